def matmul_kernel(
    a_ptr,
    b_ptr,
    c_ptr,
    M,
    N,
    K,
    stride_am,
    stride_ak,
    stride_bk,
    stride_bn,
    stride_cm,
    stride_cn,
    BLOCK_M: tl.constexpr,
    BLOCK_N: tl.constexpr,
    BLOCK_K: tl.constexpr,
    GROUP_M: tl.constexpr,
):
    pid = tl.program_id(axis=0)
    num_pid_m = tl.cdiv(M, BLOCK_M)
    num_pid_n = tl.cdiv(N, BLOCK_N)
    num_pid_in_group = GROUP_M * num_pid_n
    group_id = pid // num_pid_in_group
    first_pid_m = group_id * GROUP_M
    group_size_m = min(num_pid_m - first_pid_m, GROUP_M)
    pid_m = first_pid_m + ((pid % num_pid_in_group) % group_size_m)
    pid_n = (pid % num_pid_in_group) // group_size_m

    offs_am = (pid_m * BLOCK_M + tl.arange(0, BLOCK_M)) % M
    offs_bn = (pid_n * BLOCK_N + tl.arange(0, BLOCK_N)) % N
    offs_k = tl.arange(0, BLOCK_K)
    a_ptrs = a_ptr + offs_am[:, None] * stride_am + offs_k[None, :] * stride_ak
    b_ptrs = b_ptr + offs_k[:, None] * stride_bk + offs_bn[None, :] * stride_bn

    acc = tl.zeros((BLOCK_M, BLOCK_N), dtype=tl.float32)
    for kk in range(0, tl.cdiv(K, BLOCK_K)):
        a = tl.load(a_ptrs, mask=offs_k[None, :] < K - kk * BLOCK_K, other=0.0)
        b = tl.load(b_ptrs, mask=offs_k[:, None] < K - kk * BLOCK_K, other=0.0)
        acc = tl.dot(a, b, acc)
        a_ptrs += BLOCK_K * stride_ak
        b_ptrs += BLOCK_K * stride_bk

    c = acc.to(c_ptr.dtype.element_ty)
    offs_cm = pid_m * BLOCK_M + tl.arange(0, BLOCK_M)
    offs_cn = pid_n * BLOCK_N + tl.arange(0, BLOCK_N)
    c_ptrs = c_ptr + offs_cm[:, None] * stride_cm + offs_cn[None, :] * stride_cn
    mask = (offs_cm[:, None] < M) & (offs_cn[None, :] < N)
    tl.store(c_ptrs, c, mask=mask)

# config = {"BLOCK_K": 128, "BLOCK_M": 512, "BLOCK_N": 512, "GROUP_M": 8, "arch": "sm_100", "dtype": "fp8e5m2", "num_ctas": 1, "num_stages": 3, "num_warps": 16}
# arch = sm_100


// ===== COMPILED SASS (sm_100a) =====

	.target	sm_100a

	.elftype	@"ET_EXEC"


//--------------------- .note.nv.tkinfo           --------------------------
	.section	.note.nv.tkinfo,"",@"SHT_NOTE"
	.sectionflags	@"SHF_NOTE_NV_TKINFO"
	.tkinfo
        /*0018*/ 	.word	0x00000081
        /*0030*/ 	.string	""
        /*0030*/ 	.string	"ptxas-blackwell"
        /*0030*/ 	.string	"Cuda compilation tools, release 12.9, V12.9.86"
        /*0030*/ 	.string	"Build cuda_12.9.r12.9/compiler.36037853_0"
        /*0030*/ 	.string	"-v  -suppress-debug-info  -lineinfo  -arch sm_100a "



//--------------------- .note.nv.cuver            --------------------------
	.section	.note.nv.cuver,"",@"SHT_NOTE"
	.sectionflags	@"SHF_NOTE_NV_CUVER"
        /*0018*/ 	.short	0x0001
        /*001a*/ 	.short	0x0064
        /*001c*/ 	.short	0x0001
        /*001e*/ 	.short	0x0000
        /*0020*/ 	.short	0x0001
        /*0022*/ 	.short	0x0000


//--------------------- .nv.info                  --------------------------
	.section	.nv.info,"",@"SHT_CUDA_INFO"
	.align	4


	//----- nvinfo : EIATTR_REGCOUNT
	.align		4
        /*0000*/ 	.byte	0x04, 0x2f
        /*0002*/ 	.short	(.L_1 - .L_0)
	.align		4
.L_0:
        /*0004*/ 	.word	index@(matmul_kernel)
        /*0008*/ 	.word	0x00000028


	//----- nvinfo : EIATTR_FRAME_SIZE
	.align		4
.L_1:
        /*000c*/ 	.byte	0x04, 0x11
        /*000e*/ 	.short	(.L_3 - .L_2)
	.align		4
.L_2:
        /*0010*/ 	.word	index@(matmul_kernel)
        /*0014*/ 	.word	0x00004c60


	//----- nvinfo : EIATTR_MIN_STACK_SIZE
	.align		4
.L_3:
        /*0018*/ 	.byte	0x04, 0x12
        /*001a*/ 	.short	(.L_5 - .L_4)
	.align		4
.L_4:
        /*001c*/ 	.word	index@(matmul_kernel)
        /*0020*/ 	.word	0x00004c60
.L_5:


//--------------------- .nv.info.matmul_kernel    --------------------------
	.section	.nv.info.matmul_kernel,"",@"SHT_CUDA_INFO"
	.sectionflags	@""
	.align	4


	//----- nvinfo : EIATTR_CUDA_API_VERSION
	.align		4
        /*0000*/ 	.byte	0x04, 0x37
        /*0002*/ 	.short	(.L_7 - .L_6)
.L_6:
        /*0004*/ 	.word	0x00000081


	//----- nvinfo : EIATTR_KPARAM_INFO
	.align		4
.L_7:
        /*0008*/ 	.byte	0x04, 0x17
        /*000a*/ 	.short	(.L_9 - .L_8)
.L_8:
        /*000c*/ 	.word	0x00000000
        /*0010*/ 	.short	0x000d
        /*0012*/ 	.short	0x0048
        /*0014*/ 	.byte	0x00, 0xf4, 0x21, 0x00


	//----- nvinfo : EIATTR_KPARAM_INFO
	.align		4
.L_9:
        /*0018*/ 	.byte	0x04, 0x17
        /*001a*/ 	.short	(.L_11 - .L_10)
.L_10:
        /*001c*/ 	.word	0x00000000
        /*0020*/ 	.short	0x000c
        /*0022*/ 	.short	0x0040
        /*0024*/ 	.byte	0x00, 0xf4, 0x21, 0x00


	//----- nvinfo : EIATTR_KPARAM_INFO
	.align		4
.L_11:
        /*0028*/ 	.byte	0x04, 0x17
        /*002a*/ 	.short	(.L_13 - .L_12)
.L_12:
        /*002c*/ 	.word	0x00000000
        /*0030*/ 	.short	0x000b
        /*0032*/ 	.short	0x0038
        /*0034*/ 	.byte	0x00, 0xf0, 0x11, 0x00


	//----- nvinfo : EIATTR_KPARAM_INFO
	.align		4
.L_13:
        /*0038*/ 	.byte	0x04, 0x17
        /*003a*/ 	.short	(.L_15 - .L_14)
.L_14:
        /*003c*/ 	.word	0x00000000
        /*0040*/ 	.short	0x000a
        /*0042*/ 	.short	0x0034
        /*0044*/ 	.byte	0x00, 0xf0, 0x11, 0x00


	//----- nvinfo : EIATTR_KPARAM_INFO
	.align		4
.L_15:
        /*0048*/ 	.byte	0x04, 0x17
        /*004a*/ 	.short	(.L_17 - .L_16)
.L_16:
        /*004c*/ 	.word	0x00000000
        /*0050*/ 	.short	0x0009
        /*0052*/ 	.short	0x0030
        /*0054*/ 	.byte	0x00, 0xf0, 0x11, 0x00


	//----- nvinfo : EIATTR_KPARAM_INFO
	.align		4
.L_17:
        /*0058*/ 	.byte	0x04, 0x17
        /*005a*/ 	.short	(.L_19 - .L_18)
.L_18:
        /*005c*/ 	.word	0x00000000
        /*0060*/ 	.short	0x0008
        /*0062*/ 	.short	0x002c
        /*0064*/ 	.byte	0x00, 0xf0, 0x11, 0x00


	//----- nvinfo : EIATTR_KPARAM_INFO
	.align		4
.L_19:
        /*0068*/ 	.byte	0x04, 0x17
        /*006a*/ 	.short	(.L_21 - .L_20)
.L_20:
        /*006c*/ 	.word	0x00000000
        /*0070*/ 	.short	0x0007
        /*0072*/ 	.short	0x0028
        /*0074*/ 	.byte	0x00, 0xf0, 0x11, 0x00


	//----- nvinfo : EIATTR_KPARAM_INFO
	.align		4
.L_21:
        /*0078*/ 	.byte	0x04, 0x17
        /*007a*/ 	.short	(.L_23 - .L_22)
.L_22:
        /*007c*/ 	.word	0x00000000
        /*0080*/ 	.short	0x0006
        /*0082*/ 	.short	0x0024
        /*0084*/ 	.byte	0x00, 0xf0, 0x11, 0x00


	//----- nvinfo : EIATTR_KPARAM_INFO
	.align		4
.L_23:
        /*0088*/ 	.byte	0x04, 0x17
        /*008a*/ 	.short	(.L_25 - .L_24)
.L_24:
        /*008c*/ 	.word	0x00000000
        /*0090*/ 	.short	0x0005
        /*0092*/ 	.short	0x0020
        /*0094*/ 	.byte	0x00, 0xf0, 0x11, 0x00


	//----- nvinfo : EIATTR_KPARAM_INFO
	.align		4
.L_25:
        /*0098*/ 	.byte	0x04, 0x17
        /*009a*/ 	.short	(.L_27 - .L_26)
.L_26:
        /*009c*/ 	.word	0x00000000
        /*00a0*/ 	.short	0x0004
        /*00a2*/ 	.short	0x001c
        /*00a4*/ 	.byte	0x00, 0xf0, 0x11, 0x00


	//----- nvinfo : EIATTR_KPARAM_INFO
	.align		4
.L_27:
        /*00a8*/ 	.byte	0x04, 0x17
        /*00aa*/ 	.short	(.L_29 - .L_28)
.L_28:
        /*00ac*/ 	.word	0x00000000
        /*00b0*/ 	.short	0x0003
        /*00b2*/ 	.short	0x0018
        /*00b4*/ 	.byte	0x00, 0xf0, 0x11, 0x00


	//----- nvinfo : EIATTR_KPARAM_INFO
	.align		4
.L_29:
        /*00b8*/ 	.byte	0x04, 0x17
        /*00ba*/ 	.short	(.L_31 - .L_30)
.L_30:
        /*00bc*/ 	.word	0x00000000
        /*00c0*/ 	.short	0x0002
        /*00c2*/ 	.short	0x0010
        /*00c4*/ 	.byte	0x00, 0xf4, 0x21, 0x00


	//----- nvinfo : EIATTR_KPARAM_INFO
	.align		4
.L_31:
        /*00c8*/ 	.byte	0x04, 0x17
        /*00ca*/ 	.short	(.L_33 - .L_32)
.L_32:
        /*00cc*/ 	.word	0x00000000
        /*00d0*/ 	.short	0x0001
        /*00d2*/ 	.short	0x0008
        /*00d4*/ 	.byte	0x00, 0xf4, 0x21, 0x00


	//----- nvinfo : EIATTR_KPARAM_INFO
	.align		4
.L_33:
        /*00d8*/ 	.byte	0x04, 0x17
        /*00da*/ 	.short	(.L_35 - .L_34)
.L_34:
        /*00dc*/ 	.word	0x00000000
        /*00e0*/ 	.short	0x0000
        /*00e2*/ 	.short	0x0000
        /*00e4*/ 	.byte	0x00, 0xf4, 0x21, 0x00


	//----- nvinfo : EIATTR_SPARSE_MMA_MASK
	.align		4
.L_35:
        /*00e8*/ 	.byte	0x03, 0x50
        /*00ea*/ 	.short	0x0000


	//----- nvinfo : EIATTR_MAXREG_COUNT
	.align		4
        /*00ec*/ 	.byte	0x03, 0x1b
        /*00ee*/ 	.short	0x0080


	//----- nvinfo : EIATTR_NUM_BARRIERS
	.align		4
        /*00f0*/ 	.byte	0x02, 0x4c
        /*00f2*/ 	.byte	0x01
	.zero		1


	//----- nvinfo : EIATTR_ANNOTATIONS
	.align		4
        /*00f4*/ 	.byte	0x04, 0x55
        /*00f6*/ 	.short	(.L_37 - .L_36)


	//   ....[0]....
.L_36:
        /*00f8*/ 	.word	0x00000001
        /*00fc*/ 	.byte	0xa0, 0x00, 0x00, 0x00, 0x01, 0x00, 0x00, 0x00, 0xe0, 0x00, 0x00, 0x00, 0x01, 0x00, 0x00, 0x00
        /* <DEDUP_REMOVED lines=1277> */
        /*50dc*/ 	.byte	0x60, 0x4d, 0x01, 0x00, 0x01, 0x00, 0x00, 0x00, 0x70, 0x4d, 0x01, 0x00


	//----- nvinfo : EIATTR_VRC_CTA_INIT_COUNT
	.align		4
.L_37:
        /*50e8*/ 	.byte	0x02, 0x4a
	.zero		1
	.zero		1


	//----- nvinfo : EIATTR_EXIT_INSTR_OFFSETS
	.align		4
        /*50ec*/ 	.byte	0x04, 0x1c
        /*50ee*/ 	.short	(.L_39 - .L_38)


	//   ....[0]....
.L_38:
        /*50f0*/ 	.word	0x000842d0


	//   ....[1]....
        /*50f4*/ 	.word	0x00084300


	//----- nvinfo : EIATTR_REQNTID
	.align		4
.L_39:
        /*50f8*/ 	.byte	0x04, 0x10
        /*50fa*/ 	.short	(.L_41 - .L_40)
.L_40:
        /*50fc*/ 	.word	0x00000200
        /*5100*/ 	.word	0x00000001
        /*5104*/ 	.word	0x00000001


	//----- nvinfo : EIATTR_CBANK_PARAM_SIZE
	.align		4
.L_41:
        /*5108*/ 	.byte	0x03, 0x19
        /*510a*/ 	.short	0x0050


	//----- nvinfo : EIATTR_PARAM_CBANK
	.align		4
        /*510c*/ 	.byte	0x04, 0x0a
        /*510e*/ 	.short	(.L_43 - .L_42)
	.align		4
.L_42:
        /*5110*/ 	.word	index@(.nv.constant0.matmul_kernel)
        /*5114*/ 	.short	0x0380
        /*5116*/ 	.short	0x0050


	//----- nvinfo : EIATTR_SW_WAR
	.align		4
.L_43:
        /*5118*/ 	.byte	0x04, 0x36
        /*511a*/ 	.short	(.L_45 - .L_44)
.L_44:
        /*511c*/ 	.word	0x00000008
.L_45:


//--------------------- .nv.compat                --------------------------
	.section	.nv.compat,"",@"SHT_CUDA_COMPAT_INFO"
	.align	4
        /*0000*/ 	.byte	0x02, 0x02, 0x02, 0x00, 0x02, 0x05, 0x05, 0x00, 0x02, 0x03, 0x00, 0x00, 0x02, 0x06, 0x01, 0x00


//--------------------- .nv.callgraph             --------------------------
	.section	.nv.callgraph,"",@"SHT_CUDA_CALLGRAPH"
	.align	4
	.sectionentsize	8
	.align		4
        /*0000*/ 	.word	0x00000000
	.align		4
        /*0004*/ 	.word	0xffffffff
	.align		4
        /*0008*/ 	.word	0x00000000
	.align		4
        /*000c*/ 	.word	0xfffffffe
	.align		4
        /*0010*/ 	.word	0x00000000
	.align		4
        /*0014*/ 	.word	0xfffffffd
	.align		4
        /*0018*/ 	.word	0x00000000
	.align		4
        /*001c*/ 	.word	0xfffffffc


//--------------------- .text.matmul_kernel       --------------------------
	.section	.text.matmul_kernel,"ax",@progbits
	.align	128
        .global         matmul_kernel
        .type           matmul_kernel,@function
        .size           matmul_kernel,(.L_x_3 - matmul_kernel)
        .other          matmul_kernel,@"STO_CUDA_ENTRY STV_DEFAULT"
matmul_kernel:
.text.matmul_kernel:
[----:B------:R-:W0:Y:S08]  /*0000*/  LDC R1, c[0x0][0x37c] ;  /* 0x0000df00ff017b82 */ /* 0x000e300000000800 */
[----:B------:R-:W1:Y:S01]  /*0010*/  LDC.64 R2, c[0x0][0x398] ;  /* 0x0000e600ff027b82 */ /* 0x000e620000000a00 */
[----:B0-----:R-:W-:Y:S01]  /*0020*/  VIADD R1, R1, 0xffffb3a0 ;  /* 0xffffb3a001017836 */ /* 0x001fe20000000000 */
[----:B------:R-:W0:Y:S01]  /*0030*/  S2R R7, SR_CTAID.X ;  /* 0x0000000000077919 */ /* 0x000e220000002500 */
[----:B------:R-:W2:Y:S01]  /*0040*/  LDCU UR5, c[0x0][0x3a0] ;  /* 0x00007400ff0577ac */ /* 0x000ea20008000800 */
[----:B------:R-:W3:Y:S01]  /*0050*/  S2R R12, SR_TID.X ;  /* 0x00000000000c7919 */ /* 0x000ee20000002100 */
[----:B------:R-:W-:-:S03]  /*0060*/  UMOV UR4, 0x400 ;  /* 0x0000040000047882 */ /* 0x000fc60000000000 */
[----:B------:R-:W4:Y:S01]  /*0070*/  S2UR UR6, SR_CgaCtaId ;  /* 0x00000000000679c3 */ /* 0x000f220000008800 */
[----:B------:R-:W0:Y:S01]  /*0080*/  LDCU.64 UR40, c[0x0][0x358] ;  /* 0x00006b00ff2877ac */ /* 0x000e220008000a00 */
[----:B--2---:R-:W-:Y:S01]  /*0090*/  UIADD3 UR5, UPT, UPT, UR5, 0x7f, URZ ;  /* 0x0000007f05057890 */ /* 0x004fe2000fffe0ff */
[----:B-1----:R1:W-:Y:S01]  /*00a0*/  STL.64 [R1+0x28], R2 ;  /* 0x0000280201007387 */ /* 0x0023e20000100a00 */
[----:B------:R-:W-:Y:S02]  /*00b0*/  IMAD.MOV.U32 R15, RZ, RZ, R3 ;  /* 0x000000ffff0f7224 */ /* 0x000fe400078e0003 */
[----:B------:R-:W-:Y:S01]  /*00c0*/  UISETP.GE.AND UP0, UPT, UR5, 0x80, UPT ;  /* 0x000000800500788c */ /* 0x000fe2000bf06270 */
[----:B------:R-:W-:Y:S01]  /*00d0*/  IMAD.MOV.U32 R13, RZ, RZ, R2 ;  /* 0x000000ffff0d7224 */ /* 0x000fe200078e0002 */
[----:B------:R2:W-:Y:S01]  /*00e0*/  STL [R1+0x7f0], RZ ;  /* 0x0007f0ff01007387 */ /* 0x0005e20000100800 */
[----:B------:R-:W-:-:S03]  /*00f0*/  VIADD R0, R15, 0x1ff ;  /* 0x000001ff0f007836 */ /* 0x000fc60000000000 */
[----:B------:R2:W-:Y:S01]  /*0100*/  STL [R1+0x7f4], RZ ;  /* 0x0007f4ff01007387 */ /* 0x0005e20000100800 */
[----:B----4-:R-:W-:Y:S01]  /*0110*/  ULEA UR4, UR6, UR4, 0x18 ;  /* 0x0000000406047291 */ /* 0x010fe2000f8ec0ff */
[----:B0-----:R-:W-:Y:S02]  /*0120*/  IABS R8, R7 ;  /* 0x0000000700087213 */ /* 0x001fe40000000000 */
[----:B------:R2:W-:Y:S01]  /*0130*/  STL [R1+0x7f8], RZ ;  /* 0x0007f8ff01007387 */ /* 0x0005e20000100800 */
[----:B-1----:R-:W-:-:S03]  /*0140*/  SHF.R.S32.HI R3, RZ, 0x1f, R0 ;  /* 0x0000001fff037819 */ /* 0x002fc60000011400 */
[----:B------:R2:W-:Y:S01]  /*0150*/  STL [R1+0x7fc], RZ ;  /* 0x0007fcff01007387 */ /* 0x0005e20000100800 */
[----:B------:R-:W-:-:S03]  /*0160*/  LEA.HI R3, R3, R0, RZ, 0x9 ;  /* 0x0000000003037211 */ /* 0x000fc600078f48ff */
[----:B------:R2:W-:Y:S01]  /*0170*/  STL [R1+0x7e0], RZ ;  /* 0x0007e0ff01007387 */ /* 0x0005e20000100800 */
[----:B------:R-:W-:-:S03]  /*0180*/  SHF.R.S32.HI R0, RZ, 0x9, R3 ;  /* 0x00000009ff007819 */ /* 0x000fc60000011403 */
[----:B------:R2:W-:Y:S02]  /*0190*/  STL [R1+0x7e4], RZ ;  /* 0x0007e4ff01007387 */ /* 0x0005e40000100800 */
[----:B------:R-:W-:Y:S02]  /*01a0*/  IMAD.SHL.U32 R0, R0, 0x8, RZ ;  /* 0x0000000800007824 */ /* 0x000fe400078e00ff */
[----:B------:R2:W-:Y:S03]  /*01b0*/  STL [R1+0x7e8], RZ ;  /* 0x0007e8ff01007387 */ /* 0x0005e60000100800 */
[-C--:B------:R-:W-:Y:S01]  /*01c0*/  IABS R5, R0.reuse ;  /* 0x0000000000057213 */ /* 0x080fe20000000000 */
[----:B------:R2:W-:Y:S01]  /*01d0*/  STL [R1+0x7ec], RZ ;  /* 0x0007ecff01007387 */ /* 0x0005e20000100800 */
[----:B------:R-:W-:Y:S02]  /*01e0*/  IABS R10, R0 ;  /* 0x00000000000a7213 */ /* 0x000fe40000000000 */
[----:B------:R-:W0:Y:S01]  /*01f0*/  I2F.RP R4, R5 ;  /* 0x0000000500047306 */ /* 0x000e220000209400 */
[----:B------:R2:W-:Y:S04]  /*0200*/  STL [R1+0x7d0], RZ ;  /* 0x0007d0ff01007387 */ /* 0x0005e80000100800 */
[----:B------:R2:W-:Y:S04]  /*0210*/  STL [R1+0x7d4], RZ ;  /* 0x0007d4ff01007387 */ /* 0x0005e80000100800 */
[----:B------:R2:W-:Y:S04]  /*0220*/  STL [R1+0x7d8], RZ ;  /* 0x0007d8ff01007387 */ /* 0x0005e80000100800 */
[----:B------:R2:W-:Y:S01]  /*0230*/  STL [R1+0x7dc], RZ ;  /* 0x0007dcff01007387 */ /* 0x0005e20000100800 */
[----:B0-----:R-:W0:Y:S03]  /*0240*/  MUFU.RCP R4, R4 ;  /* 0x0000000400047308 */ /* 0x001e260000001000 */
[----:B------:R2:W-:Y:S04]  /*0250*/  STL [R1+0x7c0], RZ ;  /* 0x0007c0ff01007387 */ /* 0x0005e80000100800 */
[----:B------:R2:W-:Y:S04]  /*0260*/  STL [R1+0x7c4], RZ ;  /* 0x0007c4ff01007387 */ /* 0x0005e80000100800 */
[----:B------:R2:W-:Y:S04]  /*0270*/  STL [R1+0x7c8], RZ ;  /* 0x0007c8ff01007387 */ /* 0x0005e80000100800 */
[----:B------:R2:W-:Y:S01]  /*0280*/  STL [R1+0x7cc], RZ ;  /* 0x0007ccff01007387 */ /* 0x0005e20000100800 */
[----:B0-----:R-:W-:-:S03]  /*0290*/  VIADD R2, R4, 0xffffffe ;  /* 0x0ffffffe04027836 */ /* 0x001fc60000000000 */
[----:B------:R2:W-:Y:S01]  /*02a0*/  STL [R1+0x7b0], RZ ;  /* 0x0007b0ff01007387 */ /* 0x0005e20000100800 */
[----:B------:R-:W-:Y:S01]  /*02b0*/  IMAD.MOV R4, RZ, RZ, -R10 ;  /* 0x000000ffff047224 */ /* 0x000fe200078e0a0a */
[----:B------:R0:W1:Y:S02]  /*02c0*/  F2I.FTZ.U32.TRUNC.NTZ R3, R2 ;  /* 0x0000000200037305 */ /* 0x000064000021f000 */
[----:B------:R2:W-:Y:S04]  /*02d0*/  STL [R1+0x7b4], RZ ;  /* 0x0007b4ff01007387 */ /* 0x0005e80000100800 */
[----:B------:R2:W-:Y:S04]  /*02e0*/  STL [R1+0x7b8], RZ ;  /* 0x0007b8ff01007387 */ /* 0x0005e80000100800 */
[----:B------:R2:W-:Y:S01]  /*02f0*/  STL [R1+0x7bc], RZ ;  /* 0x0007bcff01007387 */ /* 0x0005e20000100800 */
[----:B0-----:R-:W-:-:S03]  /*0300*/  IMAD.MOV.U32 R2, RZ, RZ, RZ ;  /* 0x000000ffff027224 */ /* 0x001fc600078e00ff */
[----:B------:R2:W-:Y:S01]  /*0310*/  STL [R1+0x7a0], RZ ;  /* 0x0007a0ff01007387 */ /* 0x0005e20000100800 */
[----:B-1----:R-:W-:-:S03]  /*0320*/  IMAD.MOV R6, RZ, RZ, -R3 ;  /* 0x000000ffff067224 */ /* 0x002fc600078e0a03 */
[----:B------:R2:W-:Y:S01]  /*0330*/  STL [R1+0x7a4], RZ ;  /* 0x0007a4ff01007387 */ /* 0x0005e20000100800 */
[----:B------:R-:W-:-:S03]  /*0340*/  IMAD R9, R6, R5, RZ ;  /* 0x0000000506097224 */ /* 0x000fc600078e02ff */
[----:B------:R2:W-:Y:S01]  /*0350*/  STL [R1+0x7a8], RZ ;  /* 0x0007a8ff01007387 */ /* 0x0005e20000100800 */
[----:B------:R-:W-:Y:S02]  /*0360*/  IMAD.MOV.U32 R6, RZ, RZ, R8 ;  /* 0x000000ffff067224 */ /* 0x000fe400078e0008 */
[----:B------:R-:W-:Y:S01]  /*0370*/  IMAD.HI.U32 R3, R3, R9, R2 ;  /* 0x0000000903037227 */ /* 0x000fe200078e0002 */
[----:B------:R2:W-:Y:S04]  /*0380*/  STL [R1+0x7ac], RZ ;  /* 0x0007acff01007387 */ /* 0x0005e80000100800 */
[----:B------:R2:W-:Y:S01]  /*0390*/  STL [R1+0x790], RZ ;  /* 0x000790ff01007387 */ /* 0x0005e20000100800 */
[----:B------:R-:W-:-:S03]  /*03a0*/  IMAD.HI.U32 R3, R3, R6, RZ ;  /* 0x0000000603037227 */ /* 0x000fc600078e00ff */
[----:B------:R2:W-:Y:S01]  /*03b0*/  STL [R1+0x794], RZ ;  /* 0x000794ff01007387 */ /* 0x0005e20000100800 */
[----:B------:R-:W-:-:S03]  /*03c0*/  IMAD R2, R3, R4, R6 ;  /* 0x0000000403027224 */ /* 0x000fc600078e0206 */
[----:B------:R2:W-:Y:S02]  /*03d0*/  STL [R1+0x798], RZ ;  /* 0x000798ff01007387 */ /* 0x0005e40000100800 */
[----:B------:R-:W-:Y:S02]  /*03e0*/  ISETP.GT.U32.AND P1, PT, R5, R2, PT ;  /* 0x000000020500720c */ /* 0x000fe40003f24070 */
[----:B------:R2:W-:Y:S04]  /*03f0*/  STL [R1+0x79c], RZ ;  /* 0x00079cff01007387 */ /* 0x0005e80000100800 */
[----:B------:R2:W-:Y:S04]  /*0400*/  STL [R1+0x780], RZ ;  /* 0x000780ff01007387 */ /* 0x0005e80000100800 */
[----:B------:R2:W-:Y:S03]  /*0410*/  STL [R1+0x784], RZ ;  /* 0x000784ff01007387 */ /* 0x0005e60000100800 */
[----:B------:R-:W-:Y:S01]  /*0420*/  @!P1 IMAD.IADD R2, R2, 0x1, -R5 ;  /* 0x0000000102029824 */ /* 0x000fe200078e0a05 */
[----:B------:R2:W-:Y:S01]  /*0430*/  STL [R1+0x788], RZ ;  /* 0x000788ff01007387 */ /* 0x0005e20000100800 */
[----:B------:R-:W-:Y:S01]  /*0440*/  @!P1 VIADD R3, R3, 0x1 ;  /* 0x0000000103039836 */ /* 0x000fe20000000000 */
[----:B------:R-:W-:-:S02]  /*0450*/  ISETP.NE.AND P1, PT, R0, RZ, PT ;  /* 0x000000ff0000720c */ /* 0x000fc40003f25270 */
[----:B------:R2:W-:Y:S01]  /*0460*/  STL [R1+0x78c], RZ ;  /* 0x00078cff01007387 */ /* 0x0005e20000100800 */
[----:B------:R-:W-:Y:S02]  /*0470*/  ISETP.GE.U32.AND P0, PT, R2, R5, PT ;  /* 0x000000050200720c */ /* 0x000fe40003f06070 */
[----:B------:R-:W-:Y:S01]  /*0480*/  LOP3.LUT R2, R7, R0, RZ, 0x3c, !PT ;  /* 0x0000000007027212 */ /* 0x000fe200078e3cff */
[----:B------:R2:W-:Y:S03]  /*0490*/  STL [R1+0x770], RZ ;  /* 0x000770ff01007387 */ /* 0x0005e60000100800 */
[----:B------:R-:W-:Y:S01]  /*04a0*/  ISETP.GE.AND P2, PT, R2, RZ, PT ;  /* 0x000000ff0200720c */ /* 0x000fe20003f46270 */
[----:B------:R2:W-:Y:S01]  /*04b0*/  STL [R1+0x774], RZ ;  /* 0x000774ff01007387 */ /* 0x0005e20000100800 */
[----:B------:R-:W-:-:S03]  /*04c0*/  VIADD R2, R13, 0x1ff ;  /* 0x000001ff0d027836 */ /* 0x000fc60000000000 */
[----:B------:R2:W-:Y:S02]  /*04d0*/  STL [R1+0x778], RZ ;  /* 0x000778ff01007387 */ /* 0x0005e40000100800 */
[----:B------:R-:W-:Y:S02]  /*04e0*/  @P0 VIADD R3, R3, 0x1 ;  /* 0x0000000103030836 */ /* 0x000fe40000000000 */
[----:B------:R2:W-:Y:S02]  /*04f0*/  STL [R1+0x77c], RZ ;  /* 0x00077cff01007387 */ /* 0x0005e40000100800 */
[----:B------:R-:W-:Y:S01]  /*0500*/  IMAD.MOV.U32 R4, RZ, RZ, R3 ;  /* 0x000000ffff047224 */ /* 0x000fe200078e0003 */
[----:B------:R-:W-:Y:S01]  /*0510*/  SHF.R.S32.HI R3, RZ, 0x1f, R2 ;  /* 0x0000001fff037819 */ /* 0x000fe20000011402 */
[----:B------:R2:W-:Y:S02]  /*0520*/  STL [R1+0x760], RZ ;  /* 0x000760ff01007387 */ /* 0x0005e40000100800 */
[----:B------:R-:W-:Y:S01]  /*0530*/  @!P2 IMAD.MOV R4, RZ, RZ, -R4 ;  /* 0x000000ffff04a224 */ /* 0x000fe200078e0a04 */
[----:B------:R-:W-:Y:S01]  /*0540*/  @!P1 LOP3.LUT R4, RZ, R0, RZ, 0x33, !PT ;  /* 0x00000000ff049212 */ /* 0x000fe200078e33ff */
[----:B------:R2:W-:Y:S01]  /*0550*/  STL [R1+0x764], RZ ;  /* 0x000764ff01007387 */ /* 0x0005e20000100800 */
[----:B------:R-:W-:-:S03]  /*0560*/  LEA.HI R3, R3, R2, RZ, 0x9 ;  /* 0x0000000203037211 */ /* 0x000fc600078f48ff */
[----:B------:R2:W-:Y:S01]  /*0570*/  STL [R1+0x768], RZ ;  /* 0x000768ff01007387 */ /* 0x0005e20000100800 */
[----:B------:R-:W-:Y:S02]  /*0580*/  IMAD.SHL.U32 R6, R4, 0x8, RZ ;  /* 0x0000000804067824 */ /* 0x000fe400078e00ff */
[----:B------:R-:W-:Y:S01]  /*0590*/  IMAD.MOV R4, RZ, RZ, -R4 ;  /* 0x000000ffff047224 */ /* 0x000fe200078e0a04 */
[----:B------:R2:W-:Y:S02]  /*05a0*/  STL [R1+0x76c], RZ ;  /* 0x00076cff01007387 */ /* 0x0005e40000100800 */
[----:B------:R-:W-:Y:S01]  /*05b0*/  LEA.HI.SX32 R3, R3, -R6, 0x17 ;  /* 0x8000000603037211 */ /* 0x000fe200078fbaff */
[----:B------:R-:W-:Y:S01]  /*05c0*/  IMAD R8, R0, R4, R7 ;  /* 0x0000000400087224 */ /* 0x000fe200078e0207 */
[----:B------:R2:W-:Y:S02]  /*05d0*/  STL [R1+0x750], RZ ;  /* 0x000750ff01007387 */ /* 0x0005e40000100800 */
[----:B------:R-:W-:-:S02]  /*05e0*/  VIMNMX R11, PT, PT, R3, 0x8, PT ;  /* 0x00000008030b7848 */ /* 0x000fc40003fe0100 */
[----:B------:R2:W-:Y:S01]  /*05f0*/  STL [R1+0x754], RZ ;  /* 0x000754ff01007387 */ /* 0x0005e20000100800 */
[----:B------:R-:W-:Y:S02]  /*0600*/  IABS R4, R8 ;  /* 0x0000000800047213 */ /* 0x000fe40000000000 */
[----:B------:R-:W-:Y:S01]  /*0610*/  IABS R9, R11 ;  /* 0x0000000b00097213 */ /* 0x000fe20000000000 */
[----:B------:R2:W-:Y:S03]  /*0620*/  STL [R1+0x758], RZ ;  /* 0x000758ff01007387 */ /* 0x0005e60000100800 */
        /* <DEDUP_REMOVED lines=12> */
[----:B------:R0:W1:Y:S03]  /*06f0*/  F2I.FTZ.U32.TRUNC.NTZ R3, R2 ;  /* 0x0000000200037305 */ /* 0x000066000021f000 */
[----:B------:R2:W-:Y:S04]  /*0700*/  STL [R1+0xca0], RZ ;  /* 0x000ca0ff01007387 */ /* 0x0005e80000100800 */
[----:B------:R2:W-:Y:S04]  /*0710*/  STL [R1+0xca4], RZ ;  /* 0x000ca4ff01007387 */ /* 0x0005e80000100800 */
[----:B------:R2:W-:Y:S01]  /*0720*/  STL [R1+0xca8], RZ ;  /* 0x000ca8ff01007387 */ /* 0x0005e20000100800 */
[----:B0-----:R-:W-:-:S03]  /*0730*/  IMAD.MOV.U32 R2, RZ, RZ, RZ ;  /* 0x000000ffff027224 */ /* 0x001fc600078e00ff */
[----:B------:R2:W-:Y:S01]  /*0740*/  STL [R1+0xcac], RZ ;  /* 0x000cacff01007387 */ /* 0x0005e20000100800 */
[----:B-1----:R-:W-:-:S03]  /*0750*/  IMAD.MOV R10, RZ, RZ, -R3 ;  /* 0x000000ffff0a7224 */ /* 0x002fc600078e0a03 */
[----:B------:R2:W-:Y:S01]  /*0760*/  STL [R1+0xc90], RZ ;  /* 0x000c90ff01007387 */ /* 0x0005e20000100800 */
[----:B------:R-:W-:-:S03]  /*0770*/  IMAD.MOV.U32 R0, RZ, RZ, R10 ;  /* 0x000000ffff007224 */ /* 0x000fc600078e000a */
[----:B------:R2:W-:Y:S01]  /*0780*/  STL [R1+0xc94], RZ ;  /* 0x000c94ff01007387 */ /* 0x0005e20000100800 */
[----:B------:R-:W-:Y:S01]  /*0790*/  IMAD R7, R0, R9, RZ ;  /* 0x0000000900077224 */ /* 0x000fe200078e02ff */
[----:B------:R-:W-:Y:S02]  /*07a0*/  IABS R0, R11 ;  /* 0x0000000b00007213 */ /* 0x000fe40000000000 */
[----:B------:R2:W-:Y:S01]  /*07b0*/  STL [R1+0xc98], RZ ;  /* 0x000c98ff01007387 */ /* 0x0005e20000100800 */
[----:B------:R-:W-:-:S03]  /*07c0*/  IMAD.HI.U32 R3, R3, R7, R2 ;  /* 0x0000000703037227 */ /* 0x000fc600078e0002 */
[----:B------:R2:W-:Y:S01]  /*07d0*/  STL [R1+0xc9c], RZ ;  /* 0x000c9cff01007387 */ /* 0x0005e20000100800 */
[----:B------:R-:W-:-:S03]  /*07e0*/  IMAD.MOV R5, RZ, RZ, -R0 ;  /* 0x000000ffff057224 */ /* 0x000fc600078e0a00 */
[----:B------:R2:W-:Y:S01]  /*07f0*/  STL [R1+0x800], RZ ;  /* 0x000800ff01007387 */ /* 0x0005e20000100800 */
[----:B------:R-:W-:Y:S01]  /*0800*/  IMAD.HI.U32 R0, R3, R4, RZ ;  /* 0x0000000403007227 */ /* 0x000fe200078e00ff */
[----:B---3--:R-:W-:Y:S02]  /*0810*/  LOP3.LUT R3, R12, 0x1ff, RZ, 0xc0, !PT ;  /* 0x000001ff0c037812 */ /* 0x008fe400078ec0ff */
        /* <DEDUP_REMOVED lines=16> */
[----:B------:R2:W-:Y:S04]  /*0920*/  STL [R1+0xc74], RZ ;  /* 0x000c74ff01007387 */ /* 0x0005e80000100800 */
[----:B------:R2:W-:Y:S02]  /*0930*/  STL [R1+0xc78], RZ ;  /* 0x000c78ff01007387 */ /* 0x0005e40000100800 */
[----:B------:R-:W-:-:S02]  /*0940*/  @P0 VIADD R0, R0, 0x1 ;  /* 0x0000000100000836 */ /* 0x000fc40000000000 */
[----:B------:R2:W-:Y:S04]  /*0950*/  STL [R1+0xc7c], RZ ;  /* 0x000c7cff01007387 */ /* 0x0005e80000100800 */
[----:B------:R2:W-:Y:S01]  /*0960*/  STL [R1+0xc60], RZ ;  /* 0x000c60ff01007387 */ /* 0x0005e20000100800 */
[----:B------:R-:W-:Y:S01]  /*0970*/  @!P2 IMAD.MOV R0, RZ, RZ, -R0 ;  /* 0x000000ffff00a224 */ /* 0x000fe200078e0a00 */
[----:B------:R-:W-:Y:S02]  /*0980*/  @!P1 LOP3.LUT R0, RZ, R11, RZ, 0x33, !PT ;  /* 0x0000000bff009212 */ /* 0x000fe400078e33ff */
[----:B------:R2:W-:Y:S03]  /*0990*/  STL [R1+0xc64], RZ ;  /* 0x000c64ff01007387 */ /* 0x0005e60000100800 */
[----:B------:R-:W-:Y:S01]  /*09a0*/  IMAD.MOV R2, RZ, RZ, -R0 ;  /* 0x000000ffff027224 */ /* 0x000fe200078e0a00 */
[----:B------:R2:W-:Y:S01]  /*09b0*/  STL [R1+0xc68], RZ ;  /* 0x000c68ff01007387 */ /* 0x0005e20000100800 */
[----:B------:R-:W-:-:S02]  /*09c0*/  IMAD.SHL.U32 R10, R0, 0x200, RZ ;  /* 0x00000200000a7824 */ /* 0x000fc400078e00ff */
[----:B------:R-:W-:Y:S01]  /*09d0*/  IMAD R2, R11, R2, R8 ;  /* 0x000000020b027224 */ /* 0x000fe200078e0208 */
[----:B------:R2:W-:Y:S01]  /*09e0*/  STL [R1+0xc6c], RZ ;  /* 0x000c6cff01007387 */ /* 0x0005e20000100800 */
[----:B------:R-:W-:Y:S02]  /*09f0*/  LOP3.LUT R8, R12, 0x180, RZ, 0xc0, !PT ;  /* 0x000001800c087812 */ /* 0x000fe400078ec0ff */
[----:B------:R-:W-:Y:S01]  /*0a00*/  IMAD.IADD R2, R6, 0x1, R2 ;  /* 0x0000000106027824 */ /* 0x000fe200078e0202 */
[----:B------:R2:W-:Y:S03]  /*0a10*/  STL [R1+0xc50], RZ ;  /* 0x000c50ff01007387 */ /* 0x0005e60000100800 */
[----:B------:R-:W-:Y:S01]  /*0a20*/  IMAD R14, R2, 0x200, R3 ;  /* 0x00000200020e7824 */ /* 0x000fe200078e0203 */
[----:B------:R2:W-:Y:S04]  /*0a30*/  STL [R1+0xc54], RZ ;  /* 0x000c54ff01007387 */ /* 0x0005e80000100800 */
        /* <DEDUP_REMOVED lines=430> */
[----:B------:R2:W-:Y:S04]  /*2520*/  STL [R1], RZ ;  /* 0x000000ff01007387 */ /* 0x0005e80000100800 */
[----:B------:R2:W-:Y:S04]  /*2530*/  STL [R1+0x4], RZ ;  /* 0x000004ff01007387 */ /* 0x0005e80000100800 */
[----:B------:R2:W-:Y:S04]  /*2540*/  STL [R1+0x8], RZ ;  /* 0x000008ff01007387 */ /* 0x0005e80000100800 */
[----:B------:R2:W-:Y:S04]  /*2550*/  STL [R1+0xc], RZ ;  /* 0x00000cff01007387 */ /* 0x0005e80000100800 */
[----:B------:R2:W-:Y:S04]  /*2560*/  STL [R1+0x1cb4], R14 ;  /* 0x001cb40e01007387 */ /* 0x0005e80000100800 */
[----:B------:R2:W-:Y:S01]  /*2570*/  STL [R1+0x24], R10 ;  /* 0x0000240a01007387 */ /* 0x0005e20000100800 */
[----:B------:R-:W-:Y:S05]  /*2580*/  BRA.U !UP0, `(.L_x_0) ;  /* 0x0000055508f47547 */ /* 0x000fea000b800000 */
[----:B------:R-:W-:Y:S01]  /*2590*/  IABS R26, R15 ;  /* 0x0000000f001a7213 */ /* 0x000fe20000000000 */
[----:B------:R-:W0:Y:S01]  /*25a0*/  LDCU UR6, c[0x0][0x3ac] ;  /* 0x00007580ff0677ac */ /* 0x000e220008000800 */
[----:B------:R-:W-:Y:S02]  /*25b0*/  IABS R2, R13 ;  /* 0x0000000d00027213 */ /* 0x000fe40000000000 */
[----:B------:R-:W1:Y:S01]  /*25c0*/  I2F.RP R3, R26 ;  /* 0x0000001a00037306 */ /* 0x000e620000209400 */
[----:B------:R-:W-:Y:S01]  /*25d0*/  IABS R17, R14 ;  /* 0x0000000e00117213 */ /* 0x000fe20000000000 */
[----:B------:R-:W3:Y:S01]  /*25e0*/  LDCU.128 UR8, c[0x0][0x380] ;  /* 0x00007000ff0877ac */ /* 0x000ee20008000c00 */
[----:B------:R-:W-:Y:S02]  /*25f0*/  LEA.HI R27, R8, R10, RZ, 0x19 ;  /* 0x0000000a081b7211 */ /* 0x000fe400078fc8ff */
[----:B------:R-:W-:Y:S01]  /*2600*/  ISETP.GE.AND P2, PT, R14, RZ, PT ;  /* 0x000000ff0e00720c */ /* 0x000fe20003f46270 */
[----:B------:R-:W4:Y:S01]  /*2610*/  LDCU UR12, c[0x0][0x3b0] ;  /* 0x00007600ff0c77ac */ /* 0x000f220008000800 */
[----:B------:R-:W-:Y:S01]  /*2620*/  IABS R33, R27 ;  /* 0x0000001b00217213 */ /* 0x000fe20000000000 */
[----:B------:R-:W5:Y:S01]  /*2630*/  I2F.RP R0, R2 ;  /* 0x0000000200007306 */ /* 0x000f620000209400 */
[----:B--2---:R-:W-:Y:S01]  /*2640*/  VIADD R10, R27, 0x1f8 ;  /* 0x000001f81b0a7836 */ /* 0x004fe20000000000 */
[----:B------:R-:W-:Y:S01]  /*2650*/  ISETP.NE.AND P4, PT, R13, RZ, PT ;  /* 0x000000ff0d00720c */ /* 0x000fe20003f85270 */
[C---:B------:R-:W-:Y:S01]  /*2660*/  VIADD R8, R27.reuse, 0x1f4 ;  /* 0x000001f41b087836 */ /* 0x040fe20000000000 */
[----:B------:R-:W2:Y:S01]  /*2670*/  LDCU UR7, c[0x0][0x3a4] ;  /* 0x00007480ff0777ac */ /* 0x000ea20008000800 */
[----:B------:R-:W-:-:S03]  /*2680*/  VIADD R11, R27, 0x1f0 ;  /* 0x000001f01b0b7836 */ /* 0x000fc60000000000 */
[----:B-1----:R-:W1:Y:S01]  /*2690*/  MUFU.RCP R3, R3 ;  /* 0x0000000300037308 */ /* 0x002e620000001000 */
[----:B------:R-:W-:-:S07]  /*26a0*/  IABS R37, R8 ;  /* 0x0000000800257213 */ /* 0x000fce0000000000 */
[----:B-----5:R-:W5:Y:S01]  /*26b0*/  MUFU.RCP R0, R0 ;  /* 0x0000000000007308 */ /* 0x020f620000001000 */
[----:B-1----:R-:W-:-:S07]  /*26c0*/  VIADD R4, R3, 0xffffffe ;  /* 0x0ffffffe03047836 */ /* 0x002fce0000000000 */
[----:B------:R1:W0:Y:S01]  /*26d0*/  F2I.FTZ.U32.TRUNC.NTZ R5, R4 ;  /* 0x0000000400057305 */ /* 0x000222000021f000 */
[----:B-----5:R-:W-:-:S07]  /*26e0*/  VIADD R6, R0, 0xffffffe ;  /* 0x0ffffffe00067836 */ /* 0x020fce0000000000 */
[----:B------:R5:W2:Y:S01]  /*26f0*/  F2I.FTZ.U32.TRUNC.NTZ R7, R6 ;  /* 0x0000000600077305 */ /* 0x000aa2000021f000 */
[----:B-1----:R-:W-:Y:S02]  /*2700*/  IMAD.MOV.U32 R4, RZ, RZ, RZ ;  /* 0x000000ffff047224 */ /* 0x002fe400078e00ff */
[----:B0-----:R-:W-:Y:S02]  /*2710*/  IMAD.MOV R3, RZ, RZ, -R5 ;  /* 0x000000ffff037224 */ /* 0x001fe400078e0a05 */
[----:B-----5:R-:W-:Y:S02]  /*2720*/  IMAD.MOV.U32 R6, RZ, RZ, RZ ;  /* 0x000000ffff067224 */ /* 0x020fe400078e00ff */
[----:B------:R-:W-:Y:S02]  /*2730*/  IMAD R3, R3, R26, RZ ;  /* 0x0000001a03037224 */ /* 0x000fe400078e02ff */
[----:B--2---:R-:W-:Y:S02]  /*2740*/  IMAD.MOV R9, RZ, RZ, -R7 ;  /* 0x000000ffff097224 */ /* 0x004fe400078e0a07 */
[----:B------:R-:W-:Y:S01]  /*2750*/  IMAD.HI.U32 R0, R5, R3, R4 ;  /* 0x0000000305007227 */ /* 0x000fe200078e0004 */
[----:B------:R-:W-:-:S03]  /*2760*/  LOP3.LUT R3, R12, 0x7, RZ, 0xc0, !PT ;  /* 0x000000070c037812 */ /* 0x000fc600078ec0ff */
[----:B------:R-:W-:Y:S02]  /*2770*/  IMAD R9, R9, R2, RZ ;  /* 0x0000000209097224 */ /* 0x000fe400078e02ff */
[----:B------:R-:W-:Y:S02]  /*2780*/  IMAD.SHL.U32 R4, R12, 0x20, RZ ;  /* 0x000000200c047824 */ /* 0x000fe400078e00ff */
[----:B------:R-:W-:-:S03]  /*2790*/  IMAD.HI.U32 R7, R7, R9, R6 ;  /* 0x0000000907077227 */ /* 0x000fc600078e0006 */
[----:B------:R-:W-:Y:S01]  /*27a0*/  LOP3.LUT R4, R4, 0xc00, RZ, 0xc0, !PT ;  /* 0x00000c0004047812 */ /* 0x000fe200078ec0ff */
[----:B------:R-:W-:Y:S02]  /*27b0*/  IMAD.SHL.U32 R6, R12, 0x2, RZ ;  /* 0x000000020c067824 */ /* 0x000fe400078e00ff */
[----:B------:R-:W-:-:S04]  /*27c0*/  IMAD.HI.U32 R7, R7, R17, RZ ;  /* 0x0000001107077227 */ /* 0x000fc800078e00ff */
[C---:B------:R-:W-:Y:S02]  /*27d0*/  IMAD R4, R3.reuse, 0x80, R4 ;  /* 0x0000008003047824 */ /* 0x040fe400078e0204 */
[----:B------:R-:W-:Y:S02]  /*27e0*/  IMAD.SHL.U32 R3, R3, 0x10, RZ ;  /* 0x0000001003037824 */ /* 0x000fe400078e00ff */
[----:B------:R-:W-:Y:S01]  /*27f0*/  VIADD R9, R27, 0x1fc ;  /* 0x000001fc1b097836 */ /* 0x000fe20000000000 */
[----:B------:R0:W-:Y:S01]  /*2800*/  STL [R1+0x38], R4 ;  /* 0x0000380401007387 */ /* 0x0001e20000100800 */
[----:B------:R-:W-:Y:S01]  /*2810*/  IMAD.MOV R7, RZ, RZ, -R7 ;  /* 0x000000ffff077224 */ /* 0x000fe200078e0a07 */
[----:B------:R-:W-:Y:S01]  /*2820*/  LOP3.LUT R3, R3, 0x30, R6, 0x78, !PT ;  /* 0x0000003003037812 */ /* 0x000fe200078e7806 */
[----:B------:R-:W-:Y:S01]  /*2830*/  VIADD R12, R27, 0x1ec ;  /* 0x000001ec1b0c7836 */ /* 0x000fe20000000000 */
[----:B------:R-:W-:Y:S01]  /*2840*/  IABS R5, R9 ;  /* 0x0000000900057213 */ /* 0x000fe20000000000 */
[----:B------:R-:W-:Y:S01]  /*2850*/  IMAD R17, R2, R7, R17 ;  /* 0x0000000702117224 */ /* 0x000fe200078e0211 */
[----:B------:R-:W-:Y:S01]  /*2860*/  IABS R7, R10 ;  /* 0x0000000a00077213 */ /* 0x000fe20000000000 */
[----:B------:R1:W-:Y:S01]  /*2870*/  STL [R1+0x34], R3 ;  /* 0x0000340301007387 */ /* 0x0003e20000100800 */
[----:B------:R-:W-:Y:S01]  /*2880*/  ISETP.GE.AND P0, PT, R9, RZ, PT ;  /* 0x000000ff0900720c */ /* 0x000fe20003f06270 */
[----:B0-----:R-:W-:Y:S01]  /*2890*/  IMAD.HI.U32 R4, R0, R33, RZ ;  /* 0x0000002100047227 */ /* 0x001fe200078e00ff */
[----:B------:R-:W-:-:S02]  /*28a0*/  ISETP.GT.U32.AND P1, PT, R2, R17, PT ;  /* 0x000000110200720c */ /* 0x000fc40003f24070 */
[----:B------:R-:W-:Y:S01]  /*28b0*/  IABS R9, R11 ;  /* 0x0000000b00097213 */ /* 0x000fe20000000000 */
[----:B------:R-:W-:Y:S02]  /*28c0*/  IMAD.MOV R4, RZ, RZ, -R4 ;  /* 0x000000ffff047224 */ /* 0x000fe400078e0a04 */
[----:B-1----:R-:W-:-:S04]  /*28d0*/  IMAD.HI.U32 R3, R0, R5, RZ ;  /* 0x0000000500037227 */ /* 0x002fc800078e00ff */
[----:B------:R-:W-:Y:S02]  /*28e0*/  IMAD.MOV R3, RZ, RZ, -R3 ;  /* 0x000000ffff037224 */ /* 0x000fe400078e0a03 */
[----:B------:R-:W-:Y:S02]  /*28f0*/  IMAD R33, R26, R4, R33 ;  /* 0x000000041a217224 */ /* 0x000fe400078e0221 */
[----:B------:R-:W-:-:S03]  /*2900*/  IMAD.HI.U32 R4, R0, R7, RZ ;  /* 0x0000000700047227 */ /* 0x000fc600078e00ff */
[C---:B------:R-:W-:Y:S01]  /*2910*/  ISETP.GT.U32.AND P3, PT, R26.reuse, R33, PT ;  /* 0x000000211a00720c */ /* 0x040fe20003f64070 */
[----:B------:R-:W-:Y:S02]  /*2920*/  IMAD R3, R26, R3, R5 ;  /* 0x000000031a037224 */ /* 0x000fe400078e0205 */
[----:B------:R-:W-:-:S03]  /*2930*/  IMAD.HI.U32 R5, R0, R37, RZ ;  /* 0x0000002500057227 */ /* 0x000fc600078e00ff */
[C---:B------:R-:W-:Y:S01]  /*2940*/  ISETP.GT.U32.AND P5, PT, R26.reuse, R3, PT ;  /* 0x000000031a00720c */ /* 0x040fe20003fa4070 */
[----:B------:R-:W-:Y:S02]  /*2950*/  IMAD.MOV R4, RZ, RZ, -R4 ;  /* 0x000000ffff047224 */ /* 0x000fe400078e0a04 */
[----:B------:R-:W-:Y:S02]  /*2960*/  IMAD.MOV R6, RZ, RZ, -R5 ;  /* 0x000000ffff067224 */ /* 0x000fe400078e0a05 */
[----:B------:R-:W-:Y:S02]  /*2970*/  @!P1 IMAD.IADD R17, R17, 0x1, -R2 ;  /* 0x0000000111119824 */ /* 0x000fe400078e0a02 */
[C---:B------:R-:W-:Y:S01]  /*2980*/  IMAD R5, R26.reuse, R4, R7 ;  /* 0x000000041a057224 */ /* 0x040fe200078e0207 */
[----:B------:R-:W-:Y:S01]  /*2990*/  IABS R7, R12 ;  /* 0x0000000c00077213 */ /* 0x000fe20000000000 */
[----:B------:R-:W-:Y:S01]  /*29a0*/  IMAD R37, R26, R6, R37 ;  /* 0x000000061a257224 */ /* 0x000fe200078e0225 */
[----:B------:R-:W-:Y:S01]  /*29b0*/  ISETP.GT.U32.AND P1, PT, R2, R17, PT ;  /* 0x000000110200720c */ /* 0x000fe20003f24070 */
[--C-:B------:R-:W-:Y:S01]  /*29c0*/  @!P3 IMAD.IADD R33, R33, 0x1, -R26.reuse ;  /* 0x000000012121b824 */ /* 0x100fe200078e0a1a */
[C---:B------:R-:W-:Y:S01]  /*29d0*/  ISETP.GT.U32.AND P6, PT, R26.reuse, R5, PT ;  /* 0x000000051a00720c */ /* 0x040fe20003fc4070 */
[----:B------:R-:W-:Y:S01]  /*29e0*/  @!P5 IMAD.IADD R3, R3, 0x1, -R26 ;  /* 0x000000010303d824 */ /* 0x000fe200078e0a1a */
[----:B------:R-:W-:Y:S01]  /*29f0*/  ISETP.GT.U32.AND P3, PT, R26, R37, PT ;  /* 0x000000251a00720c */ /* 0x000fe20003f64070 */
[----:B------:R-:W-:-:S03]  /*2a00*/  IMAD.HI.U32 R4, R0, R7, RZ ;  /* 0x0000000700047227 */ /* 0x000fc600078e00ff */
[C---:B------:R-:W-:Y:S01]  /*2a10*/  ISETP.GT.U32.AND P5, PT, R26.reuse, R3, PT ;  /* 0x000000031a00720c */ /* 0x040fe20003fa4070 */
[----:B------:R-:W-:Y:S02]  /*2a20*/  IMAD.MOV R4, RZ, RZ, -R4 ;  /* 0x000000ffff047224 */ /* 0x000fe400078e0a04 */
[----:B------:R-:W-:Y:S02]  /*2a30*/  VIADD R6, R27, 0x1e8 ;  /* 0x000001e81b067836 */ /* 0x000fe40000000000 */
[----:B------:R-:W-:Y:S01]  /*2a40*/  @!P1 IMAD.IADD R17, R17, 0x1, -R2 ;  /* 0x0000000111119824 */ /* 0x000fe200078e0a02 */
[----:B------:R-:W-:Y:S01]  /*2a50*/  ISETP.GT.U32.AND P1, PT, R26, R33, PT ;  /* 0x000000211a00720c */ /* 0x000fe20003f24070 */
[----:B------:R-:W-:Y:S02]  /*2a60*/  @!P6 IMAD.IADD R5, R5, 0x1, -R26 ;  /* 0x000000010505e824 */ /* 0x000fe400078e0a1a */
[----:B------:R-:W-:-:S04]  /*2a70*/  IMAD.HI.U32 R2, R0, R9, RZ ;  /* 0x0000000900027227 */ /* 0x000fc800078e00ff */
[----:B------:R-:W-:Y:S01]  /*2a80*/  @!P2 IMAD.MOV R17, RZ, RZ, -R17 ;  /* 0x000000ffff11a224 */ /* 0x000fe200078e0a11 */
[----:B------:R-:W-:Y:S01]  /*2a90*/  @!P4 LOP3.LUT R17, RZ, R13, RZ, 0x33, !PT ;  /* 0x0000000dff11c212 */ /* 0x000fe200078e33ff */
[----:B------:R-:W-:Y:S01]  /*2aa0*/  @!P3 IMAD.IADD R37, R37, 0x1, -R26 ;  /* 0x000000012525b824 */ /* 0x000fe200078e0a1a */
[----:B------:R-:W-:Y:S01]  /*2ab0*/  ISETP.GT.U32.AND P3, PT, R26, R5, PT ;  /* 0x000000051a00720c */ /* 0x000fe20003f64070 */
[----:B------:R-:W-:Y:S01]  /*2ac0*/  IMAD.MOV R2, RZ, RZ, -R2 ;  /* 0x000000ffff027224 */ /* 0x000fe200078e0a02 */
[----:B------:R-:W-:Y:S01]  /*2ad0*/  ISETP.GE.AND P4, PT, R27, RZ, PT ;  /* 0x000000ff1b00720c */ /* 0x000fe20003f86270 */
[--C-:B------:R-:W-:Y:S01]  /*2ae0*/  @!P5 IMAD.IADD R3, R3, 0x1, -R26.reuse ;  /* 0x000000010303d824 */ /* 0x100fe200078e0a1a */
[----:B------:R-:W-:Y:S01]  /*2af0*/  ISETP.GE.AND P2, PT, R10, RZ, PT ;  /* 0x000000ff0a00720c */ /* 0x000fe20003f46270 */
[C---:B------:R-:W-:Y:S01]  /*2b00*/  IMAD R9, R26.reuse, R2, R9 ;  /* 0x000000021a097224 */ /* 0x040fe200078e0209 */
[C---:B------:R-:W-:Y:S01]  /*2b10*/  ISETP.GT.U32.AND P6, PT, R26.reuse, R37, PT ;  /* 0x000000251a00720c */ /* 0x040fe20003fc4070 */
[C---:B------:R-:W-:Y:S01]  /*2b20*/  IMAD R2, R26.reuse, R4, R7 ;  /* 0x000000041a027224 */ /* 0x040fe200078e0207 */
[----:B------:R-:W-:Y:S01]  /*2b30*/  IABS R7, R6 ;  /* 0x0000000600077213 */ /* 0x000fe20000000000 */
[----:B------:R-:W-:Y:S01]  /*2b40*/  VIADD R10, R27, 0x1e4 ;  /* 0x000001e41b0a7836 */ /* 0x000fe20000000000 */
[----:B------:R-:W-:Y:S01]  /*2b50*/  STL [R1+0x1d18], R17 ;  /* 0x001d181101007387 */ /* 0x000fe20000100800 */
[--C-:B------:R-:W-:Y:S01]  /*2b60*/  @!P1 IMAD.IADD R33, R33, 0x1, -R26.reuse ;  /* 0x0000000121219824 */ /* 0x100fe200078e0a1a */
[C---:B------:R-:W-:Y:S01]  /*2b70*/  ISETP.GT.U32.AND P5, PT, R26.reuse, R2, PT ;  /* 0x000000021a00720c */ /* 0x040fe20003fa4070 */
[----:B------:R-:W-:Y:S01]  /*2b80*/  @!P3 IMAD.IADD R5, R5, 0x1, -R26 ;  /* 0x000000010505b824 */ /* 0x000fe200078e0a1a */
[----:B------:R-:W-:Y:S01]  /*2b90*/  IABS R4, R10 ;  /* 0x0000000a00047213 */ /* 0x000fe20000000000 */
[----:B------:R-:W-:Y:S01]  /*2ba0*/  @!P4 IMAD.MOV R33, RZ, RZ, -R33 ;  /* 0x000000ffff21c224 */ /* 0x000fe200078e0a21 */
[----:B------:R-:W-:Y:S01]  /*2bb0*/  ISETP.GT.U32.AND P1, PT, R26, R9, PT ;  /* 0x000000091a00720c */ /* 0x000fe20003f24070 */
[----:B------:R-:W-:Y:S01]  /*2bc0*/  IMAD.MOV.U32 R13, RZ, RZ, R5 ;  /* 0x000000ffff0d7224 */ /* 0x000fe200078e0005 */
[----:B------:R-:W-:Y:S01]  /*2bd0*/  ISETP.GE.AND P3, PT, R11, RZ, PT ;  /* 0x000000ff0b00720c */ /* 0x000fe20003f66270 */
[----:B------:R-:W-:Y:S01]  /*2be0*/  IMAD.MOV.U32 R11, RZ, RZ, R4 ;  /* 0x000000ffff0b7224 */ /* 0x000fe200078e0004 */
[----:B------:R-:W-:Y:S01]  /*2bf0*/  ISETP.GE.AND P4, PT, R8, RZ, PT ;  /* 0x000000ff0800720c */ /* 0x000fe20003f86270 */
[----:B------:R-:W-:-:S04]  /*2c00*/  IMAD.HI.U32 R4, R0, R7, RZ ;  /* 0x0000000700047227 */ /* 0x000fc800078e00ff */
[----:B------:R-:W-:Y:S02]  /*2c10*/  IMAD.MOV R4, RZ, RZ, -R4 ;  /* 0x000000ffff047224 */ /* 0x000fe400078e0a04 */
[--C-:B------:R-:W-:Y:S02]  /*2c20*/  @!P5 IMAD.IADD R2, R2, 0x1, -R26.reuse ;  /* 0x000000010202d824 */ /* 0x100fe400078e0a1a */
[--C-:B------:R-:W-:Y:S01]  /*2c30*/  @!P6 IMAD.IADD R37, R37, 0x1, -R26.reuse ;  /* 0x000000012525e824 */ /* 0x100fe200078e0a1a */
[----:B------:R-:W-:Y:S01]  /*2c40*/  ISETP.GE.AND P6, PT, R12, RZ, PT ;  /* 0x000000ff0c00720c */ /* 0x000fe20003fc6270 */
[----:B------:R-:W-:Y:S01]  /*2c50*/  @!P1 IMAD.IADD R9, R9, 0x1, -R26 ;  /* 0x0000000109099824 */ /* 0x000fe200078e0a1a */
[----:B------:R-:W-:Y:S01]  /*2c60*/  ISETP.GE.AND P1, PT, R6, RZ, PT ;  /* 0x000000ff0600720c */ /* 0x000fe20003f26270 */
[----:B------:R-:W-:Y:S01]  /*2c70*/  IMAD.MOV.U32 R14, RZ, RZ, R3 ;  /* 0x000000ffff0e7224 */ /* 0x000fe200078e0003 */
[C---:B------:R-:W-:Y:S01]  /*2c80*/  ISETP.GT.U32.AND P5, PT, R26.reuse, R2, PT ;  /* 0x000000021a00720c */ /* 0x040fe20003fa4070 */
[----:B------:R-:W-:-:S02]  /*2c90*/  IMAD R5, R26, R4, R7 ;  /* 0x000000041a057224 */ /* 0x000fc400078e0207 */
[----:B------:R-:W-:Y:S01]  /*2ca0*/  @!P0 IMAD.MOV R14, RZ, RZ, -R14 ;  /* 0x000000ffff0e8224 */ /* 0x000fe200078e0a0e */
[C---:B------:R-:W-:Y:S01]  /*2cb0*/  ISETP.GT.U32.AND P0, PT, R26.reuse, R9, PT ;  /* 0x000000091a00720c */ /* 0x040fe20003f04070 */
[----:B------:R-:W-:Y:S01]  /*2cc0*/  @!P4 IMAD.MOV R37, RZ, RZ, -R37 ;  /* 0x000000ffff25c224 */ /* 0x000fe200078e0a25 */
[----:B------:R-:W-:Y:S01]  /*2cd0*/  ISETP.GT.U32.AND P4, PT, R26, R5, PT ;  /* 0x000000051a00720c */ /* 0x000fe20003f84070 */
[----:B------:R-:W-:Y:S01]  /*2ce0*/  IMAD.HI.U32 R6, R0, R11, RZ ;  /* 0x0000000b00067227 */ /* 0x000fe200078e00ff */
[----:B------:R-:W-:Y:S03]  /*2cf0*/  STL [R1+0x4], R14 ;  /* 0x0000040e01007387 */ /* 0x000fe60000100800 */
[----:B------:R-:W-:Y:S02]  /*2d00*/  IMAD.MOV R6, RZ, RZ, -R6 ;  /* 0x000000ffff067224 */ /* 0x000fe400078e0a06 */
[----:B------:R-:W-:-:S02]  /*2d10*/  VIADD R3, R27, 0x1e0 ;  /* 0x000001e01b037836 */ /* 0x000fc40000000000 */
[----:B------:R-:W-:Y:S02]  /*2d20*/  IMAD R30, R26, R6, R11 ;  /* 0x000000061a1e7224 */ /* 0x000fe400078e020b */
[--C-:B------:R-:W-:Y:S01]  /*2d30*/  @!P5 IMAD.IADD R2, R2, 0x1, -R26.reuse ;  /* 0x000000010202d824 */ /* 0x100fe200078e0a1a */
[----:B------:R-:W-:Y:S01]  /*2d40*/  IABS R7, R3 ;  /* 0x0000000300077213 */ /* 0x000fe20000000000 */
[--C-:B------:R-:W-:Y:S01]  /*2d50*/  @!P0 IMAD.IADD R9, R9, 0x1, -R26.reuse ;  /* 0x0000000109098824 */ /* 0x100fe200078e0a1a */
[C---:B------:R-:W-:Y:S01]  /*2d60*/  ISETP.GT.U32.AND P5, PT, R26.reuse, R30, PT ;  /* 0x0000001e1a00720c */ /* 0x040fe20003fa4070 */
[----:B------:R-:W-:Y:S01]  /*2d70*/  @!P4 IMAD.IADD R5, R5, 0x1, -R26 ;  /* 0x000000010505c824 */ /* 0x000fe200078e0a1a */
[----:B------:R-:W-:Y:S01]  /*2d80*/  ISETP.GE.AND P0, PT, R3, RZ, PT ;  /* 0x000000ff0300720c */ /* 0x000fe20003f06270 */
[----:B------:R-:W-:Y:S02]  /*2d90*/  VIADD R8, R27, 0x1d8 ;  /* 0x000001d81b087836 */ /* 0x000fe40000000000 */
[----:B------:R-:W-:Y:S01]  /*2da0*/  @!P3 IMAD.MOV R9, RZ, RZ, -R9 ;  /* 0x000000ffff09b224 */ /* 0x000fe200078e0a09 */
[----:B------:R-:W-:Y:S01]  /*2db0*/  ISETP.GT.U32.AND P3, PT, R26, R5, PT ;  /* 0x000000051a00720c */ /* 0x000fe20003f64070 */
[----:B------:R-:W-:Y:S01]  /*2dc0*/  IMAD.HI.U32 R3, R0, R7, RZ ;  /* 0x0000000700037227 */ /* 0x000fe200078e00ff */
[----:B------:R-:W-:-:S03]  /*2dd0*/  IABS R21, R8 ;  /* 0x0000000800157213 */ /* 0x000fc60000000000 */
[----:B------:R-:W-:Y:S02]  /*2de0*/  VIADD R4, R27, 0x1dc ;  /* 0x000001dc1b047836 */ /* 0x000fe40000000000 */
[----:B------:R-:W-:Y:S02]  /*2df0*/  IMAD.MOV R3, RZ, RZ, -R3 ;  /* 0x000000ffff037224 */ /* 0x000fe400078e0a03 */
[----:B------:R-:W-:Y:S01]  /*2e00*/  @!P5 IMAD.IADD R30, R30, 0x1, -R26 ;  /* 0x000000011e1ed824 */ /* 0x000fe200078e0a1a */
[----:B------:R-:W-:Y:S01]  /*2e10*/  IABS R31, R4 ;  /* 0x00000004001f7213 */ /* 0x000fe20000000000 */
[----:B------:R-:W-:Y:S01]  /*2e20*/  IMAD.HI.U32 R6, R0, R21, RZ ;  /* 0x0000001500067227 */ /* 0x000fe200078e00ff */
[----:B------:R-:W-:Y:S02]  /*2e30*/  ISETP.GE.AND P4, PT, R4, RZ, PT ;  /* 0x000000ff0400720c */ /* 0x000fe40003f86270 */
[C---:B------:R-:W-:Y:S01]  /*2e40*/  ISETP.GT.U32.AND P5, PT, R26.reuse, R30, PT ;  /* 0x0000001e1a00720c */ /* 0x040fe20003fa4070 */
[----:B------:R-:W-:-:S02]  /*2e50*/  IMAD R12, R26, R3, R7 ;  /* 0x000000031a0c7224 */ /* 0x000fc400078e0207 */
[----:B------:R-:W-:Y:S02]  /*2e60*/  IMAD.MOV R6, RZ, RZ, -R6 ;  /* 0x000000ffff067224 */ /* 0x000fe400078e0a06 */
[----:B------:R-:W-:Y:S01]  /*2e70*/  @!P3 IMAD.IADD R5, R5, 0x1, -R26 ;  /* 0x000000010505b824 */ /* 0x000fe200078e0a1a */
[----:B------:R-:W-:Y:S01]  /*2e80*/  ISETP.GT.U32.AND P3, PT, R26, R12, PT ;  /* 0x0000000c1a00720c */ /* 0x000fe20003f64070 */
[----:B------:R-:W-:-:S04]  /*2e90*/  IMAD.HI.U32 R4, R0, R31, RZ ;  /* 0x0000001f00047227 */ /* 0x000fc800078e00ff */
[----:B------:R-:W-:Y:S02]  /*2ea0*/  IMAD R21, R26, R6, R21 ;  /* 0x000000061a157224 */ /* 0x000fe400078e0215 */
[----:B------:R-:W-:Y:S02]  /*2eb0*/  IMAD.MOV R4, RZ, RZ, -R4 ;  /* 0x000000ffff047224 */ /* 0x000fe400078e0a04 */
[----:B------:R-:W-:Y:S01]  /*2ec0*/  @!P6 IMAD.MOV R2, RZ, RZ, -R2 ;  /* 0x000000ffff02e224 */ /* 0x000fe200078e0a02 */
[----:B------:R-:W-:Y:S01]  /*2ed0*/  ISETP.GE.AND P6, PT, R8, RZ, PT ;  /* 0x000000ff0800720c */ /* 0x000fe20003fc6270 */
[----:B------:R-:W-:Y:S01]  /*2ee0*/  @!P1 IMAD.MOV R5, RZ, RZ, -R5 ;  /* 0x000000ffff059224 */ /* 0x000fe200078e0a05 */
[C---:B------:R-:W-:Y:S01]  /*2ef0*/  ISETP.GT.U32.AND P1, PT, R26.reuse, R21, PT ;  /* 0x000000151a00720c */ /* 0x040fe20003f24070 */
[----:B------:R-:W-:Y:S02]  /*2f00*/  IMAD R31, R26, R4, R31 ;  /* 0x000000041a1f7224 */ /* 0x000fe400078e021f */
[----:B------:R-:W-:-:S02]  /*2f10*/  VIADD R8, R27, 0x1d4 ;  /* 0x000001d41b087836 */ /* 0x000fc40000000000 */
[----:B------:R-:W-:Y:S01]  /*2f20*/  @!P2 IMAD.MOV R13, RZ, RZ, -R13 ;  /* 0x000000ffff0da224 */ /* 0x000fe200078e0a0d */
[----:B------:R-:W-:Y:S01]  /*2f30*/  ISETP.GE.AND P2, PT, R10, RZ, PT ;  /* 0x000000ff0a00720c */ /* 0x000fe20003f46270 */
[--C-:B------:R-:W-:Y:S01]  /*2f40*/  @!P5 IMAD.IADD R30, R30, 0x1, -R26.reuse ;  /* 0x000000011e1ed824 */ /* 0x100fe200078e0a1a */
[----:B------:R-:W-:Y:S01]  /*2f50*/  ISETP.GT.U32.AND P5, PT, R26, R31, PT ;  /* 0x0000001f1a00720c */ /* 0x000fe20003fa4070 */
[----:B------:R-:W-:Y:S01]  /*2f60*/  @!P3 IMAD.IADD R12, R12, 0x1, -R26 ;  /* 0x000000010c0cb824 */ /* 0x000fe200078e0a1a */
[----:B------:R-:W-:Y:S01]  /*2f70*/  IABS R15, R8 ;  /* 0x00000008000f7213 */ /* 0x000fe20000000000 */
[C---:B------:R-:W-:Y:S01]  /*2f80*/  VIADD R6, R27.reuse, 0x1cc ;  /* 0x000001cc1b067836 */ /* 0x040fe20000000000 */
[----:B------:R0:W-:Y:S01]  /*2f90*/  STL [R1], R13 ;  /* 0x0000000d01007387 */ /* 0x0001e20000100800 */
[----:B------:R-:W-:Y:S01]  /*2fa0*/  VIADD R4, R27, 0x1c8 ;  /* 0x000001c81b047836 */ /* 0x000fe20000000000 */
[----:B------:R-:W-:Y:S01]  /*2fb0*/  ISETP.GT.U32.AND P3, PT, R26, R12, PT ;  /* 0x0000000c1a00720c */ /* 0x000fe20003f64070 */
[----:B------:R-:W-:Y:S01]  /*2fc0*/  IMAD.HI.U32 R7, R0, R15, RZ ;  /* 0x0000000f00077227 */ /* 0x000fe200078e00ff */
[----:B------:R-:W-:-:S02]  /*2fd0*/  IABS R23, R6 ;  /* 0x0000000600177213 */ /* 0x000fc40000000000 */
[----:B------:R-:W-:Y:S01]  /*2fe0*/  IABS R11, R4 ;  /* 0x00000004000b7213 */ /* 0x000fe20000000000 */
[----:B------:R-:W-:Y:S02]  /*2ff0*/  @!P1 IMAD.IADD R21, R21, 0x1, -R26 ;  /* 0x0000000115159824 */ /* 0x000fe400078e0a1a */
[----:B------:R-:W-:Y:S02]  /*3000*/  IMAD.MOV R7, RZ, RZ, -R7 ;  /* 0x000000ffff077224 */ /* 0x000fe400078e0a07 */
[----:B0-----:R-:W-:Y:S01]  /*3010*/  VIADD R13, R27, 0x1d0 ;  /* 0x000001d01b0d7836 */ /* 0x001fe20000000000 */
[----:B------:R-:W-:Y:S01]  /*3020*/  ISETP.GT.U32.AND P1, PT, R26, R21, PT ;  /* 0x000000151a00720c */ /* 0x000fe20003f24070 */
[----:B------:R-:W-:Y:S01]  /*3030*/  @!P2 IMAD.MOV R30, RZ, RZ, -R30 ;  /* 0x000000ffff1ea224 */ /* 0x000fe200078e0a1e */
[----:B------:R-:W-:Y:S01]  /*3040*/  ISETP.GE.AND P2, PT, R8, RZ, PT ;  /* 0x000000ff0800720c */ /* 0x000fe20003f46270 */
[----:B------:R-:W-:Y:S01]  /*3050*/  @!P5 IMAD.IADD R31, R31, 0x1, -R26 ;  /* 0x000000011f1fd824 */ /* 0x000fe200078e0a1a */
[----:B------:R-:W-:Y:S01]  /*3060*/  IABS R3, R13 ;  /* 0x0000000d00037213 */ /* 0x000fe20000000000 */
[----:B------:R-:W-:-:S02]  /*3070*/  IMAD R18, R26, R7, R15 ;  /* 0x000000071a127224 */ /* 0x000fc400078e020f */
[----:B------:R-:W-:Y:S01]  /*3080*/  IMAD.HI.U32 R8, R0, R23, RZ ;  /* 0x0000001700087227 */ /* 0x000fe200078e00ff */
[----:B------:R-:W-:-:S03]  /*3090*/  ISETP.GT.U32.AND P5, PT, R26, R31, PT ;  /* 0x0000001f1a00720c */ /* 0x000fc60003fa4070 */
[----:B------:R-:W-:-:S04]  /*30a0*/  IMAD.HI.U32 R7, R0, R3, RZ ;  /* 0x0000000300077227 */ /* 0x000fc800078e00ff */
[----:B------:R-:W-:Y:S01]  /*30b0*/  @!P3 IMAD.IADD R12, R12, 0x1, -R26 ;  /* 0x000000010c0cb824 */ /* 0x000fe200078e0a1a */
[----:B------:R-:W-:Y:S01]  /*30c0*/  ISETP.GT.U32.AND P3, PT, R26, R18, PT ;  /* 0x000000121a00720c */ /* 0x000fe20003f64070 */
[----:B------:R-:W-:-:S04]  /*30d0*/  IMAD.HI.U32 R10, R0, R11, RZ ;  /* 0x0000000b000a7227 */ /* 0x000fc800078e00ff */
[----:B------:R-:W-:Y:S02]  /*30e0*/  IMAD.MOV R14, RZ, RZ, -R8 ;  /* 0x000000ffff0e7224 */ /* 0x000fe400078e0a08 */
[----:B------:R-:W-:Y:S02]  /*30f0*/  IMAD.MOV R7, RZ, RZ, -R7 ;  /* 0x000000ffff077224 */ /* 0x000fe400078e0a07 */
[----:B------:R-:W-:Y:S02]  /*3100*/  IMAD.MOV R10, RZ, RZ, -R10 ;  /* 0x000000ffff0a7224 */ /* 0x000fe400078e0a0a */
[C---:B------:R-:W-:Y:S02]  /*3110*/  IMAD R23, R26.reuse, R14, R23 ;  /* 0x0000000e1a177224 */ /* 0x040fe400078e0217 */
[C---:B------:R-:W-:Y:S02]  /*3120*/  IMAD R8, R26.reuse, R7, R3 ;  /* 0x000000071a087224 */ /* 0x040fe400078e0203 */
[----:B------:R-:W-:-:S02]  /*3130*/  IMAD R11, R26, R10, R11 ;  /* 0x0000000a1a0b7224 */ /* 0x000fc400078e020b */
[----:B------:R-:W-:Y:S01]  /*3140*/  @!P1 IMAD.IADD R21, R21, 0x1, -R26 ;  /* 0x0000000115159824 */ /* 0x000fe200078e0a1a */
[C---:B------:R-:W-:Y:S01]  /*3150*/  ISETP.GT.U32.AND P1, PT, R26.reuse, R23, PT ;  /* 0x000000171a00720c */ /* 0x040fe20003f24070 */
[----:B------:R-:W-:Y:S02]  /*3160*/  VIADD R7, R27, 0x1c4 ;  /* 0x000001c41b077836 */ /* 0x000fe40000000000 */
[----:B------:R-:W-:Y:S01]  /*3170*/  @!P0 IMAD.MOV R12, RZ, RZ, -R12 ;  /* 0x000000ffff0c8224 */ /* 0x000fe200078e0a0c */
[C---:B------:R-:W-:Y:S01]  /*3180*/  ISETP.GT.U32.AND P0, PT, R26.reuse, R8, PT ;  /* 0x000000081a00720c */ /* 0x040fe20003f04070 */
[----:B------:R-:W-:Y:S01]  /*3190*/  @!P6 IMAD.MOV R21, RZ, RZ, -R21 ;  /* 0x000000ffff15e224 */ /* 0x000fe200078e0a15 */
[----:B------:R-:W-:Y:S01]  /*31a0*/  ISETP.GT.U32.AND P6, PT, R26, R11, PT ;  /* 0x0000000b1a00720c */ /* 0x000fe20003fc4070 */
[--C-:B------:R-:W-:Y:S01]  /*31b0*/  @!P5 IMAD.IADD R31, R31, 0x1, -R26.reuse ;  /* 0x000000011f1fd824 */ /* 0x100fe200078e0a1a */
[----:B------:R-:W-:Y:S01]  /*31c0*/  IABS R3, R7 ;  /* 0x0000000700037213 */ /* 0x000fe20000000000 */
[----:B------:R-:W-:Y:S01]  /*31d0*/  @!P3 IMAD.IADD R18, R18, 0x1, -R26 ;  /* 0x000000011212b824 */ /* 0x000fe200078e0a1a */
[----:B------:R-:W-:Y:S01]  /*31e0*/  ISETP.GE.AND P5, PT, R13, RZ, PT ;  /* 0x000000ff0d00720c */ /* 0x000fe20003fa6270 */
[----:B------:R-:W-:Y:S01]  /*31f0*/  @!P4 IMAD.MOV R31, RZ, RZ, -R31 ;  /* 0x000000ffff1fc224 */ /* 0x000fe200078e0a1f */
[----:B------:R-:W-:Y:S01]  /*3200*/  ISETP.GE.AND P4, PT, R6, RZ, PT ;  /* 0x000000ff0600720c */ /* 0x000fe20003f86270 */
[----:B------:R-:W-:Y:S01]  /*3210*/  VIADD R10, R27, 0x1c0 ;  /* 0x000001c01b0a7836 */ /* 0x000fe20000000000 */
[----:B------:R-:W-:Y:S01]  /*3220*/  ISETP.GT.U32.AND P3, PT, R26, R18, PT ;  /* 0x000000121a00720c */ /* 0x000fe20003f64070 */
[----:B------:R-:W-:-:S03]  /*3230*/  IMAD.HI.U32 R6, R0, R3, RZ ;  /* 0x0000000300067227 */ /* 0x000fc600078e00ff */
[----:B------:R-:W-:Y:S01]  /*3240*/  IABS R13, R10 ;  /* 0x0000000a000d7213 */ /* 0x000fe20000000000 */
[----:B------:R-:W-:Y:S02]  /*3250*/  @!P1 IMAD.IADD R23, R23, 0x1, -R26 ;  /* 0x0000000117179824 */ /* 0x000fe400078e0a1a */
[----:B------:R-:W-:Y:S02]  /*3260*/  IMAD.MOV R6, RZ, RZ, -R6 ;  /* 0x000000ffff067224 */ /* 0x000fe400078e0a06 */
[--C-:B------:R-:W-:Y:S01]  /*3270*/  @!P0 IMAD.IADD R8, R8, 0x1, -R26.reuse ;  /* 0x0000000108088824 */ /* 0x100fe200078e0a1a */
[----:B------:R-:W-:Y:S01]  /*3280*/  ISETP.GE.AND P0, PT, R7, RZ, PT ;  /* 0x000000ff0700720c */ /* 0x000fe20003f06270 */
[----:B------:R-:W-:Y:S01]  /*3290*/  @!P6 IMAD.IADD R11, R11, 0x1, -R26 ;  /* 0x000000010b0be824 */ /* 0x000fe200078e0a1a */
[C---:B------:R-:W-:Y:S01]  /*32a0*/  ISETP.GT.U32.AND P6, PT, R26.reuse, R23, PT ;  /* 0x000000171a00720c */ /* 0x040fe20003fc4070 */
[C---:B------:R-:W-:Y:S01]  /*32b0*/  IMAD R6, R26.reuse, R6, R3 ;  /* 0x000000061a067224 */ /* 0x040fe200078e0203 */
[----:B------:R-:W-:Y:S01]  /*32c0*/  ISETP.GT.U32.AND P1, PT, R26, R8, PT ;  /* 0x000000081a00720c */ /* 0x000fe20003f24070 */
[----:B------:R-:W-:-:S04]  /*32d0*/  IMAD.HI.U32 R3, R0, R13, RZ ;  /* 0x0000000d00037227 */ /* 0x000fc800078e00ff */
[----:B------:R-:W-:Y:S01]  /*32e0*/  @!P3 IMAD.IADD R18, R18, 0x1, -R26 ;  /* 0x000000011212b824 */ /* 0x000fe200078e0a1a */
[----:B------:R-:W-:Y:S01]  /*32f0*/  ISETP.GE.AND P3, PT, R4, RZ, PT ;  /* 0x000000ff0400720c */ /* 0x000fe20003f66270 */
[----:B------:R-:W-:Y:S02]  /*3300*/  IMAD.MOV R20, RZ, RZ, -R3 ;  /* 0x000000ffff147224 */ /* 0x000fe400078e0a03 */
[----:B------:R-:W-:Y:S01]  /*3310*/  @!P2 IMAD.MOV R18, RZ, RZ, -R18 ;  /* 0x000000ffff12a224 */ /* 0x000fe200078e0a12 */
[C---:B------:R-:W-:Y:S01]  /*3320*/  ISETP.GT.U32.AND P2, PT, R26.reuse, R11, PT ;  /* 0x0000000b1a00720c */ /* 0x040fe20003f44070 */
[C---:B------:R-:W-:Y:S02]  /*3330*/  IMAD R20, R26.reuse, R20, R13 ;  /* 0x000000141a147224 */ /* 0x040fe400078e020d */
[--C-:B------:R-:W-:Y:S02]  /*3340*/  @!P6 IMAD.IADD R23, R23, 0x1, -R26.reuse ;  /* 0x000000011717e824 */ /* 0x100fe400078e0a1a */
[C---:B------:R-:W-:Y:S01]  /*3350*/  VIADD R4, R27.reuse, 0x1bc ;  /* 0x000001bc1b047836 */ /* 0x040fe20000000000 */
[----:B------:R-:W-:Y:S01]  /*3360*/  ISETP.GT.U32.AND P6, PT, R26, R20, PT ;  /* 0x000000141a00720c */ /* 0x000fe20003fc4070 */
[----:B------:R-:W-:Y:S01]  /*3370*/  @!P1 IMAD.IADD R8, R8, 0x1, -R26 ;  /* 0x0000000108089824 */ /* 0x000fe200078e0a1a */
[----:B------:R-:W-:Y:S01]  /*3380*/  ISETP.GT.U32.AND P1, PT, R26, R6, PT ;  /* 0x000000061a00720c */ /* 0x000fe20003f24070 */
[C---:B------:R-:W-:Y:S01]  /*3390*/  VIADD R7, R27.reuse, 0x1b8 ;  /* 0x000001b81b077836 */ /* 0x040fe20000000000 */
[----:B------:R-:W-:Y:S01]  /*33a0*/  IABS R19, R4 ;  /* 0x0000000400137213 */ /* 0x000fe20000000000 */
[----:B------:R-:W-:-:S02]  /*33b0*/  VIADD R3, R27, 0x1b4 ;  /* 0x000001b41b037836 */ /* 0x000fc40000000000 */
[----:B------:R-:W-:Y:S01]  /*33c0*/  @!P2 IMAD.IADD R11, R11, 0x1, -R26 ;  /* 0x000000010b0ba824 */ /* 0x000fe200078e0a1a */
[----:B------:R-:W-:Y:S01]  /*33d0*/  IABS R13, R7 ;  /* 0x00000007000d7213 */ /* 0x000fe20000000000 */
[----:B------:R-:W-:Y:S01]  /*33e0*/  IMAD.MOV.U32 R22, RZ, RZ, R23 ;  /* 0x000000ffff167224 */ /* 0x000fe200078e0017 */
[----:B------:R-:W-:Y:S01]  /*33f0*/  ISETP.GE.AND P2, PT, R10, RZ, PT ;  /* 0x000000ff0a00720c */ /* 0x000fe20003f46270 */
[----:B------:R-:W-:Y:S01]  /*3400*/  IMAD.HI.U32 R10, R0, R19, RZ ;  /* 0x00000013000a7227 */ /* 0x000fe200078e00ff */
[----:B------:R-:W-:-:S03]  /*3410*/  IABS R15, R3 ;  /* 0x00000003000f7213 */ /* 0x000fc60000000000 */
[----:B------:R-:W-:Y:S02]  /*3420*/  @!P6 IMAD.IADD R20, R20, 0x1, -R26 ;  /* 0x000000011414e824 */ /* 0x000fe400078e0a1a */
[----:B------:R-:W-:-:S03]  /*3430*/  IMAD.HI.U32 R16, R0, R13, RZ ;  /* 0x0000000d00107227 */ /* 0x000fc600078e00ff */
[----:B------:R-:W-:Y:S01]  /*3440*/  ISETP.GT.U32.AND P6, PT, R26, R20, PT ;  /* 0x000000141a00720c */ /* 0x000fe20003fc4070 */
[----:B------:R-:W-:Y:S02]  /*3450*/  IMAD.MOV R10, RZ, RZ, -R10 ;  /* 0x000000ffff0a7224 */ /* 0x000fe400078e0a0a */
[----:B------:R-:W-:Y:S01]  /*3460*/  @!P1 IMAD.IADD R6, R6, 0x1, -R26 ;  /* 0x0000000106069824 */ /* 0x000fe200078e0a1a */
[----:B------:R-:W-:Y:S01]  /*3470*/  ISETP.GE.AND P1, PT, R4, RZ, PT ;  /* 0x000000ff0400720c */ /* 0x000fe20003f26270 */
[----:B------:R-:W-:-:S04]  /*3480*/  IMAD.HI.U32 R4, R0, R15, RZ ;  /* 0x0000000f00047227 */ /* 0x000fc800078e00ff */
[----:B------:R-:W-:Y:S02]  /*3490*/  IMAD.MOV R16, RZ, RZ, -R16 ;  /* 0x000000ffff107224 */ /* 0x000fe400078e0a10 */
[C---:B------:R-:W-:Y:S02]  /*34a0*/  IMAD R19, R26.reuse, R10, R19 ;  /* 0x0000000a1a137224 */ /* 0x040fe400078e0213 */
[----:B------:R-:W-:Y:S01]  /*34b0*/  @!P5 IMAD.MOV R8, RZ, RZ, -R8 ;  /* 0x000000ffff08d224 */ /* 0x000fe200078e0a08 */
[C---:B------:R-:W-:Y:S01]  /*34c0*/  ISETP.GT.U32.AND P5, PT, R26.reuse, R6, PT ;  /* 0x000000061a00720c */ /* 0x040fe20003fa4070 */
[----:B------:R-:W-:Y:S02]  /*34d0*/  IMAD.MOV R4, RZ, RZ, -R4 ;  /* 0x000000ffff047224 */ /* 0x000fe400078e0a04 */
[----:B------:R-:W-:Y:S02]  /*34e0*/  IMAD R16, R26, R16, R13 ;  /* 0x000000101a107224 */ /* 0x000fe400078e020d */
[----:B------:R-:W-:-:S02]  /*34f0*/  IMAD.MOV.U32 R17, RZ, RZ, R11 ;  /* 0x000000ffff117224 */ /* 0x000fc400078e000b */
[----:B------:R-:W-:Y:S01]  /*3500*/  @!P4 IMAD.MOV R22, RZ, RZ, -R22 ;  /* 0x000000ffff16c224 */ /* 0x000fe200078e0a16 */
[C---:B------:R-:W-:Y:S01]  /*3510*/  ISETP.GT.U32.AND P4, PT, R26.reuse, R19, PT ;  /* 0x000000131a00720c */ /* 0x040fe20003f84070 */
[C---:B------:R-:W-:Y:S02]  /*3520*/  IMAD R15, R26.reuse, R4, R15 ;  /* 0x000000041a0f7224 */ /* 0x040fe400078e020f */
[----:B------:R-:W-:Y:S01]  /*3530*/  @!P3 IMAD.MOV R17, RZ, RZ, -R17 ;  /* 0x000000ffff11b224 */ /* 0x000fe200078e0a11 */
[----:B------:R-:W-:Y:S01]  /*3540*/  ISETP.GT.U32.AND P3, PT, R26, R16, PT ;  /* 0x000000101a00720c */ /* 0x000fe20003f64070 */
[--C-:B------:R-:W-:Y:S01]  /*3550*/  @!P6 IMAD.IADD R20, R20, 0x1, -R26.reuse ;  /* 0x000000011414e824 */ /* 0x100fe200078e0a1a */
[----:B------:R-:W-:Y:S01]  /*3560*/  ISETP.GT.U32.AND P6, PT, R26, R15, PT ;  /* 0x0000000f1a00720c */ /* 0x000fe20003fc4070 */
[----:B------:R-:W-:Y:S01]  /*3570*/  VIADD R14, R27, 0x1b0 ;  /* 0x000001b01b0e7836 */ /* 0x000fe20000000000 */
[----:B------:R-:W-:Y:S01]  /*3580*/  STL [R1+0x48], R22 ;  /* 0x0000481601007387 */ /* 0x000fe20000100800 */
[--C-:B------:R-:W-:Y:S01]  /*3590*/  @!P5 IMAD.IADD R6, R6, 0x1, -R26.reuse ;  /* 0x000000010606d824 */ /* 0x100fe200078e0a1a */
[----:B------:R-:W-:Y:S01]  /*35a0*/  ISETP.GE.AND P5, PT, R7, RZ, PT ;  /* 0x000000ff0700720c */ /* 0x000fe20003fa6270 */
[----:B------:R-:W-:Y:S01]  /*35b0*/  VIADD R10, R27, 0x1ac ;  /* 0x000001ac1b0a7836 */ /* 0x000fe20000000000 */
[----:B------:R-:W-:Y:S01]  /*35c0*/  IABS R7, R14 ;  /* 0x0000000e00077213 */ /* 0x000fe20000000000 */
[----:B------:R-:W-:Y:S01]  /*35d0*/  @!P4 IMAD.IADD R19, R19, 0x1, -R26 ;  /* 0x000000011313c824 */ /* 0x000fe200078e0a1a */
[----:B------:R-:W-:Y:S01]  /*35e0*/  ISETP.GE.AND P4, PT, R3, RZ, PT ;  /* 0x000000ff0300720c */ /* 0x000fe20003f86270 */
[----:B------:R-:W-:Y:S01]  /*35f0*/  IMAD.MOV.U32 R11, RZ, RZ, R6 ;  /* 0x000000ffff0b7224 */ /* 0x000fe200078e0006 */
[----:B------:R-:W-:Y:S01]  /*3600*/  IABS R13, R10 ;  /* 0x0000000a000d7213 */ /* 0x000fe20000000000 */
[--C-:B------:R-:W-:Y:S01]  /*3610*/  @!P3 IMAD.IADD R16, R16, 0x1, -R26.reuse ;  /* 0x000000011010b824 */ /* 0x100fe200078e0a1a */
[----:B------:R-:W-:Y:S01]  /*3620*/  ISETP.GT.U32.AND P3, PT, R26, R19, PT ;  /* 0x000000131a00720c */ /* 0x000fe20003f64070 */
[----:B------:R-:W-:Y:S01]  /*3630*/  IMAD.HI.U32 R4, R0, R7, RZ ;  /* 0x0000000700047227 */ /* 0x000fe200078e00ff */
[----:B------:R0:W-:Y:S03]  /*3640*/  STL [R1+0x4c], R17 ;  /* 0x00004c1101007387 */ /* 0x0001e60000100800 */
[----:B------:R-:W-:Y:S01]  /*3650*/  @!P6 IMAD.IADD R15, R15, 0x1, -R26 ;  /* 0x000000010f0fe824 */ /* 0x000fe200078e0a1a */
[----:B------:R-:W-:Y:S01]  /*3660*/  ISETP.GT.U32.AND P6, PT, R26, R16, PT ;  /* 0x000000101a00720c */ /* 0x000fe20003fc4070 */
[----:B------:R-:W-:-:S02]  /*3670*/  IMAD.MOV R4, RZ, RZ, -R4 ;  /* 0x000000ffff047224 */ /* 0x000fc400078e0a04 */
[----:B------:R-:W-:-:S04]  /*3680*/  IMAD.HI.U32 R6, R0, R13, RZ ;  /* 0x0000000d00067227 */ /* 0x000fc800078e00ff */
[C---:B------:R-:W-:Y:S02]  /*3690*/  IMAD R7, R26.reuse, R4, R7 ;  /* 0x000000041a077224 */ /* 0x040fe400078e0207 */
[----:B------:R-:W-:Y:S02]  /*36a0*/  IMAD.MOV R6, RZ, RZ, -R6 ;  /* 0x000000ffff067224 */ /* 0x000fe400078e0a06 */
[--C-:B------:R-:W-:Y:S01]  /*36b0*/  @!P3 IMAD.IADD R19, R19, 0x1, -R26.reuse ;  /* 0x000000011313b824 */ /* 0x100fe200078e0a1a */
[C---:B------:R-:W-:Y:S01]  /*36c0*/  ISETP.GT.U32.AND P3, PT, R26.reuse, R7, PT ;  /* 0x000000071a00720c */ /* 0x040fe20003f64070 */
[C---:B------:R-:W-:Y:S02]  /*36d0*/  IMAD R13, R26.reuse, R6, R13 ;  /* 0x000000061a0d7224 */ /* 0x040fe400078e020d */
[----:B------:R-:W-:Y:S01]  /*36e0*/  @!P0 IMAD.MOV R11, RZ, RZ, -R11 ;  /* 0x000000ffff0b8224 */ /* 0x000fe200078e0a0b */
[----:B------:R-:W-:Y:S01]  /*36f0*/  ISETP.GT.U32.AND P0, PT, R26, R15, PT ;  /* 0x0000000f1a00720c */ /* 0x000fe20003f04070 */
[----:B------:R-:W-:Y:S01]  /*3700*/  @!P6 IMAD.IADD R16, R16, 0x1, -R26 ;  /* 0x000000011010e824 */ /* 0x000fe200078e0a1a */
[----:B------:R-:W-:Y:S01]  /*3710*/  ISETP.GT.U32.AND P6, PT, R26, R13, PT ;  /* 0x0000000d1a00720c */ /* 0x000fe20003fc4070 */
[C---:B------:R-:W-:Y:S01]  /*3720*/  VIADD R3, R27.reuse, 0x1a8 ;  /* 0x000001a81b037836 */ /* 0x040fe20000000000 */
[----:B------:R1:W-:Y:S01]  /*3730*/  STL [R1+0x68], R11 ;  /* 0x0000680b01007387 */ /* 0x0003e20000100800 */
[----:B------:R-:W-:-:S02]  /*3740*/  VIADD R4, R27, 0x1a4 ;  /* 0x000001a41b047836 */ /* 0x000fc40000000000 */
[----:B0-----:R-:W-:Y:S01]  /*3750*/  IMAD.MOV.U32 R17, RZ, RZ, R20 ;  /* 0x000000ffff117224 */ /* 0x001fe200078e0014 */
[----:B------:R-:W-:Y:S01]  /*3760*/  IABS R22, R3 ;  /* 0x0000000300167213 */ /* 0x000fe20000000000 */
[--C-:B------:R-:W-:Y:S01]  /*3770*/  @!P3 IMAD.IADD R7, R7, 0x1, -R26.reuse ;  /* 0x000000010707b824 */ /* 0x100fe200078e0a1a */
[----:B------:R-:W-:Y:S01]  /*3780*/  ISETP.GE.AND P3, PT, R10, RZ, PT ;  /* 0x000000ff0a00720c */ /* 0x000fe20003f66270 */
[----:B------:R-:W-:Y:S02]  /*3790*/  @!P2 IMAD.MOV R17, RZ, RZ, -R17 ;  /* 0x000000ffff11a224 */ /* 0x000fe400078e0a11 */
[----:B------:R-:W-:Y:S01]  /*37a0*/  IMAD.HI.U32 R24, R0, R22, RZ ;  /* 0x0000001600187227 */ /* 0x000fe200078e00ff */
[----:B-1----:R-:W-:Y:S02]  /*37b0*/  IABS R11, R4 ;  /* 0x00000004000b7213 */ /* 0x002fe40000000000 */
[----:B------:R0:W-:Y:S01]  /*37c0*/  STL [R1+0x18c], R17 ;  /* 0x00018c1101007387 */ /* 0x0001e20000100800 */
[--C-:B------:R-:W-:Y:S01]  /*37d0*/  @!P0 IMAD.IADD R15, R15, 0x1, -R26.reuse ;  /* 0x000000010f0f8824 */ /* 0x100fe200078e0a1a */
[----:B------:R-:W-:Y:S01]  /*37e0*/  ISETP.GE.AND P0, PT, R14, RZ, PT ;  /* 0x000000ff0e00720c */ /* 0x000fe20003f06270 */
[----:B------:R-:W-:Y:S01]  /*37f0*/  @!P6 IMAD.IADD R13, R13, 0x1, -R26 ;  /* 0x000000010d0de824 */ /* 0x000fe200078e0a1a */
[----:B------:R-:W-:Y:S01]  /*3800*/  ISETP.GT.U32.AND P6, PT, R26, R7, PT ;  /* 0x000000071a00720c */ /* 0x000fe20003fc4070 */
[----:B------:R-:W-:-:S02]  /*3810*/  IMAD.MOV R24, RZ, RZ, -R24 ;  /* 0x000000ffff187224 */ /* 0x000fc400078e0a18 */
[----:B------:R-:W-:-:S04]  /*3820*/  IMAD.HI.U32 R14, R0, R11, RZ ;  /* 0x0000000b000e7227 */ /* 0x000fc800078e00ff */
[----:B0-----:R-:W-:Y:S02]  /*3830*/  IMAD.MOV.U32 R17, RZ, RZ, R16 ;  /* 0x000000ffff117224 */ /* 0x001fe400078e0010 */
[C---:B------:R-:W-:Y:S02]  /*3840*/  IMAD R10, R26.reuse, R24, R22 ;  /* 0x000000181a0a7224 */ /* 0x040fe400078e0216 */
[----:B------:R-:W-:Y:S02]  /*3850*/  IMAD.MOV R14, RZ, RZ, -R14 ;  /* 0x000000ffff0e7224 */ /* 0x000fe400078e0a0e */
[----:B------:R-:W-:Y:S01]  /*3860*/  @!P5 IMAD.MOV R17, RZ, RZ, -R17 ;  /* 0x000000ffff11d224 */ /* 0x000fe200078e0a11 */
[----:B------:R-:W-:Y:S01]  /*3870*/  ISETP.GE.AND P5, PT, R3, RZ, PT ;  /* 0x000000ff0300720c */ /* 0x000fe20003fa6270 */
[----:B------:R-:W-:Y:S01]  /*3880*/  VIADD R6, R27, 0x1a0 ;  /* 0x000001a01b067836 */ /* 0x000fe20000000000 */
[----:B------:R-:W-:Y:S01]  /*3890*/  ISETP.GT.U32.AND P2, PT, R26, R10, PT ;  /* 0x0000000a1a00720c */ /* 0x000fe20003f44070 */
[----:B------:R-:W-:-:S02]  /*38a0*/  IMAD.MOV.U32 R25, RZ, RZ, R19 ;  /* 0x000000ffff197224 */ /* 0x000fc400078e0013 */
[C---:B------:R-:W-:Y:S01]  /*38b0*/  IMAD R3, R26.reuse, R14, R11 ;  /* 0x0000000e1a037224 */ /* 0x040fe200078e020b */
[----:B------:R-:W-:Y:S01]  /*38c0*/  IABS R23, R6 ;  /* 0x0000000600177213 */ /* 0x000fe20000000000 */
[----:B------:R-:W-:Y:S01]  /*38d0*/  @!P1 IMAD.MOV R25, RZ, RZ, -R25 ;  /* 0x000000ffff199224 */ /* 0x000fe200078e0a19 */
[C---:B------:R-:W-:Y:S01]  /*38e0*/  ISETP.GT.U32.AND P1, PT, R26.reuse, R13, PT ;  /* 0x0000000d1a00720c */ /* 0x040fe20003f24070 */
[----:B------:R-:W-:Y:S01]  /*38f0*/  @!P6 IMAD.IADD R7, R7, 0x1, -R26 ;  /* 0x000000010707e824 */ /* 0x000fe200078e0a1a */
[----:B------:R-:W-:Y:S01]  /*3900*/  ISETP.GT.U32.AND P6, PT, R26, R3, PT ;  /* 0x000000031a00720c */ /* 0x000fe20003fc4070 */
[----:B------:R-:W-:Y:S01]  /*3910*/  IMAD.MOV.U32 R16, RZ, RZ, R15 ;  /* 0x000000ffff107224 */ /* 0x000fe200078e000f */
[----:B------:R-:W-:Y:S01]  /*3920*/  STL [R1+0x194], R25 ;  /* 0x0001941901007387 */ /* 0x000fe20000100800 */
[----:B------:R-:W-:-:S03]  /*3930*/  IMAD.HI.U32 R15, R0, R23, RZ ;  /* 0x00000017000f7227 */ /* 0x000fc600078e00ff */
[----:B------:R-:W-:Y:S01]  /*3940*/  STL [R1+0x19c], R17 ;  /* 0x00019c1101007387 */ /* 0x000fe20000100800 */
[----:B------:R-:W-:Y:S01]  /*3950*/  @!P4 IMAD.MOV R16, RZ, RZ, -R16 ;  /* 0x000000ffff10c224 */ /* 0x000fe200078e0a10 */
[----:B------:R-:W-:Y:S01]  /*3960*/  ISETP.GE.AND P4, PT, R4, RZ, PT ;  /* 0x000000ff0400720c */ /* 0x000fe20003f86270 */
[----:B------:R-:W-:Y:S02]  /*3970*/  VIADD R4, R27, 0x19c ;  /* 0x0000019c1b047836 */ /* 0x000fe40000000000 */
[----:B------:R-:W-:Y:S01]  /*3980*/  IMAD.MOV R15, RZ, RZ, -R15 ;  /* 0x000000ffff0f7224 */ /* 0x000fe200078e0a0f */
[----:B------:R0:W-:Y:S01]  /*3990*/  STL [R1+0x1a8], R16 ;  /* 0x0001a81001007387 */ /* 0x0001e20000100800 */
[--C-:B------:R-:W-:Y:S01]  /*39a0*/  @!P2 IMAD.IADD R10, R10, 0x1, -R26.reuse ;  /* 0x000000010a0aa824 */ /* 0x100fe200078e0a1a */
[----:B------:R-:W-:Y:S01]  /*39b0*/  IABS R22, R4 ;  /* 0x0000000400167213 */ /* 0x000fe20000000000 */
[--C-:B------:R-:W-:Y:S01]  /*39c0*/  @!P1 IMAD.IADD R13, R13, 0x1, -R26.reuse ;  /* 0x000000010d0d9824 */ /* 0x100fe200078e0a1a */
[----:B------:R-:W-:Y:S01]  /*39d0*/  ISETP.GE.AND P1, PT, R6, RZ, PT ;  /* 0x000000ff0600720c */ /* 0x000fe20003f26270 */
[----:B------:R-:W-:Y:S01]  /*39e0*/  IMAD R23, R26, R15, R23 ;  /* 0x0000000f1a177224 */ /* 0x000fe200078e0217 */
[----:B------:R-:W-:Y:S01]  /*39f0*/  ISETP.GE.AND P2, PT, R4, RZ, PT ;  /* 0x000000ff0400720c */ /* 0x000fe20003f46270 */
[----:B------:R-:W-:Y:S01]  /*3a00*/  @!P6 IMAD.IADD R3, R3, 0x1, -R26 ;  /* 0x000000010303e824 */ /* 0x000fe200078e0a1a */
[----:B------:R-:W-:Y:S01]  /*3a10*/  ISETP.GT.U32.AND P6, PT, R26, R10, PT ;  /* 0x0000000a1a00720c */ /* 0x000fe20003fc4070 */
[----:B------:R-:W-:-:S02]  /*3a20*/  IMAD.MOV.U32 R14, RZ, RZ, R7 ;  /* 0x000000ffff0e7224 */ /* 0x000fc400078e0007 */
[----:B------:R-:W-:-:S04]  /*3a30*/  IMAD.HI.U32 R7, R0, R22, RZ ;  /* 0x0000001600077227 */ /* 0x000fc800078e00ff */
[----:B------:R-:W-:Y:S01]  /*3a40*/  @!P3 IMAD.MOV R13, RZ, RZ, -R13 ;  /* 0x000000ffff0db224 */ /* 0x000fe200078e0a0d */
[C---:B------:R-:W-:Y:S01]  /*3a50*/  ISETP.GT.U32.AND P3, PT, R26.reuse, R23, PT ;  /* 0x000000171a00720c */ /* 0x040fe20003f64070 */
[----:B------:R-:W-:Y:S02]  /*3a60*/  IMAD.MOV R7, RZ, RZ, -R7 ;  /* 0x000000ffff077224 */ /* 0x000fe400078e0a07 */
[C---:B------:R-:W-:Y:S02]  /*3a70*/  VIADD R6, R27.reuse, 0x198 ;  /* 0x000001981b067836 */ /* 0x040fe40000000000 */
[----:B------:R-:W-:Y:S01]  /*3a80*/  @!P0 IMAD.MOV R14, RZ, RZ, -R14 ;  /* 0x000000ffff0e8224 */ /* 0x000fe200078e0a0e */
[C---:B------:R-:W-:Y:S01]  /*3a90*/  ISETP.GT.U32.AND P0, PT, R26.reuse, R3, PT ;  /* 0x000000031a00720c */ /* 0x040fe20003f04070 */
[----:B------:R-:W-:Y:S01]  /*3aa0*/  IMAD R22, R26, R7, R22 ;  /* 0x000000071a167224 */ /* 0x000fe200078e0216 */
[----:B0-----:R-:W-:Y:S01]  /*3ab0*/  IABS R16, R6 ;  /* 0x0000000600107213 */ /* 0x001fe20000000000 */
[----:B------:R-:W-:Y:S01]  /*3ac0*/  VIADD R11, R27, 0x194 ;  /* 0x000001941b0b7836 */ /* 0x000fe20000000000 */
[----:B------:R0:W-:Y:S01]  /*3ad0*/  STL [R1+0x1b0], R14 ;  /* 0x0001b00e01007387 */ /* 0x0001e20000100800 */
[--C-:B------:R-:W-:Y:S01]  /*3ae0*/  @!P6 IMAD.IADD R10, R10, 0x1, -R26.reuse ;  /* 0x000000010a0ae824 */ /* 0x100fe200078e0a1a */
[----:B------:R-:W-:Y:S01]  /*3af0*/  ISETP.GT.U32.AND P6, PT, R26, R22, PT ;  /* 0x000000161a00720c */ /* 0x000fe20003fc4070 */
[----:B------:R-:W-:Y:S01]  /*3b00*/  @!P3 IMAD.IADD R23, R23, 0x1, -R26 ;  /* 0x000000011717b824 */ /* 0x000fe200078e0a1a */
[----:B------:R-:W-:Y:S01]  /*3b10*/  IABS R20, R11 ;  /* 0x0000000b00147213 */ /* 0x000fe20000000000 */
[----:B------:R1:W-:Y:S01]  /*3b20*/  STL [R1+0x1ac], R13 ;  /* 0x0001ac0d01007387 */ /* 0x0003e20000100800 */
[----:B------:R-:W-:Y:S01]  /*3b30*/  VIADD R4, R27, 0x190 ;  /* 0x000001901b047836 */ /* 0x000fe20000000000 */
[----:B------:R-:W-:Y:S01]  /*3b40*/  ISETP.GE.AND P3, PT, R11, RZ, PT ;  /* 0x000000ff0b00720c */ /* 0x000fe20003f66270 */
[----:B------:R-:W-:-:S02]  /*3b50*/  VIADD R15, R27, 0x18c ;  /* 0x0000018c1b0f7836 */ /* 0x000fc40000000000 */
[----:B0-----:R-:W-:Y:S01]  /*3b60*/  IMAD.MOV.U32 R14, RZ, RZ, R10 ;  /* 0x000000ffff0e7224 */ /* 0x001fe200078e000a */
[----:B------:R-:W-:Y:S01]  /*3b70*/  IABS R19, R4 ;  /* 0x0000000400137213 */ /* 0x000fe20000000000 */
[----:B------:R-:W-:-:S04]  /*3b80*/  IMAD.HI.U32 R7, R0, R20, RZ ;  /* 0x0000001400077227 */ /* 0x000fc800078e00ff */
[----:B-1----:R-:W-:-:S04]  /*3b90*/  IMAD.HI.U32 R13, R0, R16, RZ ;  /* 0x00000010000d7227 */ /* 0x002fc800078e00ff */
[----:B------:R-:W-:Y:S01]  /*3ba0*/  @!P5 IMAD.MOV R14, RZ, RZ, -R14 ;  /* 0x000000ffff0ed224 */ /* 0x000fe200078e0a0e */
[----:B------:R-:W-:Y:S01]  /*3bb0*/  ISETP.GT.U32.AND P5, PT, R26, R23, PT ;  /* 0x000000171a00720c */ /* 0x000fe20003fa4070 */
[----:B------:R-:W-:Y:S01]  /*3bc0*/  @!P0 IMAD.IADD R3, R3, 0x1, -R26 ;  /* 0x0000000103038824 */ /* 0x000fe200078e0a1a */
[----:B------:R-:W-:Y:S01]  /*3bd0*/  ISETP.GE.AND P0, PT, R6, RZ, PT ;  /* 0x000000ff0600720c */ /* 0x000fe20003f06270 */
[----:B------:R-:W-:Y:S01]  /*3be0*/  IMAD.MOV R13, RZ, RZ, -R13 ;  /* 0x000000ffff0d7224 */ /* 0x000fe200078e0a0d */
[----:B------:R-:W-:Y:S01]  /*3bf0*/  STL [R1+0x1a0], R14 ;  /* 0x0001a00e01007387 */ /* 0x000fe20000100800 */
[----:B------:R-:W-:Y:S02]  /*3c00*/  IMAD.MOV R7, RZ, RZ, -R7 ;  /* 0x000000ffff077224 */ /* 0x000fe400078e0a07 */
[----:B------:R-:W-:Y:S01]  /*3c10*/  IMAD R16, R26, R13, R16 ;  /* 0x0000000d1a107224 */ /* 0x000fe200078e0210 */
[----:B------:R-:W-:Y:S01]  /*3c20*/  IABS R13, R15 ;  /* 0x0000000f000d7213 */ /* 0x000fe20000000000 */
[----:B------:R-:W-:-:S02]  /*3c30*/  IMAD.MOV.U32 R10, RZ, RZ, R3 ;  /* 0x000000ffff0a7224 */ /* 0x000fc400078e0003 */
[----:B------:R-:W-:Y:S02]  /*3c40*/  @!P6 IMAD.IADD R22, R22, 0x1, -R26 ;  /* 0x000000011616e824 */ /* 0x000fe400078e0a1a */
[C---:B------:R-:W-:Y:S02]  /*3c50*/  IMAD R20, R26.reuse, R7, R20 ;  /* 0x000000071a147224 */ /* 0x040fe400078e0214 */
[----:B------:R-:W-:Y:S01]  /*3c60*/  @!P4 IMAD.MOV R10, RZ, RZ, -R10 ;  /* 0x000000ffff0ac224 */ /* 0x000fe200078e0a0a */
[----:B------:R-:W-:Y:S01]  /*3c70*/  ISETP.GT.U32.AND P4, PT, R26, R16, PT ;  /* 0x000000101a00720c */ /* 0x000fe20003f84070 */
[----:B------:R-:W-:Y:S01]  /*3c80*/  IMAD.HI.U32 R6, R0, R19, RZ ;  /* 0x0000001300067227 */ /* 0x000fe200078e00ff */
[C---:B------:R-:W-:Y:S02]  /*3c90*/  ISETP.GT.U32.AND P6, PT, R26.reuse, R22, PT ;  /* 0x000000161a00720c */ /* 0x040fe40003fc4070 */
[----:B------:R0:W-:Y:S01]  /*3ca0*/  STL [R1+0x1a4], R10 ;  /* 0x0001a40a01007387 */ /* 0x0001e20000100800 */
[----:B------:R-:W-:Y:S01]  /*3cb0*/  @!P5 IMAD.IADD R23, R23, 0x1, -R26 ;  /* 0x000000011717d824 */ /* 0x000fe200078e0a1a */
[----:B------:R-:W-:Y:S01]  /*3cc0*/  ISETP.GT.U32.AND P5, PT, R26, R20, PT ;  /* 0x000000141a00720c */ /* 0x000fe20003fa4070 */
[----:B------:R-:W-:-:S02]  /*3cd0*/  IMAD.MOV R6, RZ, RZ, -R6 ;  /* 0x000000ffff067224 */ /* 0x000fc400078e0a06 */
[----:B------:R-:W-:-:S04]  /*3ce0*/  IMAD.HI.U32 R24, R0, R13, RZ ;  /* 0x0000000d00187227 */ /* 0x000fc800078e00ff */
[----:B------:R-:W-:Y:S02]  /*3cf0*/  IMAD R19, R26, R6, R19 ;  /* 0x000000061a137224 */ /* 0x000fe400078e0213 */
[--C-:B------:R-:W-:Y:S01]  /*3d00*/  @!P4 IMAD.IADD R16, R16, 0x1, -R26.reuse ;  /* 0x000000011010c824 */ /* 0x100fe200078e0a1a */
[----:B------:R-:W-:Y:S01]  /*3d10*/  ISETP.GE.AND P4, PT, R4, RZ, PT ;  /* 0x000000ff0400720c */ /* 0x000fe20003f86270 */
[--C-:B------:R-:W-:Y:S01]  /*3d20*/  @!P6 IMAD.IADD R22, R22, 0x1, -R26.reuse ;  /* 0x000000011616e824 */ /* 0x100fe200078e0a1a */
[----:B------:R-:W-:Y:S01]  /*3d30*/  ISETP.GT.U32.AND P6, PT, R26, R19, PT ;  /* 0x000000131a00720c */ /* 0x000fe20003fc4070 */
[----:B------:R-:W-:Y:S01]  /*3d40*/  @!P5 IMAD.IADD R20, R20, 0x1, -R26 ;  /* 0x000000011414d824 */ /* 0x000fe200078e0a1a */
[----:B------:R-:W-:Y:S01]  /*3d50*/  ISETP.GT.U32.AND P5, PT, R26, R16, PT ;  /* 0x000000101a00720c */ /* 0x000fe20003fa4070 */
[----:B------:R-:W-:Y:S02]  /*3d60*/  VIADD R7, R27, 0x188 ;  /* 0x000001881b077836 */ /* 0x000fe40000000000 */
[----:B------:R-:W-:-:S02]  /*3d70*/  IMAD.MOV R24, RZ, RZ, -R24 ;  /* 0x000000ffff187224 */ /* 0x000fc400078e0a18 */
[----:B------:R-:W-:Y:S01]  /*3d80*/  IMAD.MOV.U32 R25, RZ, RZ, R23 ;  /* 0x000000ffff197224 */ /* 0x000fe200078e0017 */
[----:B0-----:R-:W-:Y:S01]  /*3d90*/  IABS R10, R7 ;  /* 0x00000007000a7213 */ /* 0x001fe20000000000 */
[C---:B------:R-:W-:Y:S02]  /*3da0*/  IMAD R13, R26.reuse, R24, R13 ;  /* 0x000000181a0d7224 */ /* 0x040fe400078e020d */
[----:B------:R-:W-:Y:S02]  /*3db0*/  VIADD R3, R27, 0x184 ;  /* 0x000001841b037836 */ /* 0x000fe40000000000 */
[--C-:B------:R-:W-:Y:S01]  /*3dc0*/  @!P6 IMAD.IADD R19, R19, 0x1, -R26.reuse ;  /* 0x000000011313e824 */ /* 0x100fe200078e0a1a */
[----:B------:R-:W-:Y:S01]  /*3dd0*/  ISETP.GT.U32.AND P6, PT, R26, R20, PT ;  /* 0x000000141a00720c */ /* 0x000fe20003fc4070 */
[----:B------:R-:W-:Y:S01]  /*3de0*/  VIADD R14, R27, 0x180 ;  /* 0x000001801b0e7836 */ /* 0x000fe20000000000 */
[----:B------:R-:W-:Y:S01]  /*3df0*/  IABS R11, R3 ;  /* 0x00000003000b7213 */ /* 0x000fe20000000000 */
[----:B------:R-:W-:Y:S01]  /*3e00*/  @!P5 IMAD.IADD R16, R16, 0x1, -R26 ;  /* 0x000000011010d824 */ /* 0x000fe200078e0a1a */
[C---:B------:R-:W-:Y:S01]  /*3e10*/  ISETP.GT.U32.AND P5, PT, R26.reuse, R13, PT ;  /* 0x0000000d1a00720c */ /* 0x040fe20003fa4070 */
[----:B------:R-:W-:Y:S01]  /*3e20*/  @!P1 IMAD.MOV R25, RZ, RZ, -R25 ;  /* 0x000000ffff199224 */ /* 0x000fe200078e0a19 */
[----:B------:R-:W-:Y:S01]  /*3e30*/  ISETP.GT.U32.AND P1, PT, R26, R19, PT ;  /* 0x000000131a00720c */ /* 0x000fe20003f24070 */
[----:B------:R-:W-:Y:S01]  /*3e40*/  IMAD.HI.U32 R4, R0, R10, RZ ;  /* 0x0000000a00047227 */ /* 0x000fe200078e00ff */
[----:B------:R-:W-:-:S02]  /*3e50*/  IABS R6, R14 ;  /* 0x0000000e00067213 */ /* 0x000fc40000000000 */
[----:B------:R-:W-:Y:S01]  /*3e60*/  STL [R1+0x198], R25 ;  /* 0x0001981901007387 */ /* 0x000fe20000100800 */
[----:B------:R-:W-:Y:S02]  /*3e70*/  IMAD.MOV.U32 R17, RZ, RZ, R22 ;  /* 0x000000ffff117224 */ /* 0x000fe400078e0016 */
[----:B------:R-:W-:Y:S02]  /*3e80*/  IMAD.MOV R4, RZ, RZ, -R4 ;  /* 0x000000ffff047224 */ /* 0x000fe400078e0a04 */
[----:B------:R-:W-:Y:S01]  /*3e90*/  @!P2 IMAD.MOV R17, RZ, RZ, -R17 ;  /* 0x000000ffff11a224 */ /* 0x000fe200078e0a11 */
[----:B------:R-:W-:Y:S01]  /*3ea0*/  ISETP.GE.AND P2, PT, R15, RZ, PT ;  /* 0x000000ff0f00720c */ /* 0x000fe20003f46270 */
[----:B------:R-:W-:-:S03]  /*3eb0*/  IMAD.HI.U32 R23, R0, R11, RZ ;  /* 0x0000000b00177227 */ /* 0x000fc600078e00ff */
[----:B------:R0:W-:Y:S01]  /*3ec0*/  STL [R1+0x190], R17 ;  /* 0x0001901101007387 */ /* 0x0001e20000100800 */
[----:B------:R-:W-:Y:S02]  /*3ed0*/  IMAD R10, R26, R4, R10 ;  /* 0x000000041a0a7224 */ /* 0x000fe400078e020a */
[----:B------:R-:W-:-:S04]  /*3ee0*/  IMAD.HI.U32 R22, R0, R6, RZ ;  /* 0x0000000600167227 */ /* 0x000fc800078e00ff */
[----:B------:R-:W-:Y:S02]  /*3ef0*/  IMAD.MOV R23, RZ, RZ, -R23 ;  /* 0x000000ffff177224 */ /* 0x000fe400078e0a17 */
[----:B------:R-:W-:Y:S02]  /*3f00*/  IMAD.MOV R22, RZ, RZ, -R22 ;  /* 0x000000ffff167224 */ /* 0x000fe400078e0a16 */
[--C-:B------:R-:W-:Y:S01]  /*3f10*/  @!P6 IMAD.IADD R20, R20, 0x1, -R26.reuse ;  /* 0x000000011414e824 */ /* 0x100fe200078e0a1a */
[C---:B------:R-:W-:Y:S01]  /*3f20*/  ISETP.GT.U32.AND P6, PT, R26.reuse, R10, PT ;  /* 0x0000000a1a00720c */ /* 0x040fe20003fc4070 */
[----:B------:R-:W-:Y:S02]  /*3f30*/  @!P5 IMAD.IADD R13, R13, 0x1, -R26 ;  /* 0x000000010d0dd824 */ /* 0x000fe400078e0a1a */
[----:B0-----:R-:W-:Y:S02]  /*3f40*/  IMAD.MOV.U32 R17, RZ, RZ, R16 ;  /* 0x000000ffff117224 */ /* 0x001fe400078e0010 */
[----:B------:R-:W-:Y:S01]  /*3f50*/  @!P1 IMAD.IADD R19, R19, 0x1, -R26 ;  /* 0x0000000113139824 */ /* 0x000fe200078e0a1a */
[----:B------:R-:W-:Y:S01]  /*3f60*/  ISETP.GE.AND P1, PT, R7, RZ, PT ;  /* 0x000000ff0700720c */ /* 0x000fe20003f26270 */
[----:B------:R-:W-:-:S02]  /*3f70*/  IMAD R7, R26, R23, R11 ;  /* 0x000000171a077224 */ /* 0x000fc400078e020b */
[C---:B------:R-:W-:Y:S02]  /*3f80*/  IMAD R6, R26.reuse, R22, R6 ;  /* 0x000000161a067224 */ /* 0x040fe400078e0206 */
[----:B------:R-:W-:Y:S01]  /*3f90*/  @!P0 IMAD.MOV R17, RZ, RZ, -R17 ;  /* 0x000000ffff118224 */ /* 0x000fe200078e0a11 */
[C---:B------:R-:W-:Y:S01]  /*3fa0*/  ISETP.GT.U32.AND P0, PT, R26.reuse, R13, PT ;  /* 0x0000000d1a00720c */ /* 0x040fe20003f04070 */
[----:B------:R-:W-:Y:S01]  /*3fb0*/  IMAD.MOV.U32 R23, RZ, RZ, R20 ;  /* 0x000000ffff177224 */ /* 0x000fe200078e0014 */
[C---:B------:R-:W-:Y:S01]  /*3fc0*/  ISETP.GT.U32.AND P5, PT, R26.reuse, R7, PT ;  /* 0x000000071a00720c */ /* 0x040fe20003fa4070 */
[C---:B------:R-:W-:Y:S01]  /*3fd0*/  VIADD R4, R27.reuse, 0x17c ;  /* 0x0000017c1b047836 */ /* 0x040fe20000000000 */
[----:B------:R0:W-:Y:S01]  /*3fe0*/  STL [R1+0x74], R17 ;  /* 0x0000741101007387 */ /* 0x0001e20000100800 */
[----:B------:R-:W-:Y:S01]  /*3ff0*/  @!P3 IMAD.MOV R23, RZ, RZ, -R23 ;  /* 0x000000ffff17b224 */ /* 0x000fe200078e0a17 */
[----:B------:R-:W-:Y:S01]  /*4000*/  ISETP.GT.U32.AND P3, PT, R26, R6, PT ;  /* 0x000000061a00720c */ /* 0x000fe20003f64070 */
[--C-:B------:R-:W-:Y:S01]  /*4010*/  @!P6 IMAD.IADD R10, R10, 0x1, -R26.reuse ;  /* 0x000000010a0ae824 */ /* 0x100fe200078e0a1a */
[----:B------:R-:W-:Y:S01]  /*4020*/  IABS R15, R4 ;  /* 0x00000004000f7213 */ /* 0x000fe20000000000 */
[C---:B------:R-:W-:Y:S01]  /*4030*/  VIADD R11, R27.reuse, 0x178 ;  /* 0x000001781b0b7836 */ /* 0x040fe20000000000 */
[----:B------:R-:W-:Y:S01]  /*4040*/  STL [R1+0x80], R23 ;  /* 0x0000801701007387 */ /* 0x000fe20000100800 */
[----:B------:R-:W-:Y:S01]  /*4050*/  VIADD R24, R27, 0x164 ;  /* 0x000001641b187836 */ /* 0x000fe20000000000 */
[----:B------:R-:W-:Y:S01]  /*4060*/  ISETP.GT.U32.AND P6, PT, R26, R10, PT ;  /* 0x0000000a1a00720c */ /* 0x000fe20003fc4070 */
[----:B------:R-:W-:Y:S01]  /*4070*/  @!P0 IMAD.IADD R13, R13, 0x1, -R26 ;  /* 0x000000010d0d8824 */ /* 0x000fe200078e0a1a */
[----:B------:R-:W-:Y:S01]  /*4080*/  IABS R16, R11 ;  /* 0x0000000b00107213 */ /* 0x000fe20000000000 */
[----:B0-----:R-:W-:Y:S01]  /*4090*/  IMAD.MOV.U32 R17, RZ, RZ, R19 ;  /* 0x000000ffff117224 */ /* 0x001fe200078e0013 */
[----:B------:R-:W-:Y:S01]  /*40a0*/  ISETP.GE.AND P0, PT, R14, RZ, PT ;  /* 0x000000ff0e00720c */ /* 0x000fe20003f06270 */
[----:B------:R-:W-:-:S04]  /*40b0*/  IMAD.HI.U32 R22, R0, R15, RZ ;  /* 0x0000000f00167227 */ /* 0x000fc800078e00ff */
[----:B------:R-:W-:Y:S01]  /*40c0*/  @!P4 IMAD.MOV R17, RZ, RZ, -R17 ;  /* 0x000000ffff11c224 */ /* 0x000fe200078e0a11 */
[----:B------:R-:W-:Y:S01]  /*40d0*/  ISETP.GE.AND P4, PT, R3, RZ, PT ;  /* 0x000000ff0300720c */ /* 0x000fe20003f86270 */
[----:B------:R-:W-:Y:S01]  /*40e0*/  @!P3 IMAD.IADD R6, R6, 0x1, -R26 ;  /* 0x000000010606b824 */ /* 0x000fe200078e0a1a */
[----:B------:R-:W-:Y:S01]  /*40f0*/  ISETP.GE.AND P3, PT, R4, RZ, PT ;  /* 0x000000ff0400720c */ /* 0x000fe20003f66270 */
[----:B------:R-:W-:Y:S01]  /*4100*/  IMAD.MOV R20, RZ, RZ, -R22 ;  /* 0x000000ffff147224 */ /* 0x000fe200078e0a16 */
[----:B------:R0:W-:Y:S01]  /*4110*/  STL [R1+0x84], R17 ;  /* 0x0000841101007387 */ /* 0x0001e20000100800 */
[----:B------:R-:W-:-:S04]  /*4120*/  IMAD.HI.U32 R14, R0, R16, RZ ;  /* 0x00000010000e7227 */ /* 0x000fc800078e00ff */
[----:B------:R-:W-:Y:S02]  /*4130*/  IMAD R3, R26, R20, R15 ;  /* 0x000000141a037224 */ /* 0x000fe400078e020f */
[--C-:B------:R-:W-:Y:S02]  /*4140*/  @!P5 IMAD.IADD R7, R7, 0x1, -R26.reuse ;  /* 0x000000010707d824 */ /* 0x100fe400078e0a1a */
[----:B------:R-:W-:Y:S01]  /*4150*/  @!P6 IMAD.IADD R10, R10, 0x1, -R26 ;  /* 0x000000010a0ae824 */ /* 0x000fe200078e0a1a */
[C---:B------:R-:W-:Y:S01]  /*4160*/  ISETP.GT.U32.AND P6, PT, R26.reuse, R3, PT ;  /* 0x000000031a00720c */ /* 0x040fe20003fc4070 */
[----:B0-----:R-:W-:Y:S01]  /*4170*/  IMAD.MOV.U32 R17, RZ, RZ, R13 ;  /* 0x000000ffff117224 */ /* 0x001fe200078e000d */
[C---:B------:R-:W-:Y:S01]  /*4180*/  ISETP.GT.U32.AND P5, PT, R26.reuse, R7, PT ;  /* 0x000000071a00720c */ /* 0x040fe20003fa4070 */
[----:B------:R-:W-:Y:S02]  /*4190*/  IMAD.MOV R14, RZ, RZ, -R14 ;  /* 0x000000ffff0e7224 */ /* 0x000fe400078e0a0e */
[----:B------:R-:W-:Y:S01]  /*41a0*/  @!P2 IMAD.MOV R17, RZ, RZ, -R17 ;  /* 0x000000ffff11a224 */ /* 0x000fe200078e0a11 */
[C---:B------:R-:W-:Y:S01]  /*41b0*/  ISETP.GT.U32.AND P2, PT, R26.reuse, R6, PT ;  /* 0x000000061a00720c */ /* 0x040fe20003f44070 */
[----:B------:R-:W-:-:S02]  /*41c0*/  IMAD R4, R26, R14, R16 ;  /* 0x0000000e1a047224 */ /* 0x000fc400078e0210 */
[----:B------:R-:W-:Y:S01]  /*41d0*/  @!P1 IMAD.MOV R10, RZ, RZ, -R10 ;  /* 0x000000ffff0a9224 */ /* 0x000fe200078e0a0a */
[----:B------:R-:W-:Y:S01]  /*41e0*/  STL [R1+0xa0], R17 ;  /* 0x0000a01101007387 */ /* 0x000fe20000100800 */
[----:B------:R-:W-:Y:S02]  /*41f0*/  VIADD R15, R27, 0x174 ;  /* 0x000001741b0f7836 */ /* 0x000fe40000000000 */
[--C-:B------:R-:W-:Y:S01]  /*4200*/  @!P6 IMAD.IADD R3, R3, 0x1, -R26.reuse ;  /* 0x000000010303e824 */ /* 0x100fe200078e0a1a */
[----:B------:R0:W-:Y:S01]  /*4210*/  STL [R1+0xa8], R10 ;  /* 0x0000a80a01007387 */ /* 0x0001e20000100800 */
[--C-:B------:R-:W-:Y:S01]  /*4220*/  @!P5 IMAD.IADD R7, R7, 0x1, -R26.reuse ;  /* 0x000000010707d824 */ /* 0x100fe200078e0a1a */
[----:B------:R-:W-:Y:S01]  /*4230*/  IABS R23, R15 ;  /* 0x0000000f00177213 */ /* 0x000fe20000000000 */
[C---:B------:R-:W-:Y:S01]  /*4240*/  VIADD R14, R27.reuse, 0x170 ;  /* 0x000001701b0e7836 */ /* 0x040fe20000000000 */
[----:B------:R-:W-:Y:S01]  /*4250*/  ISETP.GT.U32.AND P6, PT, R26, R3, PT ;  /* 0x000000031a00720c */ /* 0x000fe20003fc4070 */
[----:B------:R-:W-:Y:S01]  /*4260*/  @!P2 IMAD.IADD R6, R6, 0x1, -R26 ;  /* 0x000000010606a824 */ /* 0x000fe200078e0a1a */
[----:B------:R-:W-:Y:S01]  /*4270*/  ISETP.GT.U32.AND P2, PT, R26, R4, PT ;  /* 0x000000041a00720c */ /* 0x000fe20003f44070 */
[----:B------:R-:W-:Y:S01]  /*4280*/  @!P4 IMAD.MOV R7, RZ, RZ, -R7 ;  /* 0x000000ffff07c224 */ /* 0x000fe200078e0a07 */
[----:B------:R-:W-:Y:S01]  /*4290*/  ISETP.GE.AND P4, PT, R14, RZ, PT ;  /* 0x000000ff0e00720c */ /* 0x000fe20003f86270 */
[----:B------:R-:W-:Y:S01]  /*42a0*/  VIADD R13, R27, 0x16c ;  /* 0x0000016c1b0d7836 */ /* 0x000fe20000000000 */
[----:B------:R-:W-:Y:S01]  /*42b0*/  IABS R14, R14 ;  /* 0x0000000e000e7213 */ /* 0x000fe20000000000 */
[----:B0-----:R-:W-:Y:S01]  /*42c0*/  IMAD.MOV.U32 R10, RZ, RZ, R6 ;  /* 0x000000ffff0a7224 */ /* 0x001fe200078e0006 */
[----:B------:R0:W-:Y:S01]  /*42d0*/  STL [R1+0xc0], R7 ;  /* 0x0000c00701007387 */ /* 0x0001e20000100800 */
[----:B------:R-:W-:Y:S01]  /*42e0*/  ISETP.GE.AND P5, PT, R11, RZ, PT ;  /* 0x000000ff0b00720c */ /* 0x000fe20003fa6270 */
[----:B------:R-:W-:Y:S01]  /*42f0*/  VIADD R11, R27, 0x168 ;  /* 0x000001681b0b7836 */ /* 0x000fe20000000000 */
[----:B------:R-:W-:Y:S01]  /*4300*/  ISETP.GE.AND P1, PT, R15, RZ, PT ;  /* 0x000000ff0f00720c */ /* 0x000fe20003f26270 */
[----:B------:R-:W-:Y:S01]  /*4310*/  @!P0 IMAD.MOV R10, RZ, RZ, -R10 ;  /* 0x000000ffff0a8224 */ /* 0x000fe200078e0a0a */
[----:B------:R-:W-:Y:S01]  /*4320*/  ISETP.GE.AND P0, PT, R13, RZ, PT ;  /* 0x000000ff0d00720c */ /* 0x000fe20003f06270 */
[--C-:B------:R-:W-:Y:S01]  /*4330*/  @!P6 IMAD.IADD R3, R3, 0x1, -R26.reuse ;  /* 0x000000010303e824 */ /* 0x100fe200078e0a1a */
[----:B------:R-:W-:Y:S01]  /*4340*/  IABS R13, R13 ;  /* 0x0000000d000d7213 */ /* 0x000fe20000000000 */
[----:B------:R-:W-:Y:S01]  /*4350*/  @!P2 IMAD.IADD R4, R4, 0x1, -R26 ;  /* 0x000000010404a824 */ /* 0x000fe200078e0a1a */
[----:B------:R1:W-:Y:S01]  /*4360*/  STL [R1+0x188], R10 ;  /* 0x0001880a01007387 */ /* 0x0003e20000100800 */
[----:B0-----:R-:W-:Y:S01]  /*4370*/  IMAD.HI.U32 R7, R0, R14, RZ ;  /* 0x0000000e00077227 */ /* 0x001fe200078e00ff */
[----:B------:R-:W-:-:S02]  /*4380*/  ISETP.GE.AND P6, PT, R11, RZ, PT ;  /* 0x000000ff0b00720c */ /* 0x000fc40003fc6270 */
[----:B------:R-:W-:Y:S01]  /*4390*/  ISETP.GT.U32.AND P2, PT, R26, R4, PT ;  /* 0x000000041a00720c */ /* 0x000fe20003f44070 */
[----:B------:R-:W-:Y:S01]  /*43a0*/  IMAD.HI.U32 R6, R0, R13, RZ ;  /* 0x0000000d00067227 */ /* 0x000fe200078e00ff */
[----:B------:R-:W-:-:S03]  /*43b0*/  IABS R11, R11 ;  /* 0x0000000b000b7213 */ /* 0x000fc60000000000 */
[----:B------:R-:W-:Y:S02]  /*43c0*/  IMAD.MOV.U32 R15, RZ, RZ, R3 ;  /* 0x000000ffff0f7224 */ /* 0x000fe400078e0003 */
[----:B-1----:R-:W-:-:S04]  /*43d0*/  IMAD.HI.U32 R10, R0, R23, RZ ;  /* 0x00000017000a7227 */ /* 0x002fc800078e00ff */
[----:B------:R-:W-:Y:S02]  /*43e0*/  IMAD.MOV R10, RZ, RZ, -R10 ;  /* 0x000000ffff0a7224 */ /* 0x000fe400078e0a0a */
[----:B------:R-:W-:Y:S02]  /*43f0*/  IMAD.MOV R7, RZ, RZ, -R7 ;  /* 0x000000ffff077224 */ /* 0x000fe400078e0a07 */
[C---:B------:R-:W-:Y:S02]  /*4400*/  IMAD R23, R26.reuse, R10, R23 ;  /* 0x0000000a1a177224 */ /* 0x040fe400078e0217 */
[----:B------:R-:W-:Y:S02]  /*4410*/  IMAD.MOV R6, RZ, RZ, -R6 ;  /* 0x000000ffff067224 */ /* 0x000fe400078e0a06 */
[----:B------:R-:W-:Y:S01]  /*4420*/  @!P3 IMAD.MOV R15, RZ, RZ, -R15 ;  /* 0x000000ffff0fb224 */ /* 0x000fe200078e0a0f */
[----:B------:R-:W-:Y:S01]  /*4430*/  ISETP.GT.U32.AND P3, PT, R26, R23, PT ;  /* 0x000000171a00720c */ /* 0x000fe20003f64070 */
[----:B------:R-:W-:-:S02]  /*4440*/  @!P2 IMAD.IADD R4, R4, 0x1, -R26 ;  /* 0x000000010404a824 */ /* 0x000fc400078e0a1a */
[C---:B------:R-:W-:Y:S01]  /*4450*/  IMAD R14, R26.reuse, R7, R14 ;  /* 0x000000071a0e7224 */ /* 0x040fe200078e020e */
[----:B------:R0:W-:Y:S01]  /*4460*/  STL [R1+0x180], R15 ;  /* 0x0001800f01007387 */ /* 0x0001e20000100800 */
[C---:B------:R-:W-:Y:S02]  /*4470*/  IMAD R13, R26.reuse, R6, R13 ;  /* 0x000000061a0d7224 */ /* 0x040fe400078e020d */
[----:B------:R-:W-:Y:S01]  /*4480*/  IMAD.MOV.U32 R10, RZ, RZ, R4 ;  /* 0x000000ffff0a7224 */ /* 0x000fe200078e0004 */
[C---:B------:R-:W-:Y:S01]  /*4490*/  ISETP.GT.U32.AND P2, PT, R26.reuse, R14, PT ;  /* 0x0000000e1a00720c */ /* 0x040fe20003f44070 */
[----:B------:R-:W-:Y:S01]  /*44a0*/  VIADD R19, R27, 0x160 ;  /* 0x000001601b137836 */ /* 0x000fe20000000000 */
[----:B------:R-:W-:Y:S01]  /*44b0*/  IABS R4, R24 ;  /* 0x0000001800047213 */ /* 0x000fe20000000000 */
[----:B------:R-:W-:Y:S01]  /*44c0*/  @!P5 IMAD.MOV R10, RZ, RZ, -R10 ;  /* 0x000000ffff0ad224 */ /* 0x000fe200078e0a0a */
[----:B------:R-:W-:Y:S01]  /*44d0*/  ISETP.GT.U32.AND P5, PT, R26, R13, PT ;  /* 0x0000000d1a00720c */ /* 0x000fe20003fa4070 */
[----:B------:R-:W-:Y:S01]  /*44e0*/  @!P3 IMAD.IADD R23, R23, 0x1, -R26 ;  /* 0x000000011717b824 */ /* 0x000fe200078e0a1a */
[----:B------:R-:W-:Y:S01]  /*44f0*/  IABS R22, R19 ;  /* 0x0000001300167213 */ /* 0x000fe20000000000 */
[----:B------:R-:W-:Y:S01]  /*4500*/  IMAD.HI.U32 R3, R0, R11, RZ ;  /* 0x0000000b00037227 */ /* 0x000fe200078e00ff */
[----:B------:R1:W-:Y:S02]  /*4510*/  STL [R1+0x184], R10 ;  /* 0x0001840a01007387 */ /* 0x0003e40000100800 */
[----:B------:R-:W-:Y:S01]  /*4520*/  ISETP.GT.U32.AND P3, PT, R26, R23, PT ;  /* 0x000000171a00720c */ /* 0x000fe20003f64070 */
[----:B------:R-:W-:-:S02]  /*4530*/  IMAD.MOV R3, RZ, RZ, -R3 ;  /* 0x000000ffff037224 */ /* 0x000fc400078e0a03 */
[--C-:B------:R-:W-:Y:S02]  /*4540*/  @!P2 IMAD.IADD R14, R14, 0x1, -R26.reuse ;  /* 0x000000010e0ea824 */ /* 0x100fe400078e0a1a */
[C---:B------:R-:W-:Y:S02]  /*4550*/  IMAD R11, R26.reuse, R3, R11 ;  /* 0x000000031a0b7224 */ /* 0x040fe400078e020b */
[----:B------:R-:W-:Y:S01]  /*4560*/  @!P5 IMAD.IADD R13, R13, 0x1, -R26 ;  /* 0x000000010d0dd824 */ /* 0x000fe200078e0a1a */
[----:B------:R-:W-:Y:S01]  /*4570*/  ISETP.GT.U32.AND P2, PT, R26, R14, PT ;  /* 0x0000000e1a00720c */ /* 0x000fe20003f44070 */
[----:B0-----:R-:W-:-:S03]  /*4580*/  IMAD.HI.U32 R15, R0, R4, RZ ;  /* 0x00000004000f7227 */ /* 0x001fc600078e00ff */
[----:B------:R-:W-:Y:S01]  /*4590*/  ISETP.GT.U32.AND P5, PT, R26, R13, PT ;  /* 0x0000000d1a00720c */ /* 0x000fe20003fa4070 */
[----:B------:R-:W-:-:S04]  /*45a0*/  IMAD.HI.U32 R6, R0, R22, RZ ;  /* 0x0000001600067227 */ /* 0x000fc800078e00ff */
[----:B------:R-:W-:Y:S02]  /*45b0*/  IMAD.MOV R15, RZ, RZ, -R15 ;  /* 0x000000ffff0f7224 */ /* 0x000fe400078e0a0f */
[----:B------:R-:W-:Y:S02]  /*45c0*/  IMAD.MOV R6, RZ, RZ, -R6 ;  /* 0x000000ffff067224 */ /* 0x000fe400078e0a06 */
[----:B------:R-:W-:Y:S01]  /*45d0*/  @!P3 IMAD.IADD R23, R23, 0x1, -R26 ;  /* 0x000000011717b824 */ /* 0x000fe200078e0a1a */
[C---:B------:R-:W-:Y:S01]  /*45e0*/  ISETP.GT.U32.AND P3, PT, R26.reuse, R11, PT ;  /* 0x0000000b1a00720c */ /* 0x040fe20003f64070 */
[C---:B------:R-:W-:Y:S02]  /*45f0*/  IMAD R4, R26.reuse, R15, R4 ;  /* 0x0000000f1a047224 */ /* 0x040fe400078e0204 */
[----:B------:R-:W-:Y:S02]  /*4600*/  IMAD R22, R26, R6, R22 ;  /* 0x000000061a167224 */ /* 0x000fe400078e0216 */
[--C-:B------:R-:W-:Y:S01]  /*4610*/  @!P2 IMAD.IADD R14, R14, 0x1, -R26.reuse ;  /* 0x000000010e0ea824 */ /* 0x100fe200078e0a1a */
[C---:B------:R-:W-:Y:S01]  /*4620*/  ISETP.GT.U32.AND P2, PT, R26.reuse, R4, PT ;  /* 0x000000041a00720c */ /* 0x040fe20003f44070 */
[----:B------:R-:W-:Y:S01]  /*4630*/  @!P5 IMAD.IADD R13, R13, 0x1, -R26 ;  /* 0x000000010d0dd824 */ /* 0x000fe200078e0a1a */
[----:B------:R-:W-:Y:S01]  /*4640*/  ISETP.GT.U32.AND P5, PT, R26, R22, PT ;  /* 0x000000161a00720c */ /* 0x000fe20003fa4070 */
[----:B------:R-:W-:-:S02]  /*4650*/  VIADD R3, R27, 0x15c ;  /* 0x0000015c1b037836 */ /* 0x000fc40000000000 */
[----:B------:R-:W-:Y:S02]  /*4660*/  VIADD R6, R27, 0x154 ;  /* 0x000001541b067836 */ /* 0x000fe40000000000 */
[----:B------:R-:W-:Y:S01]  /*4670*/  IMAD.MOV.U32 R17, RZ, RZ, R23 ;  /* 0x000000ffff117224 */ /* 0x000fe200078e0017 */
[----:B-1----:R-:W-:Y:S01]  /*4680*/  IABS R10, R3 ;  /* 0x00000003000a7213 */ /* 0x002fe20000000000 */
[--C-:B------:R-:W-:Y:S01]  /*4690*/  @!P3 IMAD.IADD R11, R11, 0x1, -R26.reuse ;  /* 0x000000010b0bb824 */ /* 0x100fe200078e0a1a */
[----:B------:R-:W-:Y:S01]  /*46a0*/  IABS R23, R6 ;  /* 0x0000000600177213 */ /* 0x000fe20000000000 */
[----:B------:R-:W-:Y:S01]  /*46b0*/  VIADD R7, R27, 0x158 ;  /* 0x000001581b077836 */ /* 0x000fe20000000000 */
[----:B------:R-:W-:Y:S01]  /*46c0*/  ISETP.GE.AND P3, PT, R24, RZ, PT ;  /* 0x000000ff1800720c */ /* 0x000fe20003f66270 */
[----:B------:R-:W-:Y:S01]  /*46d0*/  @!P1 IMAD.MOV R17, RZ, RZ, -R17 ;  /* 0x000000ffff119224 */ /* 0x000fe200078e0a11 */
[----:B------:R-:W-:Y:S01]  /*46e0*/  ISETP.GT.U32.AND P1, PT, R26, R11, PT ;  /* 0x0000000b1a00720c */ /* 0x000fe20003f24070 */
[--C-:B------:R-:W-:Y:S01]  /*46f0*/  @!P2 IMAD.IADD R4, R4, 0x1, -R26.reuse ;  /* 0x000000010404a824 */ /* 0x100fe200078e0a1a */
[----:B------:R-:W-:Y:S01]  /*4700*/  IABS R20, R7 ;  /* 0x0000000700147213 */ /* 0x000fe20000000000 */
[----:B------:R-:W-:Y:S01]  /*4710*/  @!P5 IMAD.IADD R22, R22, 0x1, -R26 ;  /* 0x000000011616d824 */ /* 0x000fe200078e0a1a */
[----:B------:R-:W-:Y:S01]  /*4720*/  ISETP.GE.AND P2, PT, R19, RZ, PT ;  /* 0x000000ff1300720c */ /* 0x000fe20003f46270 */
[----:B------:R-:W-:Y:S01]  /*4730*/  IMAD.HI.U32 R16, R0, R10, RZ ;  /* 0x0000000a00107227 */ /* 0x000fe200078e00ff */
[----:B------:R0:W-:Y:S02]  /*4740*/  STL [R1+0xc8], R17 ;  /* 0x0000c81101007387 */ /* 0x0001e40000100800 */
[----:B------:R-:W-:Y:S01]  /*4750*/  ISETP.GT.U32.AND P5, PT, R26, R22, PT ;  /* 0x000000161a00720c */ /* 0x000fe20003fa4070 */
[----:B------:R-:W-:-:S02]  /*4760*/  IMAD.MOV.U32 R19, RZ, RZ, R23 ;  /* 0x000000ffff137224 */ /* 0x000fc400078e0017 */
[----:B------:R-:W-:-:S04]  /*4770*/  IMAD.HI.U32 R15, R0, R20, RZ ;  /* 0x00000014000f7227 */ /* 0x000fc800078e00ff */
[----:B------:R-:W-:Y:S02]  /*4780*/  IMAD.MOV R16, RZ, RZ, -R16 ;  /* 0x000000ffff107224 */ /* 0x000fe400078e0a10 */
[----:B0-----:R-:W-:Y:S02]  /*4790*/  IMAD.MOV.U32 R17, RZ, RZ, R14 ;  /* 0x000000ffff117224 */ /* 0x001fe400078e000e */
[----:B------:R-:W-:-:S04]  /*47a0*/  IMAD.HI.U32 R14, R0, R19, RZ ;  /* 0x00000013000e7227 */ /* 0x000fc800078e00ff */
[----:B------:R-:W-:Y:S02]  /*47b0*/  IMAD.MOV R15, RZ, RZ, -R15 ;  /* 0x000000ffff0f7224 */ /* 0x000fe400078e0a0f */
[C---:B------:R-:W-:Y:S02]  /*47c0*/  IMAD R10, R26.reuse, R16, R10 ;  /* 0x000000101a0a7224 */ /* 0x040fe400078e020a */
[----:B------:R-:W-:Y:S02]  /*47d0*/  @!P1 IMAD.IADD R11, R11, 0x1, -R26 ;  /* 0x000000010b0b9824 */ /* 0x000fe400078e0a1a */
[----:B------:R-:W-:Y:S01]  /*47e0*/  IMAD.MOV R14, RZ, RZ, -R14 ;  /* 0x000000ffff0e7224 */ /* 0x000fe200078e0a0e */
[C---:B------:R-:W-:Y:S01]  /*47f0*/  ISETP.GT.U32.AND P1, PT, R26.reuse, R10, PT ;  /* 0x0000000a1a00720c */ /* 0x040fe20003f24070 */
[----:B------:R-:W-:Y:S02]  /*4800*/  IMAD R20, R26, R15, R20 ;  /* 0x0000000f1a147224 */ /* 0x000fe400078e0214 */
[----:B------:R-:W-:-:S02]  /*4810*/  IMAD.MOV.U32 R15, RZ, RZ, R11 ;  /* 0x000000ffff0f7224 */ /* 0x000fc400078e000b */
[C---:B------:R-:W-:Y:S02]  /*4820*/  IMAD R19, R26.reuse, R14, R19 ;  /* 0x0000000e1a137224 */ /* 0x040fe400078e0213 */
[----:B------:R-:W-:Y:S01]  /*4830*/  @!P4 IMAD.MOV R17, RZ, RZ, -R17 ;  /* 0x000000ffff11c224 */ /* 0x000fe200078e0a11 */
[C---:B------:R-:W-:Y:S01]  /*4840*/  ISETP.GT.U32.AND P4, PT, R26.reuse, R4, PT ;  /* 0x000000041a00720c */ /* 0x040fe20003f84070 */
[----:B------:R-:W-:Y:S01]  /*4850*/  @!P0 IMAD.MOV R13, RZ, RZ, -R13 ;  /* 0x000000ffff0d8224 */ /* 0x000fe200078e0a0d */
[----:B------:R-:W-:Y:S01]  /*4860*/  ISETP.GE.AND P0, PT, R3, RZ, PT ;  /* 0x000000ff0300720c */ /* 0x000fe20003f06270 */
[----:B------:R-:W-:Y:S01]  /*4870*/  @!P6 IMAD.MOV R15, RZ, RZ, -R15 ;  /* 0x000000ffff0fe224 */ /* 0x000fe200078e0a0f */
[----:B------:R-:W-:Y:S01]  /*4880*/  ISETP.GT.U32.AND P6, PT, R26, R20, PT ;  /* 0x000000141a00720c */ /* 0x000fe20003fc4070 */
[----:B------:R-:W-:Y:S01]  /*4890*/  @!P5 IMAD.IADD R22, R22, 0x1, -R26 ;  /* 0x000000011616d824 */ /* 0x000fe200078e0a1a */
[----:B------:R-:W-:Y:S01]  /*48a0*/  ISETP.GT.U32.AND P5, PT, R26, R19, PT ;  /* 0x000000131a00720c */ /* 0x000fe20003fa4070 */
[----:B------:R-:W-:Y:S01]  /*48b0*/  STL [R1+0xd0], R17 ;  /* 0x0000d01101007387 */ /* 0x000fe20000100800 */
[----:B------:R-:W-:-:S02]  /*48c0*/  VIADD R3, R27, 0x150 ;  /* 0x000001501b037836 */ /* 0x000fc40000000000 */
[--C-:B------:R-:W-:Y:S01]  /*48d0*/  @!P1 IMAD.IADD R10, R10, 0x1, -R26.reuse ;  /* 0x000000010a0a9824 */ /* 0x100fe200078e0a1a */
[----:B------:R0:W-:Y:S01]  /*48e0*/  STL [R1+0xe4], R13 ;  /* 0x0000e40d01007387 */ /* 0x0001e20000100800 */
[----:B------:R-:W-:Y:S01]  /*48f0*/  ISETP.GE.AND P1, PT, R6, RZ, PT ;  /* 0x000000ff0600720c */ /* 0x000fe20003f26270 */
[--C-:B------:R-:W-:Y:S01]  /*4900*/  @!P4 IMAD.IADD R4, R4, 0x1, -R26.reuse ;  /* 0x000000010404c824 */ /* 0x100fe200078e0a1a */
[----:B------:R-:W-:Y:S01]  /*4910*/  IABS R11, R3 ;  /* 0x00000003000b7213 */ /* 0x000fe20000000000 */
[----:B------:R-:W-:Y:S01]  /*4920*/  VIADD R16, R27, 0x148 ;  /* 0x000001481b107836 */ /* 0x000fe20000000000 */
[----:B------:R-:W-:Y:S01]  /*4930*/  ISETP.GE.AND P4, PT, R7, RZ, PT ;  /* 0x000000ff0700720c */ /* 0x000fe20003f86270 */
[--C-:B------:R-:W-:Y:S01]  /*4940*/  @!P6 IMAD.IADD R20, R20, 0x1, -R26.reuse ;  /* 0x000000011414e824 */ /* 0x100fe200078e0a1a */
[----:B------:R-:W-:Y:S01]  /*4950*/  ISETP.GT.U32.AND P6, PT, R26, R10, PT ;  /* 0x0000000a1a00720c */ /* 0x000fe20003fc4070 */
[----:B------:R-:W-:Y:S01]  /*4960*/  @!P5 IMAD.IADD R19, R19, 0x1, -R26 ;  /* 0x000000011313d824 */ /* 0x000fe200078e0a1a */
[----:B------:R1:W-:Y:S01]  /*4970*/  STL [R1+0xec], R15 ;  /* 0x0000ec0f01007387 */ /* 0x0003e20000100800 */
[----:B0-----:R-:W-:-:S02]  /*4980*/  VIADD R13, R27, 0x14c ;  /* 0x0000014c1b0d7836 */ /* 0x001fc40000000000 */
[----:B------:R-:W-:Y:S01]  /*4990*/  IMAD.MOV.U32 R14, RZ, RZ, R4 ;  /* 0x000000ffff0e7224 */ /* 0x000fe200078e0004 */
[----:B------:R-:W-:Y:S01]  /*49a0*/  ISETP.GT.U32.AND P5, PT, R26, R19, PT ;  /* 0x000000131a00720c */ /* 0x000fe20003fa4070 */
[----:B------:R-:W-:Y:S01]  /*49b0*/  IMAD.HI.U32 R7, R0, R11, RZ ;  /* 0x0000000b00077227 */ /* 0x000fe200078e00ff */
[----:B------:R-:W-:-:S03]  /*49c0*/  IABS R6, R13 ;  /* 0x0000000d00067213 */ /* 0x000fc60000000000 */
[----:B------:R-:W-:Y:S01]  /*49d0*/  IMAD.MOV R7, RZ, RZ, -R7 ;  /* 0x000000ffff077224 */ /* 0x000fe200078e0a07 */
[----:B-1----:R-:W-:Y:S01]  /*49e0*/  IABS R15, R16 ;  /* 0x00000010000f7213 */ /* 0x002fe20000000000 */
[----:B------:R-:W-:Y:S02]  /*49f0*/  IMAD.MOV.U32 R4, RZ, RZ, R6 ;  /* 0x000000ffff047224 */ /* 0x000fe400078e0006 */
[----:B------:R-:W-:Y:S02]  /*4a00*/  IMAD R11, R26, R7, R11 ;  /* 0x000000071a0b7224 */ /* 0x000fe400078e020b */
[----:B------:R-:W-:-:S04]  /*4a10*/  IMAD.HI.U32 R6, R0, R4, RZ ;  /* 0x0000000400067227 */ /* 0x000fc800078e00ff */
[----:B------:R-:W-:Y:S02]  /*4a20*/  IMAD.MOV R6, RZ, RZ, -R6 ;  /* 0x000000ffff067224 */ /* 0x000fe400078e0a06 */
[----:B------:R-:W-:Y:S01]  /*4a30*/  @!P6 IMAD.IADD R10, R10, 0x1, -R26 ;  /* 0x000000010a0ae824 */ /* 0x000fe200078e0a1a */
[C---:B------:R-:W-:Y:S01]  /*4a40*/  ISETP.GT.U32.AND P6, PT, R26.reuse, R11, PT ;  /* 0x0000000b1a00720c */ /* 0x040fe20003fc4070 */
[C---:B------:R-:W-:Y:S02]  /*4a50*/  IMAD R4, R26.reuse, R6, R4 ;  /* 0x000000061a047224 */ /* 0x040fe400078e0204 */
[----:B------:R-:W-:Y:S01]  /*4a60*/  @!P3 IMAD.MOV R14, RZ, RZ, -R14 ;  /* 0x000000ffff0eb224 */ /* 0x000fe200078e0a0e */
[C---:B------:R-:W-:Y:S01]  /*4a70*/  ISETP.GT.U32.AND P3, PT, R26.reuse, R20, PT ;  /* 0x000000141a00720c */ /* 0x040fe20003f64070 */
[----:B------:R-:W-:Y:S01]  /*4a80*/  @!P5 IMAD.IADD R19, R19, 0x1, -R26 ;  /* 0x000000011313d824 */ /* 0x000fe200078e0a1a */
[----:B------:R-:W-:Y:S01]  /*4a90*/  ISETP.GT.U32.AND P5, PT, R26, R4, PT ;  /* 0x000000041a00720c */ /* 0x000fe20003fa4070 */
[----:B------:R-:W-:Y:S01]  /*4aa0*/  IMAD.HI.U32 R6, R0, R15, RZ ;  /* 0x0000000f00067227 */ /* 0x000fe200078e00ff */
[----:B------:R0:W-:Y:S03]  /*4ab0*/  STL [R1+0x100], R14 ;  /* 0x0001000e01007387 */ /* 0x0001e60000100800 */
[----:B------:R-:W-:-:S02]  /*4ac0*/  IMAD.MOV R6, RZ, RZ, -R6 ;  /* 0x000000ffff067224 */ /* 0x000fc400078e0a06 */
[--C-:B------:R-:W-:Y:S01]  /*4ad0*/  @!P6 IMAD.IADD R11, R11, 0x1, -R26.reuse ;  /* 0x000000010b0be824 */ /* 0x100fe200078e0a1a */
[----:B------:R-:W-:Y:S01]  /*4ae0*/  ISETP.GE.AND P6, PT, R13, RZ, PT ;  /* 0x000000ff0d00720c */ /* 0x000fe20003fc6270 */
[----:B------:R-:W-:Y:S02]  /*4af0*/  IMAD R15, R26, R6, R15 ;  /* 0x000000061a0f7224 */ /* 0x000fe400078e020f */
[--C-:B------:R-:W-:Y:S01]  /*4b00*/  @!P3 IMAD.IADD R20, R20, 0x1, -R26.reuse ;  /* 0x000000011414b824 */ /* 0x100fe200078e0a1a */
[----:B------:R-:W-:Y:S01]  /*4b10*/  ISETP.GE.AND P3, PT, R3, RZ, PT ;  /* 0x000000ff0300720c */ /* 0x000fe20003f66270 */
[C---:B0-----:R-:W-:Y:S02]  /*4b20*/  VIADD R14, R27.reuse, 0x144 ;  /* 0x000001441b0e7836 */ /* 0x041fe40000000000 */
[C---:B------:R-:W-:Y:S02]  /*4b30*/  VIADD R3, R27.reuse, 0x140 ;  /* 0x000001401b037836 */ /* 0x040fe40000000000 */
[----:B------:R-:W-:Y:S01]  /*4b40*/  @!P5 IMAD.IADD R4, R4, 0x1, -R26 ;  /* 0x000000010404d824 */ /* 0x000fe200078e0a1a */
[----:B------:R-:W-:Y:S01]  /*4b50*/  IABS R24, R14 ;  /* 0x0000000e00187213 */ /* 0x000fe20000000000 */
[----:B------:R-:W-:Y:S01]  /*4b60*/  IMAD.MOV.U32 R17, RZ, RZ, R10 ;  /* 0x000000ffff117224 */ /* 0x000fe200078e000a */
[----:B------:R-:W-:Y:S01]  /*4b70*/  ISETP.GT.U32.AND P5, PT, R26, R11, PT ;  /* 0x0000000b1a00720c */ /* 0x000fe20003fa4070 */
[----:B------:R-:W-:Y:S01]  /*4b80*/  VIADD R13, R27, 0x13c ;  /* 0x0000013c1b0d7836 */ /* 0x000fe20000000000 */
[----:B------:R-:W-:Y:S01]  /*4b90*/  IABS R6, R3 ;  /* 0x0000000300067213 */ /* 0x000fe20000000000 */
[----:B------:R-:W-:-:S04]  /*4ba0*/  IMAD.HI.U32 R7, R0, R24, RZ ;  /* 0x0000001800077227 */ /* 0x000fc800078e00ff */
[----:B------:R-:W-:Y:S02]  /*4bb0*/  IMAD.MOV R7, RZ, RZ, -R7 ;  /* 0x000000ffff077224 */ /* 0x000fe400078e0a07 */
[----:B------:R-:W-:Y:S01]  /*4bc0*/  @!P2 IMAD.MOV R22, RZ, RZ, -R22 ;  /* 0x000000ffff16a224 */ /* 0x000fe200078e0a16 */
[C---:B------:R-:W-:Y:S01]  /*4bd0*/  ISETP.GT.U32.AND P2, PT, R26.reuse, R4, PT ;  /* 0x000000041a00720c */ /* 0x040fe20003f44070 */
[----:B------:R-:W-:Y:S01]  /*4be0*/  @!P0 IMAD.MOV R17, RZ, RZ, -R17 ;  /* 0x000000ffff118224 */ /* 0x000fe200078e0a11 */
[C---:B------:R-:W-:Y:S01]  /*4bf0*/  ISETP.GT.U32.AND P0, PT, R26.reuse, R15, PT ;  /* 0x0000000f1a00720c */ /* 0x040fe20003f04070 */
[----:B------:R-:W-:Y:S01]  /*4c00*/  IMAD R24, R26, R7, R24 ;  /* 0x000000071a187224 */ /* 0x000fe200078e0218 */
[----:B------:R-:W-:Y:S01]  /*4c10*/  IABS R7, R13 ;  /* 0x0000000d00077213 */ /* 0x000fe20000000000 */
[----:B------:R-:W-:Y:S01]  /*4c20*/  IMAD.HI.U32 R10, R0, R6, RZ ;  /* 0x00000006000a7227 */ /* 0x000fe200078e00ff */
[----:B------:R-:W-:Y:S03]  /*4c30*/  STL [R1+0x108], R22 ;  /* 0x0001081601007387 */ /* 0x000fe60000100800 */
[----:B------:R-:W-:Y:S01]  /*4c40*/  @!P4 IMAD.MOV R20, RZ, RZ, -R20 ;  /* 0x000000ffff14c224 */ /* 0x000fe200078e0a14 */
[----:B------:R0:W-:Y:S01]  /*4c50*/  STL [R1+0x110], R17 ;  /* 0x0001101101007387 */ /* 0x0001e20000100800 */
[----:B------:R-:W-:Y:S01]  /*4c60*/  @!P5 IMAD.IADD R11, R11, 0x1, -R26 ;  /* 0x000000010b0bd824 */ /* 0x000fe200078e0a1a */
[----:B------:R-:W-:Y:S01]  /*4c70*/  ISETP.GT.U32.AND P4, PT, R26, R24, PT ;  /* 0x000000181a00720c */ /* 0x000fe20003f84070 */
[----:B------:R-:W-:Y:S01]  /*4c80*/  IMAD.MOV R10, RZ, RZ, -R10 ;  /* 0x000000ffff0a7224 */ /* 0x000fe200078e0a0a */
[----:B------:R1:W-:Y:S01]  /*4c90*/  STL [R1+0x118], R20 ;  /* 0x0001181401007387 */ /* 0x0003e20000100800 */
[----:B------:R-:W-:Y:S01]  /*4ca0*/  @!P2 IMAD.IADD R4, R4, 0x1, -R26 ;  /* 0x000000010404a824 */ /* 0x000fe200078e0a1a */
[----:B------:R-:W-:Y:S01]  /*4cb0*/  ISETP.GE.AND P2, PT, R3, RZ, PT ;  /* 0x000000ff0300720c */ /* 0x000fe20003f46270 */
[----:B------:R-:W-:Y:S01]  /*4cc0*/  IMAD R6, R26, R10, R6 ;  /* 0x0000000a1a067224 */ /* 0x000fe200078e0206 */
[----:B------:R-:W-:Y:S01]  /*4cd0*/  ISETP.GE.AND P5, PT, R14, RZ, PT ;  /* 0x000000ff0e00720c */ /* 0x000fe20003fa6270 */
[----:B------:R-:W-:-:S02]  /*4ce0*/  @!P0 IMAD.IADD R15, R15, 0x1, -R26 ;  /* 0x000000010f0f8824 */ /* 0x000fc400078e0a1a */
[----:B0-----:R-:W-:Y:S02]  /*4cf0*/  IMAD.MOV.U32 R17, RZ, RZ, R19 ;  /* 0x000000ffff117224 */ /* 0x001fe400078e0013 */
[----:B------:R-:W-:Y:S01]  /*4d00*/  IMAD.HI.U32 R19, R0, R7, RZ ;  /* 0x0000000700137227 */ /* 0x000fe200078e00ff */
[----:B------:R-:W-:-:S03]  /*4d10*/  ISETP.GT.U32.AND P0, PT, R26, R15, PT ;  /* 0x0000000f1a00720c */ /* 0x000fc60003f04070 */
[----:B------:R-:W-:Y:S01]  /*4d20*/  @!P1 IMAD.MOV R17, RZ, RZ, -R17 ;  /* 0x000000ffff119224 */ /* 0x000fe200078e0a11 */
[----:B------:R-:W-:Y:S01]  /*4d30*/  ISETP.GE.AND P1, PT, R16, RZ, PT ;  /* 0x000000ff1000720c */ /* 0x000fe20003f26270 */
[----:B-1----:R-:W-:Y:S02]  /*4d40*/  IMAD.MOV.U32 R20, RZ, RZ, R11 ;  /* 0x000000ffff147224 */ /* 0x002fe400078e000b */
[----:B------:R-:W-:Y:S01]  /*4d50*/  IMAD.MOV R19, RZ, RZ, -R19 ;  /* 0x000000ffff137224 */ /* 0x000fe200078e0a13 */
[----:B------:R0:W-:Y:S01]  /*4d60*/  STL [R1+0x128], R17 ;  /* 0x0001281101007387 */ /* 0x0001e20000100800 */
[----:B------:R-:W-:Y:S01]  /*4d70*/  @!P3 IMAD.MOV R20, RZ, RZ, -R20 ;  /* 0x000000ffff14b224 */ /* 0x000fe200078e0a14 */
[C---:B------:R-:W-:Y:S01]  /*4d80*/  ISETP.GT.U32.AND P3, PT, R26.reuse, R6, PT ;  /* 0x000000061a00720c */ /* 0x040fe20003f64070 */
[----:B------:R-:W-:Y:S02]  /*4d90*/  IMAD R7, R26, R19, R7 ;  /* 0x000000131a077224 */ /* 0x000fe400078e0207 */
[----:B------:R-:W-:Y:S01]  /*4da0*/  @!P4 IMAD.IADD R24, R24, 0x1, -R26 ;  /* 0x000000011818c824 */ /* 0x000fe200078e0a1a */
[----:B------:R1:W-:Y:S01]  /*4db0*/  STL [R1+0x138], R20 ;  /* 0x0001381401007387 */ /* 0x0003e20000100800 */
[----:B------:R-:W-:-:S02]  /*4dc0*/  VIADD R3, R27, 0x138 ;  /* 0x000001381b037836 */ /* 0x000fc40000000000 */
[----:B------:R-:W-:Y:S01]  /*4dd0*/  VIADD R10, R27, 0x134 ;  /* 0x000001341b0a7836 */ /* 0x000fe20000000000 */
[C---:B------:R-:W-:Y:S01]  /*4de0*/  ISETP.GT.U32.AND P4, PT, R26.reuse, R24, PT ;  /* 0x000000181a00720c */ /* 0x040fe20003f84070 */
[----:B0-----:R-:W-:Y:S01]  /*4df0*/  IMAD.MOV.U32 R17, RZ, RZ, R4 ;  /* 0x000000ffff117224 */ /* 0x001fe200078e0004 */
[----:B------:R-:W-:Y:S01]  /*4e00*/  IABS R11, R3 ;  /* 0x00000003000b7213 */ /* 0x000fe20000000000 */
[--C-:B------:R-:W-:Y:S01]  /*4e10*/  @!P0 IMAD.IADD R15, R15, 0x1, -R26.reuse ;  /* 0x000000010f0f8824 */ /* 0x100fe200078e0a1a */
[----:B------:R-:W-:Y:S01]  /*4e20*/  ISETP.GE.AND P0, PT, R13, RZ, PT ;  /* 0x000000ff0d00720c */ /* 0x000fe20003f06270 */
[----:B------:R-:W-:Y:S01]  /*4e30*/  @!P6 IMAD.MOV R17, RZ, RZ, -R17 ;  /* 0x000000ffff11e224 */ /* 0x000fe200078e0a11 */
[----:B------:R-:W-:Y:S01]  /*4e40*/  ISETP.GT.U32.AND P6, PT, R26, R7, PT ;  /* 0x000000071a00720c */ /* 0x000fe20003fc4070 */
[----:B------:R-:W-:Y:S01]  /*4e50*/  @!P3 IMAD.IADD R6, R6, 0x1, -R26 ;  /* 0x000000010606b824 */ /* 0x000fe200078e0a1a */
[----:B------:R-:W-:Y:S01]  /*4e60*/  IABS R4, R10 ;  /* 0x0000000a00047213 */ /* 0x000fe20000000000 */
[----:B------:R-:W-:Y:S01]  /*4e70*/  IMAD.HI.U32 R13, R0, R11, RZ ;  /* 0x0000000b000d7227 */ /* 0x000fe200078e00ff */
[----:B------:R0:W-:Y:S02]  /*4e80*/  STL [R1+0x140], R17 ;  /* 0x0001401101007387 */ /* 0x0001e40000100800 */
[----:B------:R-:W-:Y:S01]  /*4e90*/  ISETP.GT.U32.AND P3, PT, R26, R6, PT ;  /* 0x000000061a00720c */ /* 0x000fe20003f64070 */
[----:B------:R-:W-:-:S02]  /*4ea0*/  IMAD.MOV.U32 R16, RZ, RZ, R15 ;  /* 0x000000ffff107224 */ /* 0x000fc400078e000f */
[----:B------:R-:W-:Y:S02]  /*4eb0*/  VIADD R14, R27, 0x130 ;  /* 0x000001301b0e7836 */ /* 0x000fe40000000000 */
[--C-:B------:R-:W-:Y:S01]  /*4ec0*/  @!P4 IMAD.IADD R24, R24, 0x1, -R26.reuse ;  /* 0x000000011818c824 */ /* 0x100fe200078e0a1a */
[----:B------:R-:W-:Y:S01]  /*4ed0*/  ISETP.GE.AND P4, PT, R3, RZ, PT ;  /* 0x000000ff0300720c */ /* 0x000fe20003f86270 */
[----:B------:R-:W-:Y:S01]  /*4ee0*/  @!P6 IMAD.IADD R7, R7, 0x1, -R26 ;  /* 0x000000010707e824 */ /* 0x000fe200078e0a1a */
[----:B-1----:R-:W-:Y:S01]  /*4ef0*/  IABS R20, R14 ;  /* 0x0000000e00147213 */ /* 0x002fe20000000000 */
[----:B------:R-:W-:Y:S02]  /*4f00*/  IMAD.MOV R13, RZ, RZ, -R13 ;  /* 0x000000ffff0d7224 */ /* 0x000fe400078e0a0d */
[----:B------:R-:W-:Y:S01]  /*4f10*/  IMAD.HI.U32 R3, R0, R4, RZ ;  /* 0x0000000400037227 */ /* 0x000fe200078e00ff */
[----:B------:R-:W-:-:S03]  /*4f20*/  ISETP.GT.U32.AND P6, PT, R26, R7, PT ;  /* 0x000000071a00720c */ /* 0x000fc60003fc4070 */
[----:B------:R-:W-:Y:S01]  /*4f30*/  @!P1 IMAD.MOV R16, RZ, RZ, -R16 ;  /* 0x000000ffff109224 */ /* 0x000fe200078e0a10 */
[----:B------:R-:W-:Y:S01]  /*4f40*/  ISETP.GE.AND P1, PT, R10, RZ, PT ;  /* 0x000000ff0a00720c */ /* 0x000fe20003f26270 */
[----:B------:R-:W-:Y:S02]  /*4f50*/  IMAD R10, R26, R13, R11 ;  /* 0x0000000d1a0a7224 */ /* 0x000fe400078e020b */
[----:B------:R-:W-:Y:S01]  /*4f60*/  IMAD.MOV R3, RZ, RZ, -R3 ;  /* 0x000000ffff037224 */ /* 0x000fe200078e0a03 */
[----:B------:R1:W-:Y:S01]  /*4f70*/  STL [R1+0x148], R16 ;  /* 0x0001481001007387 */ /* 0x0003e20000100800 */
[----:B------:R-:W-:Y:S01]  /*4f80*/  @!P3 IMAD.IADD R6, R6, 0x1, -R26 ;  /* 0x000000010606b824 */ /* 0x000fe200078e0a1a */
[C---:B------:R-:W-:Y:S01]  /*4f90*/  ISETP.GT.U32.AND P3, PT, R26.reuse, R10, PT ;  /* 0x0000000a1a00720c */ /* 0x040fe20003f64070 */
[----:B------:R-:W-:Y:S02]  /*4fa0*/  IMAD R4, R26, R3, R4 ;  /* 0x000000031a047224 */ /* 0x000fe400078e0204 */
[----:B------:R-:W-:-:S04]  /*4fb0*/  IMAD.HI.U32 R15, R0, R20, RZ ;  /* 0x00000014000f7227 */ /* 0x000fc800078e00ff */
[----:B------:R-:W-:Y:S02]  /*4fc0*/  IMAD.MOV R15, RZ, RZ, -R15 ;  /* 0x000000ffff0f7224 */ /* 0x000fe400078e0a0f */
[----:B------:R-:W-:Y:S01]  /*4fd0*/  @!P6 IMAD.IADD R7, R7, 0x1, -R26 ;  /* 0x000000010707e824 */ /* 0x000fe200078e0a1a */
[C---:B------:R-:W-:Y:S01]  /*4fe0*/  ISETP.GT.U32.AND P6, PT, R26.reuse, R4, PT ;  /* 0x000000041a00720c */ /* 0x040fe20003fc4070 */
[----:B------:R-:W-:Y:S02]  /*4ff0*/  IMAD R20, R26, R15, R20 ;  /* 0x0000000f1a147224 */ /* 0x000fe400078e0214 */
[C---:B------:R-:W-:Y:S02]  /*5000*/  VIADD R11, R27.reuse, 0x12c ;  /* 0x0000012c1b0b7836 */ /* 0x040fe40000000000 */
[----:B------:R-:W-:Y:S01]  /*5010*/  @!P3 IMAD.IADD R10, R10, 0x1, -R26 ;  /* 0x000000010a0ab824 */ /* 0x000fe200078e0a1a */
[----:B------:R-:W-:Y:S01]  /*5020*/  ISETP.GT.U32.AND P3, PT, R26, R20, PT ;  /* 0x000000141a00720c */ /* 0x000fe20003f64070 */
[C---:B------:R-:W-:Y:S01]  /*5030*/  VIADD R13, R27.reuse, 0x128 ;  /* 0x000001281b0d7836 */ /* 0x040fe20000000000 */
[----:B------:R-:W-:Y:S01]  /*5040*/  IABS R22, R11 ;  /* 0x0000000b00167213 */ /* 0x000fe20000000000 */
[----:B------:R-:W-:-:S02]  /*5050*/  VIADD R3, R27, 0x124 ;  /* 0x000001241b037836 */ /* 0x000fc40000000000 */
[----:B0-----:R-:W-:Y:S01]  /*5060*/  IMAD.MOV.U32 R17, RZ, RZ, R24 ;  /* 0x000000ffff117224 */ /* 0x001fe200078e0018 */
[----:B-1----:R-:W-:Y:S01]  /*5070*/  IABS R16, R13 ;  /* 0x0000000d00107213 */ /* 0x002fe20000000000 */
[----:B------:R-:W-:Y:S01]  /*5080*/  @!P6 IMAD.IADD R4, R4, 0x1, -R26 ;  /* 0x000000010404e824 */ /* 0x000fe200078e0a1a */
[----:B------:R-:W-:Y:S01]  /*5090*/  ISETP.GT.U32.AND P6, PT, R26, R10, PT ;  /* 0x0000000a1a00720c */ /* 0x000fe20003fc4070 */
[----:B------:R-:W-:Y:S01]  /*50a0*/  IMAD.HI.U32 R25, R0, R22, RZ ;  /* 0x0000001600197227 */ /* 0x000fe200078e00ff */
[----:B------:R-:W-:-:S03]  /*50b0*/  IABS R15, R3 ;  /* 0x00000003000f7213 */ /* 0x000fc60000000000 */
[----:B------:R-:W-:Y:S02]  /*50c0*/  IMAD.MOV R25, RZ, RZ, -R25 ;  /* 0x000000ffff197224 */ /* 0x000fe400078e0a19 */
[----:B------:R-:W-:Y:S01]  /*50d0*/  @!P5 IMAD.MOV R17, RZ, RZ, -R17 ;  /* 0x000000ffff11d224 */ /* 0x000fe200078e0a11 */
[----:B------:R-:W-:Y:S01]  /*50e0*/  ISETP.GE.AND P5, PT, R14, RZ, PT ;  /* 0x000000ff0e00720c */ /* 0x000fe20003fa6270 */
[----:B------:R-:W-:Y:S01]  /*50f0*/  @!P3 IMAD.IADD R20, R20, 0x1, -R26 ;  /* 0x000000011414b824 */ /* 0x000fe200078e0a1a */
[----:B------:R-:W-:Y:S01]  /*5100*/  ISETP.GT.U32.AND P3, PT, R26, R4, PT ;  /* 0x000000041a00720c */ /* 0x000fe20003f64070 */
[----:B------:R-:W-:Y:S01]  /*5110*/  IMAD.HI.U32 R23, R0, R16, RZ ;  /* 0x0000001000177227 */ /* 0x000fe200078e00ff */
[----:B------:R0:W-:Y:S03]  /*5120*/  STL [R1+0x168], R17 ;  /* 0x0001681101007387 */ /* 0x0001e60000100800 */
[----:B------:R-:W-:-:S02]  /*5130*/  IMAD R14, R26, R25, R22 ;  /* 0x000000191a0e7224 */ /* 0x000fc400078e0216 */
[----:B------:R-:W-:Y:S02]  /*5140*/  IMAD.MOV.U32 R24, RZ, RZ, R15 ;  /* 0x000000ffff187224 */ /* 0x000fe400078e000f */
[----:B------:R-:W-:Y:S02]  /*5150*/  IMAD.MOV R23, RZ, RZ, -R23 ;  /* 0x000000ffff177224 */ /* 0x000fe400078e0a17 */
[----:B------:R-:W-:Y:S01]  /*5160*/  @!P6 IMAD.IADD R10, R10, 0x1, -R26 ;  /* 0x000000010a0ae824 */ /* 0x000fe200078e0a1a */
[----:B------:R-:W-:Y:S01]  /*5170*/  ISETP.GT.U32.AND P6, PT, R26, R14, PT ;  /* 0x0000000e1a00720c */ /* 0x000fe20003fc4070 */
[----:B0-----:R-:W-:Y:S02]  /*5180*/  IMAD.MOV.U32 R17, RZ, RZ, R6 ;  /* 0x000000ffff117224 */ /* 0x001fe400078e0006 */
[----:B------:R-:W-:-:S04]  /*5190*/  IMAD.HI.U32 R6, R0, R24, RZ ;  /* 0x0000001800067227 */ /* 0x000fc800078e00ff */
[C---:B------:R-:W-:Y:S02]  /*51a0*/  IMAD R15, R26.reuse, R23, R16 ;  /* 0x000000171a0f7224 */ /* 0x040fe400078e0210 */
[----:B------:R-:W-:Y:S02]  /*51b0*/  IMAD.MOV.U32 R16, RZ, RZ, R10 ;  /* 0x000000ffff107224 */ /* 0x000fe400078e000a */
[----:B------:R-:W-:Y:S02]  /*51c0*/  IMAD.MOV R6, RZ, RZ, -R6 ;  /* 0x000000ffff067224 */ /* 0x000fe400078e0a06 */
[----:B------:R-:W-:Y:S01]  /*51d0*/  @!P4 IMAD.MOV R16, RZ, RZ, -R16 ;  /* 0x000000ffff10c224 */ /* 0x000fe200078e0a10 */
[----:B------:R-:W-:Y:S01]  /*51e0*/  ISETP.GT.U32.AND P4, PT, R26, R15, PT ;  /* 0x0000000f1a00720c */ /* 0x000fe20003f84070 */
[----:B------:R-:W-:Y:S01]  /*51f0*/  @!P3 IMAD.IADD R4, R4, 0x1, -R26 ;  /* 0x000000010404b824 */ /* 0x000fe200078e0a1a */
[----:B------:R-:W-:Y:S01]  /*5200*/  ISETP.GE.AND P3, PT, R13, RZ, PT ;  /* 0x000000ff0d00720c */ /* 0x000fe20003f66270 */
[----:B------:R-:W-:-:S02]  /*5210*/  VIADD R19, R27, 0x120 ;  /* 0x000001201b137836 */ /* 0x000fc40000000000 */
[C---:B------:R-:W-:Y:S02]  /*5220*/  IMAD R13, R26.reuse, R6, R24 ;  /* 0x000000061a0d7224 */ /* 0x040fe400078e0218 */
[----:B------:R-:W-:Y:S01]  /*5230*/  @!P2 IMAD.MOV R17, RZ, RZ, -R17 ;  /* 0x000000ffff11a224 */ /* 0x000fe200078e0a11 */
[----:B------:R-:W-:Y:S01]  /*5240*/  ISETP.GT.U32.AND P2, PT, R26, R20, PT ;  /* 0x000000141a00720c */ /* 0x000fe20003f44070 */
[--C-:B------:R-:W-:Y:S01]  /*5250*/  @!P6 IMAD.IADD R14, R14, 0x1, -R26.reuse ;  /* 0x000000010e0ee824 */ /* 0x100fe200078e0a1a */
[----:B------:R-:W-:Y:S01]  /*5260*/  IABS R22, R19 ;  /* 0x0000001300167213 */ /* 0x000fe20000000000 */
[----:B------:R-:W-:Y:S01]  /*5270*/  VIADD R10, R27, 0x11c ;  /* 0x0000011c1b0a7836 */ /* 0x000fe20000000000 */
[----:B------:R-:W-:Y:S01]  /*5280*/  ISETP.GT.U32.AND P6, PT, R26, R13, PT ;  /* 0x0000000d1a00720c */ /* 0x000fe20003fc4070 */
[----:B------:R0:W-:Y:S01]  /*5290*/  STL [R1+0x174], R17 ;  /* 0x0001741101007387 */ /* 0x0001e20000100800 */
[----:B------:R-:W-:-:S05]  /*52a0*/  @!P4 IMAD.IADD R15, R15, 0x1, -R26 ;  /* 0x000000010f0fc824 */ /* 0x000fca00078e0a1a */
[----:B------:R-:W-:Y:S02]  /*52b0*/  ISETP.GT.U32.AND P4, PT, R26, R15, PT ;  /* 0x0000000f1a00720c */ /* 0x000fe40003f84070 */
[----:B------:R-:W-:Y:S01]  /*52c0*/  @!P2 IMAD.IADD R20, R20, 0x1, -R26 ;  /* 0x000000011414a824 */ /* 0x000fe200078e0a1a */
[----:B------:R-:W-:Y:S01]  /*52d0*/  ISETP.GE.AND P2, PT, R3, RZ, PT ;  /* 0x000000ff0300720c */ /* 0x000fe20003f46270 */
[----:B0-----:R-:W-:Y:S02]  /*52e0*/  IMAD.MOV.U32 R17, RZ, RZ, R7 ;  /* 0x000000ffff117224 */ /* 0x001fe400078e0007 */
[----:B------:R-:W-:-:S04]  /*52f0*/  IMAD.HI.U32 R7, R0, R22, RZ ;  /* 0x0000001600077227 */ /* 0x000fc800078e00ff */
[----:B------:R-:W-:Y:S01]  /*5300*/  @!P0 IMAD.MOV R17, RZ, RZ, -R17 ;  /* 0x000000ffff118224 */ /* 0x000fe200078e0a11 */
[----:B------:R-:W-:Y:S01]  /*5310*/  ISETP.GE.AND P0, PT, R11, RZ, PT ;  /* 0x000000ff0b00720c */ /* 0x000fe20003f06270 */
[----:B------:R-:W-:Y:S02]  /*5320*/  IMAD.MOV R7, RZ, RZ, -R7 ;  /* 0x000000ffff077224 */ /* 0x000fe400078e0a07 */
[----:B------:R-:W-:Y:S01]  /*5330*/  IMAD.MOV.U32 R11, RZ, RZ, R4 ;  /* 0x000000ffff0b7224 */ /* 0x000fe200078e0004 */
[----:B------:R-:W-:Y:S01]  /*5340*/  STL [R1+0x17c], R17 ;  /* 0x00017c1101007387 */ /* 0x000fe20000100800 */
[C---:B------:R-:W-:Y:S01]  /*5350*/  IMAD R3, R26.reuse, R7, R22 ;  /* 0x000000071a037224 */ /* 0x040fe200078e0216 */
[----:B------:R-:W-:Y:S01]  /*5360*/  IABS R22, R10 ;  /* 0x0000000a00167213 */ /* 0x000fe20000000000 */
[----:B------:R-:W-:Y:S01]  /*5370*/  @!P1 IMAD.MOV R11, RZ, RZ, -R11 ;  /* 0x000000ffff0b9224 */ /* 0x000fe200078e0a0b */
[----:B------:R-:W-:Y:S01]  /*5380*/  ISETP.GT.U32.AND P1, PT, R26, R14, PT ;  /* 0x0000000e1a00720c */ /* 0x000fe20003f24070 */
[----:B------:R-:W-:Y:S01]  /*5390*/  @!P6 IMAD.IADD R13, R13, 0x1, -R26 ;  /* 0x000000010d0de824 */ /* 0x000fe200078e0a1a */
[----:B------:R0:W-:Y:S01]  /*53a0*/  STL [R1+0x178], R16 ;  /* 0x0001781001007387 */ /* 0x0001e20000100800 */
[----:B------:R-:W-:-:S03]  /*53b0*/  IMAD.HI.U32 R24, R0, R22, RZ ;  /* 0x0000001600187227 */ /* 0x000fc600078e00ff */
[C---:B------:R-:W-:Y:S01]  /*53c0*/  ISETP.GT.U32.AND P6, PT, R26.reuse, R13, PT ;  /* 0x0000000d1a00720c */ /* 0x040fe20003fc4070 */
[----:B------:R-:W-:Y:S01]  /*53d0*/  IMAD.MOV R24, RZ, RZ, -R24 ;  /* 0x000000ffff187224 */ /* 0x000fe200078e0a18 */
[----:B------:R1:W-:Y:S01]  /*53e0*/  STL [R1+0x170], R11 ;  /* 0x0001700b01007387 */ /* 0x0003e20000100800 */
[----:B------:R-:W-:Y:S01]  /*53f0*/  @!P4 IMAD.IADD R15, R15, 0x1, -R26 ;  /* 0x000000010f0fc824 */ /* 0x000fe200078e0a1a */
[----:B------:R-:W-:Y:S01]  /*5400*/  ISETP.GE.AND P4, PT, R19, RZ, PT ;  /* 0x000000ff1300720c */ /* 0x000fe20003f86270 */
[----:B------:R-:W-:Y:S02]  /*5410*/  IMAD R19, R26, R24, R22 ;  /* 0x000000181a137224 */ /* 0x000fe400078e0216 */
[----:B------:R-:W-:Y:S01]  /*5420*/  @!P1 IMAD.IADD R14, R14, 0x1, -R26 ;  /* 0x000000010e0e9824 */ /* 0x000fe200078e0a1a */
[----:B------:R-:W-:Y:S01]  /*5430*/  ISETP.GT.U32.AND P1, PT, R26, R3, PT ;  /* 0x000000031a00720c */ /* 0x000fe20003f24070 */
[C---:B------:R-:W-:Y:S02]  /*5440*/  VIADD R7, R27.reuse, 0x114 ;  /* 0x000001141b077836 */ /* 0x040fe40000000000 */
[----:B0-----:R-:W-:-:S02]  /*5450*/  VIADD R16, R27, 0x118 ;  /* 0x000001181b107836 */ /* 0x001fc40000000000 */
[----:B------:R-:W-:Y:S01]  /*5460*/  @!P6 IMAD.IADD R13, R13, 0x1, -R26 ;  /* 0x000000010d0de824 */ /* 0x000fe200078e0a1a */
[----:B------:R-:W-:Y:S01]  /*5470*/  ISETP.GT.U32.AND P6, PT, R26, R19, PT ;  /* 0x000000131a00720c */ /* 0x000fe20003fc4070 */
[----:B-1----:R-:W-:Y:S01]  /*5480*/  VIADD R11, R27, 0x110 ;  /* 0x000001101b0b7836 */ /* 0x002fe20000000000 */
[----:B------:R-:W-:Y:S01]  /*5490*/  IABS R6, R7 ;  /* 0x0000000700067213 */ /* 0x000fe20000000000 */
[----:B------:R-:W-:Y:S01]  /*54a0*/  IMAD.MOV.U32 R17, RZ, RZ, R14 ;  /* 0x000000ffff117224 */ /* 0x000fe200078e000e */
[----:B------:R-:W-:Y:S01]  /*54b0*/  IABS R23, R16 ;  /* 0x0000001000177213 */ /* 0x000fe20000000000 */
[----:B------:R-:W-:Y:S01]  /*54c0*/  @!P5 IMAD.MOV R20, RZ, RZ, -R20 ;  /* 0x000000ffff14d224 */ /* 0x000fe200078e0a14 */
[----:B------:R-:W-:Y:S01]  /*54d0*/  IABS R4, R11 ;  /* 0x0000000b00047213 */ /* 0x000fe20000000000 */
[----:B------:R-:W-:Y:S01]  /*54e0*/  @!P1 IMAD.IADD R3, R3, 0x1, -R26 ;  /* 0x0000000103039824 */ /* 0x000fe200078e0a1a */
[----:B------:R-:W-:Y:S01]  /*54f0*/  ISETP.GE.AND P1, PT, R10, RZ, PT ;  /* 0x000000ff0a00720c */ /* 0x000fe20003f26270 */
[C---:B------:R-:W-:Y:S01]  /*5500*/  IMAD.HI.U32 R25, R0.reuse, R6, RZ ;  /* 0x0000000600197227 */ /* 0x040fe200078e00ff */
[----:B------:R-:W-:Y:S03]  /*5510*/  STL [R1+0x16c], R20 ;  /* 0x00016c1401007387 */ /* 0x000fe60000100800 */
[----:B------:R-:W-:-:S04]  /*5520*/  IMAD.HI.U32 R22, R0, R23, RZ ;  /* 0x0000001700167227 */ /* 0x000fc800078e00ff */
[----:B------:R-:W-:Y:S01]  /*5530*/  @!P6 IMAD.IADD R19, R19, 0x1, -R26 ;  /* 0x000000011313e824 */ /* 0x000fe200078e0a1a */
[----:B------:R-:W-:Y:S01]  /*5540*/  ISETP.GT.U32.AND P6, PT, R26, R3, PT ;  /* 0x000000031a00720c */ /* 0x000fe20003fc4070 */
[----:B------:R-:W-:Y:S02]  /*5550*/  @!P0 IMAD.MOV R17, RZ, RZ, -R17 ;  /* 0x000000ffff118224 */ /* 0x000fe400078e0a11 */
[----:B------:R-:W-:Y:S01]  /*5560*/  IMAD.HI.U32 R24, R0, R4, RZ ;  /* 0x0000000400187227 */ /* 0x000fe200078e00ff */
[----:B------:R-:W-:Y:S02]  /*5570*/  ISETP.GT.U32.AND P5, PT, R26, R19, PT ;  /* 0x000000131a00720c */ /* 0x000fe40003fa4070 */
[----:B------:R0:W-:Y:S01]  /*5580*/  STL [R1+0x164], R17 ;  /* 0x0001641101007387 */ /* 0x0001e20000100800 */
[----:B------:R-:W-:Y:S02]  /*5590*/  IMAD.MOV R25, RZ, RZ, -R25 ;  /* 0x000000ffff197224 */ /* 0x000fe400078e0a19 */
[----:B------:R-:W-:-:S02]  /*55a0*/  IMAD.MOV R22, RZ, RZ, -R22 ;  /* 0x000000ffff167224 */ /* 0x000fc400078e0a16 */
[----:B------:R-:W-:Y:S02]  /*55b0*/  IMAD.MOV R24, RZ, RZ, -R24 ;  /* 0x000000ffff187224 */ /* 0x000fe400078e0a18 */
[C---:B------:R-:W-:Y:S02]  /*55c0*/  IMAD R6, R26.reuse, R25, R6 ;  /* 0x000000191a067224 */ /* 0x040fe400078e0206 */
[C---:B------:R-:W-:Y:S02]  /*55d0*/  IMAD R22, R26.reuse, R22, R23 ;  /* 0x000000161a167224 */ /* 0x040fe400078e0217 */
[----:B0-----:R-:W-:Y:S02]  /*55e0*/  IMAD.MOV.U32 R17, RZ, RZ, R15 ;  /* 0x000000ffff117224 */ /* 0x001fe400078e000f */
[C---:B------:R-:W-:Y:S01]  /*55f0*/  IMAD R4, R26.reuse, R24, R4 ;  /* 0x000000181a047224 */ /* 0x040fe200078e0204 */
[C---:B------:R-:W-:Y:S01]  /*5600*/  ISETP.GT.U32.AND P0, PT, R26.reuse, R22, PT ;  /* 0x000000161a00720c */ /* 0x040fe20003f04070 */
[----:B------:R-:W-:Y:S01]  /*5610*/  @!P3 IMAD.MOV R17, RZ, RZ, -R17 ;  /* 0x000000ffff11b224 */ /* 0x000fe200078e0a11 */
[----:B------:R-:W-:Y:S01]  /*5620*/  ISETP.GT.U32.AND P3, PT, R26, R6, PT ;  /* 0x000000061a00720c */ /* 0x000fe20003f64070 */
[----:B------:R-:W-:-:S02]  /*5630*/  VIADD R10, R27, 0x10c ;  /* 0x0000010c1b0a7836 */ /* 0x000fc40000000000 */
[--C-:B------:R-:W-:Y:S01]  /*5640*/  @!P6 IMAD.IADD R3, R3, 0x1, -R26.reuse ;  /* 0x000000010303e824 */ /* 0x100fe200078e0a1a */
[----:B------:R-:W-:Y:S01]  /*5650*/  ISETP.GT.U32.AND P6, PT, R26, R4, PT ;  /* 0x000000041a00720c */ /* 0x000fe20003fc4070 */
[----:B------:R-:W-:Y:S01]  /*5660*/  VIADD R23, R27, 0x108 ;  /* 0x000001081b177836 */ /* 0x000fe20000000000 */
[----:B------:R-:W-:Y:S01]  /*5670*/  IABS R24, R10 ;  /* 0x0000000a00187213 */ /* 0x000fe20000000000 */
[----:B------:R-:W-:Y:S01]  /*5680*/  @!P2 IMAD.MOV R13, RZ, RZ, -R13 ;  /* 0x000000ffff0da224 */ /* 0x000fe200078e0a0d */
[----:B------:R-:W-:Y:S01]  /*5690*/  STL [R1+0x160], R17 ;  /* 0x0001601101007387 */ /* 0x000fe20000100800 */
[----:B------:R-:W-:Y:S01]  /*56a0*/  @!P5 IMAD.IADD R19, R19, 0x1, -R26 ;  /* 0x000000011313d824 */ /* 0x000fe200078e0a1a */
[----:B------:R-:W-:Y:S01]  /*56b0*/  IABS R20, R23 ;  /* 0x0000001700147213 */ /* 0x000fe20000000000 */
[----:B------:R-:W-:Y:S01]  /*56c0*/  IMAD.MOV.U32 R14, RZ, RZ, R24 ;  /* 0x000000ffff0e7224 */ /* 0x000fe200078e0018 */
[----:B------:R0:W-:Y:S01]  /*56d0*/  STL [R1+0x15c], R13 ;  /* 0x00015c0d01007387 */ /* 0x0001e20000100800 */
[----:B------:R-:W-:Y:S01]  /*56e0*/  @!P3 IMAD.IADD R6, R6, 0x1, -R26 ;  /* 0x000000010606b824 */ /* 0x000fe200078e0a1a */
[----:B------:R-:W-:Y:S01]  /*56f0*/  ISETP.GE.AND P5, PT, R7, RZ, PT ;  /* 0x000000ff0700720c */ /* 0x000fe20003fa6270 */
[----:B------:R-:W-:Y:S01]  /*5700*/  IMAD.HI.U32 R15, R0, R14, RZ ;  /* 0x0000000e000f7227 */ /* 0x000fe200078e00ff */
[----:B------:R-:W-:-:S03]  /*5710*/  ISETP.GE.AND P2, PT, R16, RZ, PT ;  /* 0x000000ff1000720c */ /* 0x000fc60003f46270 */
[--C-:B------:R-:W-:Y:S01]  /*5720*/  @!P0 IMAD.IADD R22, R22, 0x1, -R26.reuse ;  /* 0x0000000116168824 */ /* 0x100fe200078e0a1a */
[----:B------:R-:W-:Y:S01]  /*5730*/  ISETP.GE.AND P0, PT, R11, RZ, PT ;  /* 0x000000ff0b00720c */ /* 0x000fe20003f06270 */
[----:B------:R-:W-:Y:S01]  /*5740*/  @!P6 IMAD.IADD R4, R4, 0x1, -R26 ;  /* 0x000000010404e824 */ /* 0x000fe200078e0a1a */
[C---:B------:R-:W-:Y:S01]  /*5750*/  ISETP.GT.U32.AND P6, PT, R26.reuse, R6, PT ;  /* 0x000000061a00720c */ /* 0x040fe20003fc4070 */
[----:B0-----:R-:W-:Y:S01]  /*5760*/  IMAD.MOV.U32 R13, RZ, RZ, R20 ;  /* 0x000000ffff0d7224 */ /* 0x001fe200078e0014 */
[----:B------:R-:W-:Y:S01]  /*5770*/  ISETP.GT.U32.AND P3, PT, R26, R22, PT ;  /* 0x000000161a00720c */ /* 0x000fe20003f64070 */
[----:B------:R-:W-:Y:S02]  /*5780*/  IMAD.MOV R15, RZ, RZ, -R15 ;  /* 0x000000ffff0f7224 */ /* 0x000fe400078e0a0f */
[----:B------:R-:W-:-:S04]  /*5790*/  IMAD.HI.U32 R7, R0, R13, RZ ;  /* 0x0000000d00077227 */ /* 0x000fc800078e00ff */
[C---:B------:R-:W-:Y:S02]  /*57a0*/  IMAD R11, R26.reuse, R15, R14 ;  /* 0x0000000f1a0b7224 */ /* 0x040fe400078e020e */
[----:B------:R-:W-:Y:S02]  /*57b0*/  IMAD.MOV R7, RZ, RZ, -R7 ;  /* 0x000000ffff077224 */ /* 0x000fe400078e0a07 */
[----:B------:R-:W-:Y:S02]  /*57c0*/  IMAD.MOV.U32 R14, RZ, RZ, R19 ;  /* 0x000000ffff0e7224 */ /* 0x000fe400078e0013 */
[C---:B------:R-:W-:Y:S02]  /*57d0*/  VIADD R15, R27.reuse, 0x104 ;  /* 0x000001041b0f7836 */ /* 0x040fe40000000000 */
[----:B------:R-:W-:Y:S02]  /*57e0*/  IMAD.MOV.U32 R17, RZ, RZ, R3 ;  /* 0x000000ffff117224 */ /* 0x000fe400078e0003 */
[C---:B------:R-:W-:Y:S01]  /*57f0*/  IMAD R3, R26.reuse, R7, R13 ;  /* 0x000000071a037224 */ /* 0x040fe200078e020d */
[----:B------:R-:W-:Y:S01]  /*5800*/  IABS R7, R15 ;  /* 0x0000000f00077213 */ /* 0x000fe20000000000 */
[----:B------:R-:W-:Y:S01]  /*5810*/  @!P1 IMAD.MOV R14, RZ, RZ, -R14 ;  /* 0x000000ffff0e9224 */ /* 0x000fe200078e0a0e */
[----:B------:R-:W-:Y:S01]  /*5820*/  ISETP.GT.U32.AND P1, PT, R26, R11, PT ;  /* 0x0000000b1a00720c */ /* 0x000fe20003f24070 */
[--C-:B------:R-:W-:Y:S01]  /*5830*/  @!P6 IMAD.IADD R6, R6, 0x1, -R26.reuse ;  /* 0x000000010606e824 */ /* 0x100fe200078e0a1a */
[C---:B------:R-:W-:Y:S01]  /*5840*/  ISETP.GT.U32.AND P6, PT, R26.reuse, R3, PT ;  /* 0x000000031a00720c */ /* 0x040fe20003fc4070 */
[----:B------:R-:W-:Y:S01]  /*5850*/  @!P4 IMAD.MOV R17, RZ, RZ, -R17 ;  /* 0x000000ffff11c224 */ /* 0x000fe200078e0a11 */
[----:B------:R-:W-:Y:S01]  /*5860*/  ISETP.GT.U32.AND P4, PT, R26, R4, PT ;  /* 0x000000041a00720c */ /* 0x000fe20003f84070 */
[----:B------:R-:W-:Y:S01]  /*5870*/  @!P3 IMAD.IADD R22, R22, 0x1, -R26 ;  /* 0x000000011616b824 */ /* 0x000fe200078e0a1a */
[----:B------:R-:W-:Y:S01]  /*5880*/  ISETP.GE.AND P3, PT, R10, RZ, PT ;  /* 0x000000ff0a00720c */ /* 0x000fe20003f66270 */
[----:B------:R-:W-:Y:S01]  /*5890*/  VIADD R13, R27, 0x100 ;  /* 0x000001001b0d7836 */ /* 0x000fe20000000000 */
[----:B------:R-:W-:Y:S01]  /*58a0*/  STL [R1+0x158], R17 ;  /* 0x0001581101007387 */ /* 0x000fe20000100800 */
[----:B------:R-:W-:-:S02]  /*58b0*/  IMAD.MOV.U32 R10, RZ, RZ, R7 ;  /* 0x000000ffff0a7224 */ /* 0x000fc400078e0007 */
[----:B------:R-:W-:Y:S01]  /*58c0*/  @!P5 IMAD.MOV R6, RZ, RZ, -R6 ;  /* 0x000000ffff06d224 */ /* 0x000fe200078e0a06 */
[----:B------:R0:W-:Y:S01]  /*58d0*/  STL [R1+0x154], R14 ;  /* 0x0001540e01007387 */ /* 0x0001e20000100800 */
[----:B------:R-:W-:-:S04]  /*58e0*/  IMAD.HI.U32 R20, R0, R10, RZ ;  /* 0x0000000a00147227 */ /* 0x000fc800078e00ff */
[----:B------:R-:W-:Y:S01]  /*58f0*/  @!P1 IMAD.IADD R11, R11, 0x1, -R26 ;  /* 0x000000010b0b9824 */ /* 0x000fe200078e0a1a */
[----:B------:R-:W-:Y:S01]  /*5900*/  ISETP.GE.AND P1, PT, R15, RZ, PT ;  /* 0x000000ff0f00720c */ /* 0x000fe20003f26270 */
[----:B------:R-:W-:Y:S02]  /*5910*/  IMAD.MOV R20, RZ, RZ, -R20 ;  /* 0x000000ffff147224 */ /* 0x000fe400078e0a14 */
[----:B------:R-:W-:Y:S01]  /*5920*/  @!P6 IMAD.IADD R3, R3, 0x1, -R26 ;  /* 0x000000010303e824 */ /* 0x000fe200078e0a1a */
[----:B0-----:R-:W-:Y:S01]  /*5930*/  IABS R14, R13 ;  /* 0x0000000d000e7213 */ /* 0x001fe20000000000 */
[C---:B------:R-:W-:Y:S01]  /*5940*/  IMAD R10, R26.reuse, R20, R10 ;  /* 0x000000141a0a7224 */ /* 0x040fe200078e020a */
[----:B------:R-:W-:Y:S01]  /*5950*/  ISETP.GT.U32.AND P6, PT, R26, R11, PT ;  /* 0x0000000b1a00720c */ /* 0x000fe20003fc4070 */
[----:B------:R-:W-:Y:S01]  /*5960*/  @!P4 IMAD.IADD R4, R4, 0x1, -R26 ;  /* 0x000000010404c824 */ /* 0x000fe200078e0a1a */
[----:B------:R-:W-:Y:S01]  /*5970*/  ISETP.GE.AND P4, PT, R23, RZ, PT ;  /* 0x000000ff1700720c */ /* 0x000fe20003f86270 */
[----:B------:R-:W-:Y:S01]  /*5980*/  IMAD.MOV.U32 R7, RZ, RZ, R14 ;  /* 0x000000ffff077224 */ /* 0x000fe200078e000e */
[----:B------:R-:W-:Y:S01]  /*5990*/  ISETP.GT.U32.AND P5, PT, R26, R10, PT ;  /* 0x0000000a1a00720c */ /* 0x000fe20003fa4070 */
[----:B------:R-:W-:-:S02]  /*59a0*/  VIADD R14, R27, 0xfc ;  /* 0x000000fc1b0e7836 */ /* 0x000fc40000000000 */
[----:B------:R-:W-:-:S03]  /*59b0*/  IMAD.HI.U32 R16, R0, R7, RZ ;  /* 0x0000000700107227 */ /* 0x000fc600078e00ff */
[----:B------:R-:W-:Y:S01]  /*59c0*/  IABS R19, R14 ;  /* 0x0000000e00137213 */ /* 0x000fe20000000000 */
[----:B------:R-:W-:Y:S02]  /*59d0*/  IMAD.MOV.U32 R17, RZ, RZ, R22 ;  /* 0x000000ffff117224 */ /* 0x000fe400078e0016 */
[----:B------:R-:W-:Y:S02]  /*59e0*/  IMAD.MOV R15, RZ, RZ, -R16 ;  /* 0x000000ffff0f7224 */ /* 0x000fe400078e0a10 */
[----:B------:R-:W-:Y:S02]  /*59f0*/  IMAD.MOV.U32 R16, RZ, RZ, R4 ;  /* 0x000000ffff107224 */ /* 0x000fe400078e0004 */
[----:B------:R-:W-:Y:S01]  /*5a00*/  @!P2 IMAD.MOV R17, RZ, RZ, -R17 ;  /* 0x000000ffff11a224 */ /* 0x000fe200078e0a11 */
[----:B------:R-:W-:Y:S01]  /*5a10*/  ISETP.GT.U32.AND P2, PT, R26, R3, PT ;  /* 0x000000031a00720c */ /* 0x000fe20003f44070 */
[----:B------:R-:W-:-:S03]  /*5a20*/  IMAD.HI.U32 R4, R0, R19, RZ ;  /* 0x0000001300047227 */ /* 0x000fc600078e00ff */
[----:B------:R-:W-:Y:S01]  /*5a30*/  STL [R1+0x150], R17 ;  /* 0x0001501101007387 */ /* 0x000fe20000100800 */
[----:B------:R-:W-:Y:S01]  /*5a40*/  @!P0 IMAD.MOV R16, RZ, RZ, -R16 ;  /* 0x000000ffff108224 */ /* 0x000fe200078e0a10 */
[----:B------:R-:W-:Y:S01]  /*5a50*/  ISETP.GE.AND P0, PT, R13, RZ, PT ;  /* 0x000000ff0d00720c */ /* 0x000fe20003f06270 */
[----:B------:R-:W-:Y:S01]  /*5a60*/  IMAD.MOV R4, RZ, RZ, -R4 ;  /* 0x000000ffff047224 */ /* 0x000fe200078e0a04 */
[----:B------:R-:W-:Y:S01]  /*5a70*/  STL [R1+0x144], R6 ;  /* 0x0001440601007387 */ /* 0x000fe20000100800 */
[--C-:B------:R-:W-:Y:S02]  /*5a80*/  @!P6 IMAD.IADD R11, R11, 0x1, -R26.reuse ;  /* 0x000000010b0be824 */ /* 0x100fe400078e0a1a */
[----:B------:R-:W-:Y:S01]  /*5a90*/  IMAD R19, R26, R4, R19 ;  /* 0x000000041a137224 */ /* 0x000fe200078e0213 */
[----:B------:R0:W-:Y:S01]  /*5aa0*/  STL [R1+0x13c], R16 ;  /* 0x00013c1001007387 */ /* 0x0001e20000100800 */
[----:B------:R-:W-:Y:S02]  /*5ab0*/  @!P5 IMAD.IADD R10, R10, 0x1, -R26 ;  /* 0x000000010a0ad824 */ /* 0x000fe400078e0a1a */
[----:B------:R-:W-:-:S02]  /*5ac0*/  IMAD R7, R26, R15, R7 ;  /* 0x0000000f1a077224 */ /* 0x000fc400078e0207 */
[----:B------:R-:W-:Y:S01]  /*5ad0*/  @!P2 IMAD.IADD R3, R3, 0x1, -R26 ;  /* 0x000000010303a824 */ /* 0x000fe200078e0a1a */
[----:B------:R-:W-:Y:S01]  /*5ae0*/  ISETP.GE.AND P2, PT, R14, RZ, PT ;  /* 0x000000ff0e00720c */ /* 0x000fe20003f46270 */
[C---:B------:R-:W-:Y:S01]  /*5af0*/  VIADD R14, R27.reuse, 0xf8 ;  /* 0x000000f81b0e7836 */ /* 0x040fe20000000000 */
[C---:B------:R-:W-:Y:S01]  /*5b00*/  ISETP.GT.U32.AND P5, PT, R26.reuse, R10, PT ;  /* 0x0000000a1a00720c */ /* 0x040fe20003fa4070 */
[----:B------:R-:W-:Y:S01]  /*5b10*/  IMAD.MOV.U32 R15, RZ, RZ, R3 ;  /* 0x000000ffff0f7224 */ /* 0x000fe200078e0003 */
[C---:B------:R-:W-:Y:S01]  /*5b20*/  ISETP.GT.U32.AND P6, PT, R26.reuse, R7, PT ;  /* 0x000000071a00720c */ /* 0x040fe20003fc4070 */
[----:B0-----:R-:W-:Y:S01]  /*5b30*/  IMAD.MOV.U32 R16, RZ, RZ, R11 ;  /* 0x000000ffff107224 */ /* 0x001fe200078e000b */
[----:B------:R-:W-:Y:S01]  /*5b40*/  IABS R25, R14 ;  /* 0x0000000e00197213 */ /* 0x000fe20000000000 */
[----:B------:R-:W-:Y:S02]  /*5b50*/  VIADD R13, R27, 0xf4 ;  /* 0x000000f41b0d7836 */ /* 0x000fe40000000000 */
[----:B------:R-:W-:Y:S01]  /*5b60*/  @!P3 IMAD.MOV R16, RZ, RZ, -R16 ;  /* 0x000000ffff10b224 */ /* 0x000fe200078e0a10 */
[----:B------:R-:W-:Y:S01]  /*5b70*/  ISETP.GT.U32.AND P3, PT, R26, R19, PT ;  /* 0x000000131a00720c */ /* 0x000fe20003f64070 */
[----:B------:R-:W-:Y:S01]  /*5b80*/  @!P4 IMAD.MOV R15, RZ, RZ, -R15 ;  /* 0x000000ffff0fc224 */ /* 0x000fe200078e0a0f */
[----:B------:R-:W-:Y:S01]  /*5b90*/  ISETP.GE.AND P4, PT, R14, RZ, PT ;  /* 0x000000ff0e00720c */ /* 0x000fe20003f86270 */
[----:B------:R-:W-:Y:S01]  /*5ba0*/  IMAD.HI.U32 R14, R0, R25, RZ ;  /* 0x00000019000e7227 */ /* 0x000fe200078e00ff */
[----:B------:R-:W-:Y:S01]  /*5bb0*/  IABS R28, R13 ;  /* 0x0000000d001c7213 */ /* 0x000fe20000000000 */
[----:B------:R-:W-:Y:S02]  /*5bc0*/  STL [R1+0x134], R16 ;  /* 0x0001341001007387 */ /* 0x000fe40000100800 */
[----:B------:R-:W-:Y:S01]  /*5bd0*/  @!P5 IMAD.IADD R10, R10, 0x1, -R26 ;  /* 0x000000010a0ad824 */ /* 0x000fe200078e0a1a */
[----:B------:R-:W-:Y:S01]  /*5be0*/  ISETP.GE.AND P5, PT, R13, RZ, PT ;  /* 0x000000ff0d00720c */ /* 0x000fe20003fa6270 */
[----:B------:R-:W-:Y:S01]  /*5bf0*/  IMAD.MOV R13, RZ, RZ, -R14 ;  /* 0x000000ffff0d7224 */ /* 0x000fe200078e0a0e */
[----:B------:R0:W-:Y:S01]  /*5c00*/  STL [R1+0x130], R15 ;  /* 0x0001300f01007387 */ /* 0x0001e20000100800 */
[----:B------:R-:W-:-:S02]  /*5c10*/  @!P6 IMAD.IADD R7, R7, 0x1, -R26 ;  /* 0x000000010707e824 */ /* 0x000fc400078e0a1a */
[----:B------:R-:W-:Y:S02]  /*5c20*/  @!P3 IMAD.IADD R19, R19, 0x1, -R26 ;  /* 0x000000011313b824 */ /* 0x000fe400078e0a1a */
[----:B------:R-:W-:Y:S01]  /*5c30*/  IMAD.HI.U32 R11, R0, R28, RZ ;  /* 0x0000001c000b7227 */ /* 0x000fe200078e00ff */
[C---:B------:R-:W-:Y:S02]  /*5c40*/  ISETP.GT.U32.AND P6, PT, R26.reuse, R7, PT ;  /* 0x000000071a00720c */ /* 0x040fe40003fc4070 */
[C---:B------:R-:W-:Y:S01]  /*5c50*/  ISETP.GT.U32.AND P3, PT, R26.reuse, R19, PT ;  /* 0x000000131a00720c */ /* 0x040fe20003f64070 */
[----:B------:R-:W-:Y:S02]  /*5c60*/  IMAD R25, R26, R13, R25 ;  /* 0x0000000d1a197224 */ /* 0x000fe400078e0219 */
[----:B------:R-:W-:Y:S02]  /*5c70*/  IMAD.MOV.U32 R17, RZ, RZ, R10 ;  /* 0x000000ffff117224 */ /* 0x000fe400078e000a */
[----:B------:R-:W-:-:S02]  /*5c80*/  IMAD.MOV R11, RZ, RZ, -R11 ;  /* 0x000000ffff0b7224 */ /* 0x000fc400078e0a0b */
[----:B------:R-:W-:Y:S01]  /*5c90*/  @!P1 IMAD.MOV R17, RZ, RZ, -R17 ;  /* 0x000000ffff119224 */ /* 0x000fe200078e0a11 */
[C---:B------:R-:W-:Y:S01]  /*5ca0*/  ISETP.GT.U32.AND P1, PT, R26.reuse, R25, PT ;  /* 0x000000191a00720c */ /* 0x040fe20003f24070 */
[----:B------:R-:W-:Y:S02]  /*5cb0*/  VIADD R6, R27, 0xf0 ;  /* 0x000000f01b067836 */ /* 0x000fe40000000000 */
[C---:B------:R-:W-:Y:S01]  /*5cc0*/  IMAD R28, R26.reuse, R11, R28 ;  /* 0x0000000b1a1c7224 */ /* 0x040fe200078e021c */
[----:B------:R1:W-:Y:S01]  /*5cd0*/  STL [R1+0x12c], R17 ;  /* 0x00012c1101007387 */ /* 0x0003e20000100800 */
[--C-:B------:R-:W-:Y:S01]  /*5ce0*/  @!P3 IMAD.IADD R19, R19, 0x1, -R26.reuse ;  /* 0x000000011313b824 */ /* 0x100fe200078e0a1a */
[----:B------:R-:W-:Y:S01]  /*5cf0*/  IABS R4, R6 ;  /* 0x0000000600047213 */ /* 0x000fe20000000000 */
[----:B------:R-:W-:Y:S01]  /*5d00*/  @!P6 IMAD.IADD R7, R7, 0x1, -R26 ;  /* 0x000000010707e824 */ /* 0x000fe200078e0a1a */
[----:B------:R-:W-:Y:S01]  /*5d10*/  ISETP.GT.U32.AND P3, PT, R26, R28, PT ;  /* 0x0000001c1a00720c */ /* 0x000fe20003f64070 */
[----:B0-----:R-:W-:Y:S01]  /*5d20*/  VIADD R15, R27, 0xec ;  /* 0x000000ec1b0f7836 */ /* 0x001fe20000000000 */
[----:B------:R-:W-:Y:S01]  /*5d30*/  ISETP.GE.AND P6, PT, R6, RZ, PT ;  /* 0x000000ff0600720c */ /* 0x000fe20003fc6270 */
[----:B------:R-:W-:-:S04]  /*5d40*/  IMAD.HI.U32 R3, R0, R4, RZ ;  /* 0x0000000400037227 */ /* 0x000fc800078e00ff */
[----:B------:R-:W-:Y:S02]  /*5d50*/  @!P1 IMAD.IADD R25, R25, 0x1, -R26 ;  /* 0x0000000119199824 */ /* 0x000fe400078e0a1a */
[----:B------:R-:W-:Y:S02]  /*5d60*/  IMAD.MOV.U32 R16, RZ, RZ, R7 ;  /* 0x000000ffff107224 */ /* 0x000fe400078e0007 */
[----:B------:R-:W-:Y:S01]  /*5d70*/  IMAD.MOV R3, RZ, RZ, -R3 ;  /* 0x000000ffff037224 */ /* 0x000fe200078e0a03 */
[C---:B------:R-:W-:Y:S01]  /*5d80*/  ISETP.GT.U32.AND P1, PT, R26.reuse, R25, PT ;  /* 0x000000191a00720c */ /* 0x040fe20003f24070 */
[----:B------:R-:W-:Y:S02]  /*5d90*/  VIADD R6, R27, 0xe8 ;  /* 0x000000e81b067836 */ /* 0x000fe40000000000 */
[----:B------:R-:W-:Y:S01]  /*5da0*/  @!P0 IMAD.MOV R16, RZ, RZ, -R16 ;  /* 0x000000ffff108224 */ /* 0x000fe200078e0a10 */
[----:B------:R-:W-:Y:S01]  /*5db0*/  ISETP.GE.AND P0, PT, R15, RZ, PT ;  /* 0x000000ff0f00720c */ /* 0x000fe20003f06270 */
[----:B------:R-:W-:Y:S01]  /*5dc0*/  IMAD R3, R26, R3, R4 ;  /* 0x000000031a037224 */ /* 0x000fe200078e0204 */
[----:B------:R-:W-:Y:S01]  /*5dd0*/  IABS R15, R15 ;  /* 0x0000000f000f7213 */ /* 0x000fe20000000000 */
[----:B------:R-:W-:Y:S01]  /*5de0*/  @!P3 IMAD.IADD R28, R28, 0x1, -R26 ;  /* 0x000000011c1cb824 */ /* 0x000fe200078e0a1a */
[----:B------:R-:W-:Y:S01]  /*5df0*/  IABS R11, R6 ;  /* 0x00000006000b7213 */ /* 0x000fe20000000000 */
[----:B-1----:R-:W-:Y:S01]  /*5e00*/  IMAD.MOV.U32 R17, RZ, RZ, R19 ;  /* 0x000000ffff117224 */ /* 0x002fe200078e0013 */
[----:B------:R0:W-:Y:S01]  /*5e10*/  STL [R1+0x14c], R16 ;  /* 0x00014c1001007387 */ /* 0x0001e20000100800 */
[----:B------:R-:W-:Y:S01]  /*5e20*/  VIADD R13, R27, 0xe0 ;  /* 0x000000e01b0d7836 */ /* 0x000fe20000000000 */
[C---:B------:R-:W-:Y:S01]  /*5e30*/  ISETP.GT.U32.AND P3, PT, R26.reuse, R28, PT ;  /* 0x0000001c1a00720c */ /* 0x040fe20003f64070 */
[----:B------:R-:W-:Y:S01]  /*5e40*/  @!P2 IMAD.MOV R17, RZ, RZ, -R17 ;  /* 0x000000ffff11a224 */ /* 0x000fe200078e0a11 */
[----:B------:R-:W-:Y:S01]  /*5e50*/  ISETP.GT.U32.AND P2, PT, R26, R3, PT ;  /* 0x000000031a00720c */ /* 0x000fe20003f44070 */
[----:B------:R-:W-:Y:S01]  /*5e60*/  IMAD.HI.U32 R14, R0, R11, RZ ;  /* 0x0000000b000e7227 */ /* 0x000fe200078e00ff */
[----:B------:R-:W-:-:S02]  /*5e70*/  IABS R20, R13 ;  /* 0x0000000d00147213 */ /* 0x000fc40000000000 */
[----:B------:R1:W-:Y:S01]  /*5e80*/  STL [R1+0x124], R17 ;  /* 0x0001241101007387 */ /* 0x0003e20000100800 */
[----:B------:R-:W-:Y:S02]  /*5e90*/  IMAD.MOV R14, RZ, RZ, -R14 ;  /* 0x000000ffff0e7224 */ /* 0x000fe400078e0a0e */
[----:B0-----:R-:W-:-:S04]  /*5ea0*/  IMAD.HI.U32 R16, R0, R15, RZ ;  /* 0x0000000f00107227 */ /* 0x001fc800078e00ff */
[----:B------:R-:W-:Y:S02]  /*5eb0*/  IMAD.MOV R16, RZ, RZ, -R16 ;  /* 0x000000ffff107224 */ /* 0x000fe400078e0a10 */
[--C-:B------:R-:W-:Y:S01]  /*5ec0*/  @!P1 IMAD.IADD R25, R25, 0x1, -R26.reuse ;  /* 0x0000000119199824 */ /* 0x100fe200078e0a1a */
[----:B------:R-:W-:Y:S01]  /*5ed0*/  ISETP.GE.AND P1, PT, R6, RZ, PT ;  /* 0x000000ff0600720c */ /* 0x000fe20003f26270 */
[C---:B------:R-:W-:Y:S02]  /*5ee0*/  IMAD R6, R26.reuse, R16, R15 ;  /* 0x000000101a067224 */ /* 0x040fe400078e020f */
[----:B------:R-:W-:Y:S02]  /*5ef0*/  IMAD R11, R26, R14, R11 ;  /* 0x0000000e1a0b7224 */ /* 0x000fe400078e020b */
[--C-:B------:R-:W-:Y:S01]  /*5f00*/  @!P3 IMAD.IADD R28, R28, 0x1, -R26.reuse ;  /* 0x000000011c1cb824 */ /* 0x100fe200078e0a1a */
[C---:B------:R-:W-:Y:S01]  /*5f10*/  ISETP.GT.U32.AND P3, PT, R26.reuse, R6, PT ;  /* 0x000000061a00720c */ /* 0x040fe20003f64070 */
[----:B------:R-:W-:Y:S01]  /*5f20*/  @!P2 IMAD.IADD R3, R3, 0x1, -R26 ;  /* 0x000000010303a824 */ /* 0x000fe200078e0a1a */
[----:B------:R-:W-:Y:S01]  /*5f30*/  ISETP.GT.U32.AND P2, PT, R26, R11, PT ;  /* 0x0000000b1a00720c */ /* 0x000fe20003f44070 */
[----:B------:R-:W-:-:S02]  /*5f40*/  VIADD R22, R27, 0xe4 ;  /* 0x000000e41b167836 */ /* 0x000fc40000000000 */
[C---:B------:R-:W-:Y:S02]  /*5f50*/  VIADD R19, R27.reuse, 0xdc ;  /* 0x000000dc1b137836 */ /* 0x040fe40000000000 */
[----:B------:R-:W-:Y:S01]  /*5f60*/  VIADD R16, R27, 0xd8 ;  /* 0x000000d81b107836 */ /* 0x000fe20000000000 */
[----:B------:R-:W-:Y:S01]  /*5f70*/  IABS R4, R22 ;  /* 0x0000001600047213 */ /* 0x000fe20000000000 */
[----:B-1----:R-:W-:Y:S01]  /*5f80*/  IMAD.MOV.U32 R17, RZ, RZ, R25 ;  /* 0x000000ffff117224 */ /* 0x002fe200078e0019 */
[----:B------:R-:W-:Y:S01]  /*5f90*/  IABS R15, R19 ;  /* 0x00000013000f7213 */ /* 0x000fe20000000000 */
[----:B------:R-:W-:Y:S01]  /*5fa0*/  IMAD.HI.U32 R7, R0, R20, RZ ;  /* 0x0000001400077227 */ /* 0x000fe200078e00ff */
[----:B------:R-:W-:-:S03]  /*5fb0*/  IABS R23, R16 ;  /* 0x0000001000177213 */ /* 0x000fc60000000000 */
[--C-:B------:R-:W-:Y:S01]  /*5fc0*/  @!P3 IMAD.IADD R6, R6, 0x1, -R26.reuse ;  /* 0x000000010606b824 */ /* 0x100fe200078e0a1a */
[C---:B------:R-:W-:Y:S01]  /*5fd0*/  ISETP.GT.U32.AND P3, PT, R26.reuse, R3, PT ;  /* 0x000000031a00720c */ /* 0x040fe20003f64070 */
[----:B------:R-:W-:Y:S02]  /*5fe0*/  @!P2 IMAD.IADD R11, R11, 0x1, -R26 ;  /* 0x000000010b0ba824 */ /* 0x000fe400078e0a1a */
[----:B------:R-:W-:Y:S01]  /*5ff0*/  @!P4 IMAD.MOV R17, RZ, RZ, -R17 ;  /* 0x000000ffff11c224 */ /* 0x000fe200078e0a11 */
[----:B------:R-:W-:Y:S01]  /*6000*/  ISETP.GT.U32.AND P2, PT, R26, R6, PT ;  /* 0x000000061a00720c */ /* 0x000fe20003f44070 */
[----:B------:R-:W-:Y:S01]  /*6010*/  IMAD.HI.U32 R10, R0, R4, RZ ;  /* 0x00000004000a7227 */ /* 0x000fe200078e00ff */
[----:B------:R-:W-:Y:S02]  /*6020*/  ISETP.GT.U32.AND P4, PT, R26, R11, PT ;  /* 0x0000000b1a00720c */ /* 0x000fe40003f84070 */
[----:B------:R0:W-:Y:S01]  /*6030*/  STL [R1+0x120], R17 ;  /* 0x0001201101007387 */ /* 0x0001e20000100800 */
[----:B------:R-:W-:-:S02]  /*6040*/  IMAD.MOV R7, RZ, RZ, -R7 ;  /* 0x000000ffff077224 */ /* 0x000fc400078e0a07 */
[----:B------:R-:W-:-:S04]  /*6050*/  IMAD.HI.U32 R29, R0, R15, RZ ;  /* 0x0000000f001d7227 */ /* 0x000fc800078e00ff */
[----:B------:R-:W-:-:S04]  /*6060*/  IMAD.HI.U32 R25, R0, R23, RZ ;  /* 0x0000001700197227 */ /* 0x000fc800078e00ff */
[----:B------:R-:W-:Y:S02]  /*6070*/  IMAD.MOV R10, RZ, RZ, -R10 ;  /* 0x000000ffff0a7224 */ /* 0x000fe400078e0a0a */
[C---:B------:R-:W-:Y:S02]  /*6080*/  IMAD R20, R26.reuse, R7, R20 ;  /* 0x000000071a147224 */ /* 0x040fe400078e0214 */
[----:B------:R-:W-:Y:S02]  /*6090*/  IMAD.MOV R29, RZ, RZ, -R29 ;  /* 0x000000ffff1d7224 */ /* 0x000fe400078e0a1d */
[----:B------:R-:W-:Y:S02]  /*60a0*/  IMAD.MOV R25, RZ, RZ, -R25 ;  /* 0x000000ffff197224 */ /* 0x000fe400078e0a19 */
[----:B------:R-:W-:Y:S02]  /*60b0*/  IMAD R4, R26, R10, R4 ;  /* 0x0000000a1a047224 */ /* 0x000fe400078e0204 */
[----:B0-----:R-:W-:-:S02]  /*60c0*/  IMAD.MOV.U32 R17, RZ, RZ, R28 ;  /* 0x000000ffff117224 */ /* 0x001fc400078e001c */
[--C-:B------:R-:W-:Y:S01]  /*60d0*/  @!P3 IMAD.IADD R3, R3, 0x1, -R26.reuse ;  /* 0x000000010303b824 */ /* 0x100fe200078e0a1a */
[C---:B------:R-:W-:Y:S01]  /*60e0*/  ISETP.GT.U32.AND P3, PT, R26.reuse, R20, PT ;  /* 0x000000141a00720c */ /* 0x040fe20003f64070 */
[C---:B------:R-:W-:Y:S02]  /*60f0*/  IMAD R15, R26.reuse, R29, R15 ;  /* 0x0000001d1a0f7224 */ /* 0x040fe400078e020f */
[C---:B------:R-:W-:Y:S02]  /*6100*/  IMAD R23, R26.reuse, R25, R23 ;  /* 0x000000191a177224 */ /* 0x040fe400078e0217 */
[----:B------:R-:W-:Y:S01]  /*6110*/  @!P5 IMAD.MOV R17, RZ, RZ, -R17 ;  /* 0x000000ffff11d224 */ /* 0x000fe200078e0a11 */
[----:B------:R-:W-:Y:S01]  /*6120*/  ISETP.GT.U32.AND P5, PT, R26, R4, PT ;  /* 0x000000041a00720c */ /* 0x000fe20003fa4070 */
[--C-:B------:R-:W-:Y:S01]  /*6130*/  @!P2 IMAD.IADD R6, R6, 0x1, -R26.reuse ;  /* 0x000000010606a824 */ /* 0x100fe200078e0a1a */
[C---:B------:R-:W-:Y:S01]  /*6140*/  ISETP.GT.U32.AND P2, PT, R26.reuse, R15, PT ;  /* 0x0000000f1a00720c */ /* 0x040fe20003f44070 */
[----:B------:R-:W-:Y:S01]  /*6150*/  @!P4 IMAD.IADD R11, R11, 0x1, -R26 ;  /* 0x000000010b0bc824 */ /* 0x000fe200078e0a1a */
[----:B------:R-:W-:Y:S01]  /*6160*/  ISETP.GT.U32.AND P4, PT, R26, R23, PT ;  /* 0x000000171a00720c */ /* 0x000fe20003f84070 */
[C---:B------:R-:W-:Y:S01]  /*6170*/  VIADD R10, R27.reuse, 0xd4 ;  /* 0x000000d41b0a7836 */ /* 0x040fe20000000000 */
[----:B------:R0:W-:Y:S01]  /*6180*/  STL [R1+0x11c], R17 ;  /* 0x00011c1101007387 */ /* 0x0001e20000100800 */
[----:B------:R-:W-:-:S02]  /*6190*/  VIADD R14, R27, 0xd0 ;  /* 0x000000d01b0e7836 */ /* 0x000fc40000000000 */
[--C-:B------:R-:W-:Y:S01]  /*61a0*/  @!P3 IMAD.IADD R20, R20, 0x1, -R26.reuse ;  /* 0x000000011414b824 */ /* 0x100fe200078e0a1a */
[----:B------:R-:W-:Y:S01]  /*61b0*/  IABS R24, R10 ;  /* 0x0000000a00187213 */ /* 0x000fe20000000000 */
[----:B------:R-:W-:Y:S01]  /*61c0*/  IMAD.MOV.U32 R32, RZ, RZ, R3 ;  /* 0x000000ffff207224 */ /* 0x000fe200078e0003 */
[----:B------:R-:W-:Y:S01]  /*61d0*/  IABS R7, R14 ;  /* 0x0000000e00077213 */ /* 0x000fe20000000000 */
[----:B------:R-:W-:Y:S01]  /*61e0*/  @!P5 IMAD.IADD R4, R4, 0x1, -R26 ;  /* 0x000000010404d824 */ /* 0x000fe200078e0a1a */
[----:B------:R-:W-:Y:S01]  /*61f0*/  ISETP.GE.AND P5, PT, R22, RZ, PT ;  /* 0x000000ff1600720c */ /* 0x000fe20003fa6270 */
[----:B------:R-:W-:Y:S01]  /*6200*/  IMAD.HI.U32 R28, R0, R24, RZ ;  /* 0x00000018001c7227 */ /* 0x000fe200078e00ff */
[----:B------:R-:W-:-:S03]  /*6210*/  ISETP.GE.AND P3, PT, R13, RZ, PT ;  /* 0x000000ff0d00720c */ /* 0x000fc60003f66270 */
[----:B------:R-:W-:Y:S01]  /*6220*/  @!P2 IMAD.IADD R15, R15, 0x1, -R26 ;  /* 0x000000010f0fa824 */ /* 0x000fe200078e0a1a */
[C---:B------:R-:W-:Y:S01]  /*6230*/  ISETP.GT.U32.AND P2, PT, R26.reuse, R4, PT ;  /* 0x000000041a00720c */ /* 0x040fe20003f44070 */
[----:B0-----:R-:W-:Y:S02]  /*6240*/  IMAD.MOV.U32 R17, RZ, RZ, R6 ;  /* 0x000000ffff117224 */ /* 0x001fe400078e0006 */
[----:B------:R-:W-:Y:S01]  /*6250*/  @!P4 IMAD.IADD R23, R23, 0x1, -R26 ;  /* 0x000000011717c824 */ /* 0x000fe200078e0a1a */
[----:B------:R-:W-:Y:S01]  /*6260*/  ISETP.GT.U32.AND P4, PT, R26, R20, PT ;  /* 0x000000141a00720c */ /* 0x000fe20003f84070 */
[----:B------:R-:W-:-:S04]  /*6270*/  IMAD.HI.U32 R29, R0, R7, RZ ;  /* 0x00000007001d7227 */ /* 0x000fc800078e00ff */
[----:B------:R-:W-:Y:S02]  /*6280*/  IMAD.MOV R28, RZ, RZ, -R28 ;  /* 0x000000ffff1c7224 */ /* 0x000fe400078e0a1c */
[----:B------:R-:W-:Y:S01]  /*6290*/  @!P0 IMAD.MOV R17, RZ, RZ, -R17 ;  /* 0x000000ffff118224 */ /* 0x000fe200078e0a11 */
[C---:B------:R-:W-:Y:S01]  /*62a0*/  ISETP.GT.U32.AND P0, PT, R26.reuse, R15, PT ;  /* 0x0000000f1a00720c */ /* 0x040fe20003f04070 */
[----:B------:R-:W-:Y:S02]  /*62b0*/  IMAD.MOV R29, RZ, RZ, -R29 ;  /* 0x000000ffff1d7224 */ /* 0x000fe400078e0a1d */
[C---:B------:R-:W-:Y:S02]  /*62c0*/  IMAD R24, R26.reuse, R28, R24 ;  /* 0x0000001c1a187224 */ /* 0x040fe400078e0218 */
[----:B------:R-:W-:Y:S01]  /*62d0*/  @!P6 IMAD.MOV R32, RZ, RZ, -R32 ;  /* 0x000000ffff20e224 */ /* 0x000fe200078e0a20 */
[C---:B------:R-:W-:Y:S01]  /*62e0*/  ISETP.GT.U32.AND P6, PT, R26.reuse, R23, PT ;  /* 0x000000171a00720c */ /* 0x040fe20003fc4070 */
[----:B------:R-:W-:-:S02]  /*62f0*/  IMAD R7, R26, R29, R7 ;  /* 0x0000001d1a077224 */ /* 0x000fc400078e0207 */
[----:B------:R-:W-:Y:S01]  /*6300*/  VIADD R22, R27, 0xcc ;  /* 0x000000cc1b167836 */ /* 0x000fe20000000000 */
[----:B------:R-:W-:Y:S01]  /*6310*/  STL [R1+0x114], R32 ;  /* 0x0001142001007387 */ /* 0x000fe20000100800 */
[----:B------:R-:W-:Y:S01]  /*6320*/  @!P1 IMAD.MOV R11, RZ, RZ, -R11 ;  /* 0x000000ffff0b9224 */ /* 0x000fe200078e0a0b */
[----:B------:R-:W-:Y:S01]  /*6330*/  ISETP.GT.U32.AND P1, PT, R26, R24, PT ;  /* 0x000000181a00720c */ /* 0x000fe20003f24070 */
[--C-:B------:R-:W-:Y:S01]  /*6340*/  @!P4 IMAD.IADD R20, R20, 0x1, -R26.reuse ;  /* 0x000000011414c824 */ /* 0x100fe200078e0a1a */
[----:B------:R-:W-:Y:S01]  /*6350*/  IABS R6, R22 ;  /* 0x0000001600067213 */ /* 0x000fe20000000000 */
[--C-:B------:R-:W-:Y:S01]  /*6360*/  @!P2 IMAD.IADD R4, R4, 0x1, -R26.reuse ;  /* 0x000000010404a824 */ /* 0x100fe200078e0a1a */
[----:B------:R-:W-:Y:S01]  /*6370*/  ISETP.GT.U32.AND P4, PT, R26, R7, PT ;  /* 0x000000071a00720c */ /* 0x000fe20003f84070 */
[--C-:B------:R-:W-:Y:S01]  /*6380*/  @!P0 IMAD.IADD R15, R15, 0x1, -R26.reuse ;  /* 0x000000010f0f8824 */ /* 0x100fe200078e0a1a */
[----:B------:R-:W-:Y:S01]  /*6390*/  ISETP.GE.AND P2, PT, R19, RZ, PT ;  /* 0x000000ff1300720c */ /* 0x000fe20003f46270 */
[----:B------:R-:W-:Y:S01]  /*63a0*/  @!P6 IMAD.IADD R23, R23, 0x1, -R26 ;  /* 0x000000011717e824 */ /* 0x000fe200078e0a1a */
[----:B------:R-:W-:Y:S01]  /*63b0*/  ISETP.GE.AND P0, PT, R16, RZ, PT ;  /* 0x000000ff1000720c */ /* 0x000fe20003f06270 */
[----:B------:R-:W-:Y:S01]  /*63c0*/  IMAD.HI.U32 R16, R0, R6, RZ ;  /* 0x0000000600107227 */ /* 0x000fe200078e00ff */
[----:B------:R-:W-:Y:S01]  /*63d0*/  ISETP.GE.AND P6, PT, R10, RZ, PT ;  /* 0x000000ff0a00720c */ /* 0x000fe20003fc6270 */
[----:B------:R0:W-:Y:S02]  /*63e0*/  STL [R1+0x10c], R17 ;  /* 0x00010c1101007387 */ /* 0x0001e40000100800 */
[----:B------:R-:W-:-:S02]  /*63f0*/  VIADD R13, R27, 0xc8 ;  /* 0x000000c81b0d7836 */ /* 0x000fc40000000000 */
[----:B------:R-:W-:Y:S01]  /*6400*/  @!P1 IMAD.IADD R24, R24, 0x1, -R26 ;  /* 0x0000000118189824 */ /* 0x000fe200078e0a1a */
[----:B------:R-:W-:Y:S01]  /*6410*/  ISETP.GE.AND P1, PT, R14, RZ, PT ;  /* 0x000000ff0e00720c */ /* 0x000fe20003f26270 */
[----:B------:R-:W-:Y:S01]  /*6420*/  IMAD.MOV R10, RZ, RZ, -R16 ;  /* 0x000000ffff0a7224 */ /* 0x000fe200078e0a10 */
[----:B------:R-:W-:Y:S01]  /*6430*/  IABS R3, R13 ;  /* 0x0000000d00037213 */ /* 0x000fe20000000000 */
[----:B------:R-:W-:Y:S01]  /*6440*/  @!P4 IMAD.IADD R7, R7, 0x1, -R26 ;  /* 0x000000010707c824 */ /* 0x000fe200078e0a1a */
[C---:B------:R-:W-:Y:S01]  /*6450*/  ISETP.GT.U32.AND P4, PT, R26.reuse, R24, PT ;  /* 0x000000181a00720c */ /* 0x040fe20003f84070 */
[----:B------:R-:W-:Y:S01]  /*6460*/  IMAD R10, R26, R10, R6 ;  /* 0x0000000a1a0a7224 */ /* 0x000fe200078e0206 */
[----:B------:R1:W-:Y:S01]  /*6470*/  STL [R1+0x104], R11 ;  /* 0x0001040b01007387 */ /* 0x0003e20000100800 */
[----:B------:R-:W-:Y:S02]  /*6480*/  IMAD.MOV.U32 R14, RZ, RZ, R15 ;  /* 0x000000ffff0e7224 */ /* 0x000fe400078e000f */
[----:B------:R-:W-:-:S02]  /*6490*/  IMAD.MOV.U32 R25, RZ, RZ, R4 ;  /* 0x000000ffff197224 */ /* 0x000fc400078e0004 */
[----:B------:R-:W-:Y:S01]  /*64a0*/  @!P2 IMAD.MOV R14, RZ, RZ, -R14 ;  /* 0x000000ffff0ea224 */ /* 0x000fe200078e0a0e */
[C---:B------:R-:W-:Y:S01]  /*64b0*/  ISETP.GT.U32.AND P2, PT, R26.reuse, R10, PT ;  /* 0x0000000a1a00720c */ /* 0x040fe20003f44070 */
[----:B0-----:R-:W-:Y:S02]  /*64c0*/  IMAD.MOV.U32 R17, RZ, RZ, R20 ;  /* 0x000000ffff117224 */ /* 0x001fe400078e0014 */
[----:B------:R-:W-:Y:S01]  /*64d0*/  @!P5 IMAD.MOV R25, RZ, RZ, -R25 ;  /* 0x000000ffff19d224 */ /* 0x000fe200078e0a19 */
[----:B------:R-:W-:Y:S01]  /*64e0*/  ISETP.GT.U32.AND P5, PT, R26, R7, PT ;  /* 0x000000071a00720c */ /* 0x000fe20003fa4070 */
[----:B-1----:R-:W-:-:S03]  /*64f0*/  IMAD.HI.U32 R11, R0, R3, RZ ;  /* 0x00000003000b7227 */ /* 0x002fc600078e00ff */
[----:B------:R-:W-:Y:S01]  /*6500*/  STL [R1+0xfc], R25 ;  /* 0x0000fc1901007387 */ /* 0x000fe20000100800 */
[----:B------:R-:W-:Y:S02]  /*6510*/  IMAD.MOV R4, RZ, RZ, -R11 ;  /* 0x000000ffff047224 */ /* 0x000fe400078e0a0b */
[----:B------:R-:W-:Y:S01]  /*6520*/  @!P3 IMAD.MOV R17, RZ, RZ, -R17 ;  /* 0x000000ffff11b224 */ /* 0x000fe200078e0a11 */
[----:B------:R-:W-:Y:S01]  /*6530*/  ISETP.GE.AND P3, PT, R22, RZ, PT ;  /* 0x000000ff1600720c */ /* 0x000fe20003f66270 */
[----:B------:R-:W-:Y:S02]  /*6540*/  IMAD.MOV.U32 R11, RZ, RZ, R23 ;  /* 0x000000ffff0b7224 */ /* 0x000fe400078e0017 */
[----:B------:R-:W-:Y:S01]  /*6550*/  IMAD R3, R26, R4, R3 ;  /* 0x000000041a037224 */ /* 0x000fe200078e0203 */
[----:B------:R-:W-:Y:S01]  /*6560*/  STL [R1+0xf8], R17 ;  /* 0x0000f81101007387 */ /* 0x000fe20000100800 */
[--C-:B------:R-:W-:Y:S01]  /*6570*/  @!P4 IMAD.IADD R24, R24, 0x1, -R26.reuse ;  /* 0x000000011818c824 */ /* 0x100fe200078e0a1a */
[----:B------:R-:W-:Y:S01]  /*6580*/  ISETP.GE.AND P4, PT, R13, RZ, PT ;  /* 0x000000ff0d00720c */ /* 0x000fe20003f86270 */
[----:B------:R-:W-:Y:S01]  /*6590*/  @!P0 IMAD.MOV R11, RZ, RZ, -R11 ;  /* 0x000000ffff0b8224 */ /* 0x000fe200078e0a0b */
[----:B------:R0:W-:Y:S01]  /*65a0*/  STL [R1+0xf4], R14 ;  /* 0x0000f40e01007387 */ /* 0x0001e20000100800 */
[C---:B------:R-:W-:Y:S01]  /*65b0*/  VIADD R4, R27.reuse, 0xc0 ;  /* 0x000000c01b047836 */ /* 0x040fe20000000000 */
[----:B------:R-:W-:Y:S01]  /*65c0*/  ISETP.GT.U32.AND P0, PT, R26, R3, PT ;  /* 0x000000031a00720c */ /* 0x000fe20003f04070 */
[----:B------:R-:W-:Y:S01]  /*65d0*/  VIADD R6, R27, 0xc4 ;  /* 0x000000c41b067836 */ /* 0x000fe20000000000 */
[----:B------:R1:W-:Y:S01]  /*65e0*/  STL [R1+0xf0], R11 ;  /* 0x0000f00b01007387 */ /* 0x0003e20000100800 */
[--C-:B------:R-:W-:Y:S01]  /*65f0*/  @!P2 IMAD.IADD R10, R10, 0x1, -R26.reuse ;  /* 0x000000010a0aa824 */ /* 0x100fe200078e0a1a */
[----:B------:R-:W-:Y:S01]  /*6600*/  ISETP.GE.AND P2, PT, R4, RZ, PT ;  /* 0x000000ff0400720c */ /* 0x000fe20003f46270 */
[----:B------:R-:W-:Y:S01]  /*6610*/  @!P5 IMAD.IADD R7, R7, 0x1, -R26 ;  /* 0x000000010707d824 */ /* 0x000fe200078e0a1a */
[----:B------:R-:W-:Y:S01]  /*6620*/  IABS R15, R6 ;  /* 0x00000006000f7213 */ /* 0x000fe20000000000 */
[----:B------:R-:W-:Y:S01]  /*6630*/  VIADD R16, R27, 0xbc ;  /* 0x000000bc1b107836 */ /* 0x000fe20000000000 */
[----:B------:R-:W-:Y:S01]  /*6640*/  ISETP.GE.AND P5, PT, R6, RZ, PT ;  /* 0x000000ff0600720c */ /* 0x000fe20003fa6270 */
[----:B0-----:R-:W-:-:S02]  /*6650*/  IMAD.MOV.U32 R14, RZ, RZ, R24 ;  /* 0x000000ffff0e7224 */ /* 0x001fc400078e0018 */
[----:B------:R-:W-:Y:S01]  /*6660*/  IMAD.MOV.U32 R13, RZ, RZ, R7 ;  /* 0x000000ffff0d7224 */ /* 0x000fe200078e0007 */
[----:B-1----:R-:W-:Y:S01]  /*6670*/  IABS R11, R4 ;  /* 0x00000004000b7213 */ /* 0x002fe20000000000 */
[----:B------:R-:W-:Y:S01]  /*6680*/  @!P6 IMAD.MOV R14, RZ, RZ, -R14 ;  /* 0x000000ffff0ee224 */ /* 0x000fe200078e0a0e */
[----:B------:R-:W-:Y:S01]  /*6690*/  ISETP.GT.U32.AND P6, PT, R26, R10, PT ;  /* 0x0000000a1a00720c */ /* 0x000fe20003fc4070 */
[----:B------:R-:W-:Y:S02]  /*66a0*/  @!P0 IMAD.IADD R3, R3, 0x1, -R26 ;  /* 0x0000000103038824 */ /* 0x000fe400078e0a1a */
[----:B------:R-:W-:Y:S01]  /*66b0*/  IMAD.MOV.U32 R6, RZ, RZ, R11 ;  /* 0x000000ffff067224 */ /* 0x000fe200078e000b */
[----:B------:R0:W-:Y:S01]  /*66c0*/  STL [R1+0xe8], R14 ;  /* 0x0000e80e01007387 */ /* 0x0001e20000100800 */
[----:B------:R-:W-:Y:S01]  /*66d0*/  IMAD.HI.U32 R11, R0, R15, RZ ;  /* 0x0000000f000b7227 */ /* 0x000fe200078e00ff */
[----:B------:R-:W-:-:S03]  /*66e0*/  ISETP.GT.U32.AND P0, PT, R26, R3, PT ;  /* 0x000000031a00720c */ /* 0x000fc60003f04070 */
[----:B------:R-:W-:Y:S02]  /*66f0*/  IMAD.MOV R7, RZ, RZ, -R11 ;  /* 0x000000ffff077224 */ /* 0x000fe400078e0a0b */
[----:B------:R-:W-:-:S04]  /*6700*/  IMAD.HI.U32 R4, R0, R6, RZ ;  /* 0x0000000600047227 */ /* 0x000fc800078e00ff */
[----:B------:R-:W-:Y:S02]  /*6710*/  IMAD R15, R26, R7, R15 ;  /* 0x000000071a0f7224 */ /* 0x000fe400078e020f */
[----:B------:R-:W-:Y:S02]  /*6720*/  IMAD.MOV R4, RZ, RZ, -R4 ;  /* 0x000000ffff047224 */ /* 0x000fe400078e0a04 */
[----:B------:R-:W-:Y:S01]  /*6730*/  @!P6 IMAD.IADD R10, R10, 0x1, -R26 ;  /* 0x000000010a0ae824 */ /* 0x000fe200078e0a1a */
[C---:B------:R-:W-:Y:S01]  /*6740*/  ISETP.GT.U32.AND P6, PT, R26.reuse, R15, PT ;  /* 0x0000000f1a00720c */ /* 0x040fe20003fc4070 */
[----:B------:R-:W-:Y:S02]  /*6750*/  IMAD R6, R26, R4, R6 ;  /* 0x000000041a067224 */ /* 0x000fe400078e0206 */
[----:B------:R-:W-:Y:S02]  /*6760*/  IMAD.MOV.U32 R17, RZ, RZ, R10 ;  /* 0x000000ffff117224 */ /* 0x000fe400078e000a */
[----:B------:R-:W-:Y:S01]  /*6770*/  @!P1 IMAD.MOV R13, RZ, RZ, -R13 ;  /* 0x000000ffff0d9224 */ /* 0x000fe200078e0a0d */
[----:B------:R-:W-:Y:S01]  /*6780*/  ISETP.GE.AND P1, PT, R16, RZ, PT ;  /* 0x000000ff1000720c */ /* 0x000fe20003f26270 */
[----:B------:R-:W-:Y:S01]  /*6790*/  @!P3 IMAD.MOV R17, RZ, RZ, -R17 ;  /* 0x000000ffff11b224 */ /* 0x000fe200078e0a11 */
[----:B------:R-:W-:Y:S01]  /*67a0*/  ISETP.GT.U32.AND P3, PT, R26, R6, PT ;  /* 0x000000061a00720c */ /* 0x000fe20003f64070 */
[----:B------:R-:W-:Y:S01]  /*67b0*/  @!P0 IMAD.IADD R3, R3, 0x1, -R26 ;  /* 0x0000000103038824 */ /* 0x000fe200078e0a1a */
[----:B------:R-:W-:Y:S01]  /*67c0*/  IABS R16, R16 ;  /* 0x0000001000107213 */ /* 0x000fe20000000000 */
[----:B------:R1:W-:Y:S01]  /*67d0*/  STL [R1+0xe0], R13 ;  /* 0x0000e00d01007387 */ /* 0x0003e20000100800 */
[----:B0-----:R-:W-:-:S02]  /*67e0*/  VIADD R14, R27, 0xb4 ;  /* 0x000000b41b0e7836 */ /* 0x001fc40000000000 */
[----:B------:R-:W-:Y:S01]  /*67f0*/  @!P6 IMAD.IADD R15, R15, 0x1, -R26 ;  /* 0x000000010f0fe824 */ /* 0x000fe200078e0a1a */
[----:B------:R-:W-:Y:S01]  /*6800*/  STL [R1+0xdc], R17 ;  /* 0x0000dc1101007387 */ /* 0x000fe20000100800 */
[----:B------:R-:W-:-:S03]  /*6810*/  IMAD.HI.U32 R7, R0, R16, RZ ;  /* 0x0000001000077227 */ /* 0x000fc600078e00ff */
[----:B------:R-:W-:Y:S01]  /*6820*/  ISETP.GT.U32.AND P6, PT, R26, R15, PT ;  /* 0x0000000f1a00720c */ /* 0x000fe20003fc4070 */
[----:B------:R-:W-:Y:S02]  /*6830*/  VIADD R11, R27, 0xb8 ;  /* 0x000000b81b0b7836 */ /* 0x000fe40000000000 */
[----:B-1----:R-:W-:Y:S02]  /*6840*/  IMAD.MOV.U32 R13, RZ, RZ, R3 ;  /* 0x000000ffff0d7224 */ /* 0x002fe400078e0003 */
[----:B------:R-:W-:Y:S01]  /*6850*/  @!P3 IMAD.IADD R6, R6, 0x1, -R26 ;  /* 0x000000010606b824 */ /* 0x000fe200078e0a1a */
[----:B------:R-:W-:Y:S01]  /*6860*/  ISETP.GE.AND P0, PT, R11, RZ, PT ;  /* 0x000000ff0b00720c */ /* 0x000fe20003f06270 */
[----:B------:R-:W-:Y:S01]  /*6870*/  @!P4 IMAD.MOV R13, RZ, RZ, -R13 ;  /* 0x000000ffff0dc224 */ /* 0x000fe200078e0a0d */
[----:B------:R-:W-:Y:S01]  /*6880*/  ISETP.GE.AND P4, PT, R14, RZ, PT ;  /* 0x000000ff0e00720c */ /* 0x000fe20003f86270 */
[----:B------:R-:W-:Y:S01]  /*6890*/  IMAD.MOV R7, RZ, RZ, -R7 ;  /* 0x000000ffff077224 */ /* 0x000fe200078e0a07 */
[----:B------:R-:W-:Y:S01]  /*68a0*/  IABS R14, R14 ;  /* 0x0000000e000e7213 */ /* 0x000fe20000000000 */
[----:B------:R-:W-:Y:S01]  /*68b0*/  VIADD R4, R27, 0xb0 ;  /* 0x000000b01b047836 */ /* 0x000fe20000000000 */
[----:B------:R-:W-:Y:S01]  /*68c0*/  IABS R11, R11 ;  /* 0x0000000b000b7213 */ /* 0x000fe20000000000 */
[C---:B------:R-:W-:Y:S01]  /*68d0*/  IMAD R16, R26.reuse, R7, R16 ;  /* 0x000000071a107224 */ /* 0x040fe200078e0210 */
[----:B------:R-:W-:Y:S01]  /*68e0*/  ISETP.GT.U32.AND P3, PT, R26, R6, PT ;  /* 0x000000061a00720c */ /* 0x000fe20003f64070 */
[C---:B------:R-:W-:Y:S01]  /*68f0*/  IMAD.HI.U32 R7, R0.reuse, R14, RZ ;  /* 0x0000000e00077227 */ /* 0x040fe200078e00ff */
[----:B------:R0:W-:Y:S03]  /*6900*/  STL [R1+0xd8], R13 ;  /* 0x0000d80d01007387 */ /* 0x0001e60000100800 */
[----:B------:R-:W-:-:S04]  /*6910*/  IMAD.HI.U32 R3, R0, R11, RZ ;  /* 0x0000000b00037227 */ /* 0x000fc800078e00ff */
[----:B------:R-:W-:Y:S02]  /*6920*/  IMAD.MOV R7, RZ, RZ, -R7 ;  /* 0x000000ffff077224 */ /* 0x000fe400078e0a07 */
[----:B------:R-:W-:Y:S01]  /*6930*/  @!P6 IMAD.IADD R15, R15, 0x1, -R26 ;  /* 0x000000010f0fe824 */ /* 0x000fe200078e0a1a */
[----:B0-----:R-:W-:Y:S01]  /*6940*/  IABS R13, R4 ;  /* 0x00000004000d7213 */ /* 0x001fe20000000000 */
[----:B------:R-:W-:Y:S01]  /*6950*/  IMAD.MOV R3, RZ, RZ, -R3 ;  /* 0x000000ffff037224 */ /* 0x000fe200078e0a03 */
[C---:B------:R-:W-:Y:S01]  /*6960*/  ISETP.GT.U32.AND P6, PT, R26.reuse, R16, PT ;  /* 0x000000101a00720c */ /* 0x040fe20003fc4070 */
[----:B------:R-:W-:Y:S02]  /*6970*/  IMAD R14, R26, R7, R14 ;  /* 0x000000071a0e7224 */ /* 0x000fe400078e020e */
[----:B------:R-:W-:-:S04]  /*6980*/  IMAD.HI.U32 R10, R0, R13, RZ ;  /* 0x0000000d000a7227 */ /* 0x000fc800078e00ff */
[----:B------:R-:W-:Y:S02]  /*6990*/  IMAD R11, R26, R3, R11 ;  /* 0x000000031a0b7224 */ /* 0x000fe400078e020b */
[----:B------:R-:W-:Y:S02]  /*69a0*/  IMAD.MOV.U32 R17, RZ, RZ, R15 ;  /* 0x000000ffff117224 */ /* 0x000fe400078e000f */
[----:B------:R-:W-:Y:S01]  /*69b0*/  @!P3 IMAD.IADD R6, R6, 0x1, -R26 ;  /* 0x000000010606b824 */ /* 0x000fe200078e0a1a */
[C---:B------:R-:W-:Y:S01]  /*69c0*/  ISETP.GT.U32.AND P3, PT, R26.reuse, R14, PT ;  /* 0x0000000e1a00720c */ /* 0x040fe20003f64070 */
[----:B------:R-:W-:Y:S02]  /*69d0*/  IMAD.MOV R10, RZ, RZ, -R10 ;  /* 0x000000ffff0a7224 */ /* 0x000fe400078e0a0a */
[----:B------:R-:W-:Y:S01]  /*69e0*/  @!P5 IMAD.MOV R17, RZ, RZ, -R17 ;  /* 0x000000ffff11d224 */ /* 0x000fe200078e0a11 */
[C---:B------:R-:W-:Y:S01]  /*69f0*/  ISETP.GT.U32.AND P5, PT, R26.reuse, R11, PT ;  /* 0x0000000b1a00720c */ /* 0x040fe20003fa4070 */
[----:B------:R-:W-:-:S02]  /*6a00*/  IMAD R13, R26, R10, R13 ;  /* 0x0000000a1a0d7224 */ /* 0x000fc400078e020d */
[--C-:B------:R-:W-:Y:S01]  /*6a10*/  @!P6 IMAD.IADD R16, R16, 0x1, -R26.reuse ;  /* 0x000000011010e824 */ /* 0x100fe200078e0a1a */
[----:B------:R0:W-:Y:S01]  /*6a20*/  STL [R1+0xd4], R17 ;  /* 0x0000d41101007387 */ /* 0x0001e20000100800 */
[C---:B------:R-:W-:Y:S01]  /*6a30*/  VIADD R24, R27.reuse, 0xac ;  /* 0x000000ac1b187836 */ /* 0x040fe20000000000 */
[----:B------:R-:W-:Y:S01]  /*6a40*/  ISETP.GT.U32.AND P6, PT, R26, R13, PT ;  /* 0x0000000d1a00720c */ /* 0x000fe20003fc4070 */
[C---:B------:R-:W-:Y:S02]  /*6a50*/  VIADD R19, R27.reuse, 0xa8 ;  /* 0x000000a81b137836 */ /* 0x040fe40000000000 */
[--C-:B------:R-:W-:Y:S01]  /*6a60*/  @!P3 IMAD.IADD R14, R14, 0x1, -R26.reuse ;  /* 0x000000010e0eb824 */ /* 0x100fe200078e0a1a */
[----:B------:R-:W-:Y:S01]  /*6a70*/  IABS R3, R24 ;  /* 0x0000001800037213 */ /* 0x000fe20000000000 */
[----:B------:R-:W-:Y:S01]  /*6a80*/  VIADD R10, R27, 0xa4 ;  /* 0x000000a41b0a7836 */ /* 0x000fe20000000000 */
[----:B------:R-:W-:Y:S01]  /*6a90*/  IABS R15, R19 ;  /* 0x00000013000f7213 */ /* 0x000fe20000000000 */
[----:B------:R-:W-:Y:S01]  /*6aa0*/  @!P5 IMAD.IADD R11, R11, 0x1, -R26 ;  /* 0x000000010b0bd824 */ /* 0x000fe200078e0a1a */
[----:B------:R-:W-:Y:S01]  /*6ab0*/  ISETP.GT.U32.AND P5, PT, R26, R16, PT ;  /* 0x000000101a00720c */ /* 0x000fe20003fa4070 */
[----:B0-----:R-:W-:Y:S01]  /*6ac0*/  IMAD.MOV.U32 R17, RZ, RZ, R6 ;  /* 0x000000ffff117224 */ /* 0x001fe200078e0006 */
[----:B------:R-:W-:Y:S01]  /*6ad0*/  IABS R23, R10 ;  /* 0x0000000a00177213 */ /* 0x000fe20000000000 */
[----:B------:R-:W-:Y:S01]  /*6ae0*/  IMAD.HI.U32 R7, R0, R3, RZ ;  /* 0x0000000300077227 */ /* 0x000fe200078e00ff */
[----:B------:R-:W-:-:S03]  /*6af0*/  ISETP.GT.U32.AND P3, PT, R26, R11, PT ;  /* 0x0000000b1a00720c */ /* 0x000fc60003f64070 */
[----:B------:R-:W-:Y:S01]  /*6b00*/  @!P2 IMAD.MOV R17, RZ, RZ, -R17 ;  /* 0x000000ffff11a224 */ /* 0x000fe200078e0a11 */
[----:B------:R-:W-:Y:S01]  /*6b10*/  ISETP.GT.U32.AND P2, PT, R26, R14, PT ;  /* 0x0000000e1a00720c */ /* 0x000fe20003f44070 */
[----:B------:R-:W-:-:S03]  /*6b20*/  IMAD.HI.U32 R6, R0, R15, RZ ;  /* 0x0000000f00067227 */ /* 0x000fc600078e00ff */
[----:B------:R0:W-:Y:S01]  /*6b30*/  STL [R1+0xcc], R17 ;  /* 0x0000cc1101007387 */ /* 0x0001e20000100800 */
[----:B------:R-:W-:Y:S02]  /*6b40*/  @!P6 IMAD.IADD R13, R13, 0x1, -R26 ;  /* 0x000000010d0de824 */ /* 0x000fe400078e0a1a */
[----:B------:R-:W-:Y:S02]  /*6b50*/  IMAD.MOV R7, RZ, RZ, -R7 ;  /* 0x000000ffff077224 */ /* 0x000fe400078e0a07 */
[----:B------:R-:W-:Y:S01]  /*6b60*/  IMAD.MOV R6, RZ, RZ, -R6 ;  /* 0x000000ffff067224 */ /* 0x000fe200078e0a06 */
[C---:B------:R-:W-:Y:S01]  /*6b70*/  ISETP.GT.U32.AND P6, PT, R26.reuse, R13, PT ;  /* 0x0000000d1a00720c */ /* 0x040fe20003fc4070 */
[C---:B------:R-:W-:Y:S02]  /*6b80*/  IMAD R3, R26.reuse, R7, R3 ;  /* 0x000000071a037224 */ /* 0x040fe400078e0203 */
[----:B------:R-:W-:Y:S02]  /*6b90*/  IMAD R15, R26, R6, R15 ;  /* 0x000000061a0f7224 */ /* 0x000fe400078e020f */
[--C-:B------:R-:W-:Y:S01]  /*6ba0*/  @!P5 IMAD.IADD R16, R16, 0x1, -R26.reuse ;  /* 0x000000011010d824 */ /* 0x100fe200078e0a1a */
[----:B------:R-:W-:Y:S01]  /*6bb0*/  ISETP.GT.U32.AND P5, PT, R26, R3, PT ;  /* 0x000000031a00720c */ /* 0x000fe20003fa4070 */
[----:B------:R-:W-:Y:S01]  /*6bc0*/  @!P2 IMAD.IADD R14, R14, 0x1, -R26 ;  /* 0x000000010e0ea824 */ /* 0x000fe200078e0a1a */
[----:B------:R-:W-:Y:S01]  /*6bd0*/  ISETP.GT.U32.AND P2, PT, R26, R15, PT ;  /* 0x0000000f1a00720c */ /* 0x000fe20003f44070 */
[----:B------:R-:W-:-:S02]  /*6be0*/  VIADD R7, R27, 0xa0 ;  /* 0x000000a01b077836 */ /* 0x000fc40000000000 */
[----:B------:R-:W-:Y:S02]  /*6bf0*/  VIADD R6, R27, 0x9c ;  /* 0x0000009c1b067836 */ /* 0x000fe40000000000 */
[--C-:B------:R-:W-:Y:S01]  /*6c00*/  @!P6 IMAD.IADD R13, R13, 0x1, -R26.reuse ;  /* 0x000000010d0de824 */ /* 0x100fe200078e0a1a */
[----:B------:R-:W-:Y:S01]  /*6c10*/  IABS R22, R7 ;  /* 0x0000000700167213 */ /* 0x000fe20000000000 */
[----:B------:R-:W-:Y:S01]  /*6c20*/  @!P3 IMAD.IADD R11, R11, 0x1, -R26 ;  /* 0x000000010b0bb824 */ /* 0x000fe200078e0a1a */
[----:B------:R-:W-:Y:S01]  /*6c30*/  ISETP.GE.AND P6, PT, R24, RZ, PT ;  /* 0x000000ff1800720c */ /* 0x000fe20003fc6270 */
[----:B------:R-:W-:Y:S01]  /*6c40*/  IMAD.MOV.U32 R25, RZ, RZ, R16 ;  /* 0x000000ffff197224 */ /* 0x000fe200078e0010 */
[----:B------:R-:W-:Y:S01]  /*6c50*/  IABS R24, R6 ;  /* 0x0000000600187213 */ /* 0x000fe20000000000 */
[----:B------:R-:W-:Y:S01]  /*6c60*/  @!P5 IMAD.IADD R3, R3, 0x1, -R26 ;  /* 0x000000010303d824 */ /* 0x000fe200078e0a1a */
[----:B------:R-:W-:Y:S01]  /*6c70*/  ISETP.GE.AND P3, PT, R4, RZ, PT ;  /* 0x000000ff0400720c */ /* 0x000fe20003f66270 */
[----:B------:R-:W-:Y:S01]  /*6c80*/  IMAD.HI.U32 R4, R0, R22, RZ ;  /* 0x0000001600047227 */ /* 0x000fe200078e00ff */
[----:B------:R-:W-:-:S03]  /*6c90*/  ISETP.GE.AND P5, PT, R19, RZ, PT ;  /* 0x000000ff1300720c */ /* 0x000fc60003fa6270 */
[----:B------:R-:W-:Y:S02]  /*6ca0*/  @!P2 IMAD.IADD R15, R15, 0x1, -R26 ;  /* 0x000000010f0fa824 */ /* 0x000fe400078e0a1a */
[----:B0-----:R-:W-:Y:S02]  /*6cb0*/  IMAD.MOV.U32 R17, RZ, RZ, R11 ;  /* 0x000000ffff117224 */ /* 0x001fe400078e000b */
[----:B------:R-:W-:Y:S02]  /*6cc0*/  IMAD.MOV.U32 R19, RZ, RZ, R24 ;  /* 0x000000ffff137224 */ /* 0x000fe400078e0018 */
[----:B------:R-:W-:Y:S02]  /*6cd0*/  IMAD.MOV R4, RZ, RZ, -R4 ;  /* 0x000000ffff047224 */ /* 0x000fe400078e0a04 */
[----:B------:R-:W-:Y:S01]  /*6ce0*/  @!P0 IMAD.MOV R17, RZ, RZ, -R17 ;  /* 0x000000ffff118224 */ /* 0x000fe200078e0a11 */
[----:B------:R-:W-:Y:S01]  /*6cf0*/  ISETP.GT.U32.AND P0, PT, R26, R15, PT ;  /* 0x0000000f1a00720c */ /* 0x000fe20003f04070 */
[----:B------:R-:W-:-:S04]  /*6d00*/  IMAD.HI.U32 R16, R0, R19, RZ ;  /* 0x0000001300107227 */ /* 0x000fc800078e00ff */
[C---:B------:R-:W-:Y:S02]  /*6d10*/  IMAD R22, R26.reuse, R4, R22 ;  /* 0x000000041a167224 */ /* 0x040fe400078e0216 */
[----:B------:R-:W-:Y:S01]  /*6d20*/  @!P1 IMAD.MOV R25, RZ, RZ, -R25 ;  /* 0x000000ffff199224 */ /* 0x000fe200078e0a19 */
[----:B------:R-:W-:Y:S01]  /*6d30*/  ISETP.GT.U32.AND P1, PT, R26, R3, PT ;  /* 0x000000031a00720c */ /* 0x000fe20003f24070 */
[----:B------:R-:W-:Y:S02]  /*6d40*/  IMAD.MOV R11, RZ, RZ, -R16 ;  /* 0x000000ffff0b7224 */ /* 0x000fe400078e0a10 */
[----:B------:R-:W-:Y:S01]  /*6d50*/  IMAD.HI.U32 R20, R0, R23, RZ ;  /* 0x0000001700147227 */ /* 0x000fe200078e00ff */
[----:B------:R0:W-:Y:S03]  /*6d60*/  STL [R1+0xc4], R25 ;  /* 0x0000c41901007387 */ /* 0x0001e60000100800 */
[----:B------:R-:W-:Y:S01]  /*6d70*/  @!P3 IMAD.MOV R13, RZ, RZ, -R13 ;  /* 0x000000ffff0db224 */ /* 0x000fe200078e0a0d */
[C---:B------:R-:W-:Y:S01]  /*6d80*/  ISETP.GT.U32.AND P3, PT, R26.reuse, R22, PT ;  /* 0x000000161a00720c */ /* 0x040fe20003f64070 */
[----:B------:R-:W-:Y:S01]  /*6d90*/  IMAD R19, R26, R11, R19 ;  /* 0x0000000b1a137224 */ /* 0x000fe200078e0213 */
[----:B------:R-:W-:Y:S01]  /*6da0*/  STL [R1+0xbc], R17 ;  /* 0x0000bc1101007387 */ /* 0x000fe20000100800 */
[----:B------:R-:W-:-:S02]  /*6db0*/  IMAD.MOV R20, RZ, RZ, -R20 ;  /* 0x000000ffff147224 */ /* 0x000fc400078e0a14 */
[----:B------:R-:W-:Y:S01]  /*6dc0*/  @!P0 IMAD.IADD R15, R15, 0x1, -R26 ;  /* 0x000000010f0f8824 */ /* 0x000fe200078e0a1a */
[C---:B------:R-:W-:Y:S01]  /*6dd0*/  ISETP.GT.U32.AND P0, PT, R26.reuse, R19, PT ;  /* 0x000000131a00720c */ /* 0x040fe20003f04070 */
[----:B------:R-:W-:Y:S02]  /*6de0*/  IMAD R23, R26, R20, R23 ;  /* 0x000000141a177224 */ /* 0x000fe400078e0217 */
[----:B------:R-:W-:Y:S01]  /*6df0*/  @!P4 IMAD.MOV R14, RZ, RZ, -R14 ;  /* 0x000000ffff0ec224 */ /* 0x000fe200078e0a0e */
[----:B------:R-:W-:Y:S01]  /*6e00*/  ISETP.GE.AND P4, PT, R10, RZ, PT ;  /* 0x000000ff0a00720c */ /* 0x000fe20003f86270 */
[--C-:B------:R-:W-:Y:S01]  /*6e10*/  @!P1 IMAD.IADD R3, R3, 0x1, -R26.reuse ;  /* 0x0000000103039824 */ /* 0x100fe200078e0a1a */
[----:B------:R-:W-:Y:S01]  /*6e20*/  ISETP.GT.U32.AND P2, PT, R26, R23, PT ;  /* 0x000000171a00720c */ /* 0x000fe20003f44070 */
[--C-:B------:R-:W-:Y:S01]  /*6e30*/  @!P3 IMAD.IADD R22, R22, 0x1, -R26.reuse ;  /* 0x000000011616b824 */ /* 0x100fe200078e0a1a */
[----:B------:R1:W-:Y:S01]  /*6e40*/  STL [R1+0xb8], R14 ;  /* 0x0000b80e01007387 */ /* 0x0003e20000100800 */
[----:B------:R-:W-:Y:S01]  /*6e50*/  VIADD R10, R27, 0x94 ;  /* 0x000000941b0a7836 */ /* 0x000fe20000000000 */
[----:B------:R-:W-:Y:S01]  /*6e60*/  ISETP.GE.AND P1, PT, R7, RZ, PT ;  /* 0x000000ff0700720c */ /* 0x000fe20003f26270 */
[----:B------:R-:W-:Y:S01]  /*6e70*/  VIADD R4, R27, 0x98 ;  /* 0x000000981b047836 */ /* 0x000fe20000000000 */
[----:B------:R2:W-:Y:S01]  /*6e80*/  STL [R1+0xb4], R13 ;  /* 0x0000b40d01007387 */ /* 0x0005e20000100800 */
[----:B------:R-:W-:Y:S01]  /*6e90*/  ISETP.GT.U32.AND P3, PT, R26, R22, PT ;  /* 0x000000161a00720c */ /* 0x000fe20003f64070 */
[----:B------:R-:W-:Y:S01]  /*6ea0*/  @!P0 IMAD.IADD R19, R19, 0x1, -R26 ;  /* 0x0000000113138824 */ /* 0x000fe200078e0a1a */
[----:B------:R-:W-:Y:S01]  /*6eb0*/  IABS R7, R10 ;  /* 0x0000000a00077213 */ /* 0x000fe20000000000 */
[----:B0-----:R-:W-:Y:S01]  /*6ec0*/  IMAD.MOV.U32 R25, RZ, RZ, R15 ;  /* 0x000000ffff197224 */ /* 0x001fe200078e000f */
[----:B-1----:R-:W-:-:S02]  /*6ed0*/  IABS R14, R4 ;  /* 0x00000004000e7213 */ /* 0x002fc40000000000 */
[----:B------:R-:W-:Y:S01]  /*6ee0*/  @!P2 IMAD.IADD R23, R23, 0x1, -R26 ;  /* 0x000000011717a824 */ /* 0x000fe200078e0a1a */
[----:B------:R-:W-:Y:S01]  /*6ef0*/  ISETP.GT.U32.AND P0, PT, R26, R19, PT ;  /* 0x000000131a00720c */ /* 0x000fe20003f04070 */
[----:B------:R-:W-:Y:S01]  /*6f00*/  VIADD R11, R27, 0x90 ;  /* 0x000000901b0b7836 */ /* 0x000fe20000000000 */
[----:B------:R-:W-:Y:S01]  /*6f10*/  ISETP.GE.AND P2, PT, R6, RZ, PT ;  /* 0x000000ff0600720c */ /* 0x000fe20003f46270 */
[----:B--2---:R-:W-:Y:S02]  /*6f20*/  IMAD.MOV.U32 R13, RZ, RZ, R3 ;  /* 0x000000ffff0d7224 */ /* 0x004fe400078e0003 */
[----:B------:R-:W-:Y:S01]  /*6f30*/  IMAD.HI.U32 R6, R0, R14, RZ ;  /* 0x0000000e00067227 */ /* 0x000fe200078e00ff */
[----:B------:R-:W-:-:S03]  /*6f40*/  IABS R20, R11 ;  /* 0x0000000b00147213 */ /* 0x000fc60000000000 */
[----:B------:R-:W-:Y:S01]  /*6f50*/  @!P6 IMAD.MOV R13, RZ, RZ, -R13 ;  /* 0x000000ffff0de224 */ /* 0x000fe200078e0a0d */
[----:B------:R-:W-:Y:S01]  /*6f60*/  ISETP.GT.U32.AND P6, PT, R26, R23, PT ;  /* 0x000000171a00720c */ /* 0x000fe20003fc4070 */
[----:B------:R-:W-:Y:S01]  /*6f70*/  @!P3 IMAD.IADD R22, R22, 0x1, -R26 ;  /* 0x000000011616b824 */ /* 0x000fe200078e0a1a */
[----:B------:R-:W-:Y:S01]  /*6f80*/  ISETP.GE.AND P3, PT, R4, RZ, PT ;  /* 0x000000ff0400720c */ /* 0x000fe20003f66270 */
[----:B------:R-:W-:Y:S01]  /*6f90*/  IMAD.MOV R6, RZ, RZ, -R6 ;  /* 0x000000ffff067224 */ /* 0x000fe200078e0a06 */
[----:B------:R0:W-:Y:S01]  /*6fa0*/  STL [R1+0xb0], R13 ;  /* 0x0000b00d01007387 */ /* 0x0001e20000100800 */
[----:B------:R-:W-:Y:S02]  /*6fb0*/  @!P0 IMAD.IADD R19, R19, 0x1, -R26 ;  /* 0x0000000113138824 */ /* 0x000fe400078e0a1a */
[----:B------:R-:W-:Y:S02]  /*6fc0*/  IMAD R14, R26, R6, R14 ;  /* 0x000000061a0e7224 */ /* 0x000fe400078e020e */
[----:B------:R-:W-:-:S02]  /*6fd0*/  @!P5 IMAD.MOV R25, RZ, RZ, -R25 ;  /* 0x000000ffff19d224 */ /* 0x000fc400078e0a19 */
[----:B------:R-:W-:Y:S02]  /*6fe0*/  VIADD R3, R27, 0x8c ;  /* 0x0000008c1b037836 */ /* 0x000fe40000000000 */
[----:B------:R-:W-:Y:S01]  /*6ff0*/  @!P6 IMAD.IADD R23, R23, 0x1, -R26 ;  /* 0x000000011717e824 */ /* 0x000fe200078e0a1a */
[----:B------:R-:W-:Y:S01]  /*7000*/  ISETP.GT.U32.AND P6, PT, R26, R14, PT ;  /* 0x0000000e1a00720c */ /* 0x000fe20003fc4070 */
[----:B0-----:R-:W-:Y:S01]  /*7010*/  IMAD.HI.U32 R13, R0, R7, RZ ;  /* 0x00000007000d7227 */ /* 0x001fe200078e00ff */
[----:B------:R-:W-:Y:S01]  /*7020*/  IABS R6, R3 ;  /* 0x0000000300067213 */ /* 0x000fe20000000000 */
[----:B------:R-:W-:Y:S02]  /*7030*/  STL [R1+0xac], R25 ;  /* 0x0000ac1901007387 */ /* 0x000fe40000100800 */
[----:B------:R-:W-:Y:S02]  /*7040*/  IMAD.MOV R13, RZ, RZ, -R13 ;  /* 0x000000ffff0d7224 */ /* 0x000fe400078e0a0d */
[----:B------:R-:W-:-:S02]  /*7050*/  IMAD.MOV.U32 R17, RZ, RZ, R23 ;  /* 0x000000ffff117224 */ /* 0x000fc400078e0017 */
[----:B------:R-:W-:Y:S02]  /*7060*/  IMAD R4, R26, R13, R7 ;  /* 0x0000000d1a047224 */ /* 0x000fe400078e0207 */
[----:B------:R-:W-:Y:S02]  /*7070*/  VIADD R13, R27, 0x88 ;  /* 0x000000881b0d7836 */ /* 0x000fe40000000000 */
[----:B------:R-:W-:Y:S01]  /*7080*/  @!P6 IMAD.IADD R14, R14, 0x1, -R26 ;  /* 0x000000010e0ee824 */ /* 0x000fe200078e0a1a */
[----:B------:R-:W-:Y:S01]  /*7090*/  ISETP.GT.U32.AND P0, PT, R26, R4, PT ;  /* 0x000000041a00720c */ /* 0x000fe20003f04070 */
[----:B------:R-:W-:Y:S01]  /*70a0*/  @!P4 IMAD.MOV R17, RZ, RZ, -R17 ;  /* 0x000000ffff11c224 */ /* 0x000fe200078e0a11 */
[----:B------:R-:W-:Y:S01]  /*70b0*/  IABS R16, R13 ;  /* 0x0000000d00107213 */ /* 0x000fe20000000000 */
[----:B------:R-:W-:Y:S01]  /*70c0*/  IMAD.HI.U32 R24, R0, R20, RZ ;  /* 0x0000001400187227 */ /* 0x000fe200078e00ff */
[----:B------:R-:W-:Y:S02]  /*70d0*/  ISETP.GE.AND P6, PT, R10, RZ, PT ;  /* 0x000000ff0a00720c */ /* 0x000fe40003fc6270 */
[----:B------:R0:W-:Y:S01]  /*70e0*/  STL [R1+0xa4], R17 ;  /* 0x0000a41101007387 */ /* 0x0001e20000100800 */
[----:B------:R-:W-:-:S04]  /*70f0*/  IMAD.HI.U32 R15, R0, R16, RZ ;  /* 0x00000010000f7227 */ /* 0x000fc800078e00ff */
[----:B------:R-:W-:Y:S02]  /*7100*/  IMAD.MOV R15, RZ, RZ, -R15 ;  /* 0x000000ffff0f7224 */ /* 0x000fe400078e0a0f */
[----:B------:R-:W-:Y:S01]  /*7110*/  @!P0 IMAD.IADD R4, R4, 0x1, -R26 ;  /* 0x0000000104048824 */ /* 0x000fe200078e0a1a */
[C---:B------:R-:W-:Y:S01]  /*7120*/  ISETP.GT.U32.AND P0, PT, R26.reuse, R14, PT ;  /* 0x0000000e1a00720c */ /* 0x040fe20003f04070 */
[----:B------:R-:W-:Y:S02]  /*7130*/  IMAD R16, R26, R15, R16 ;  /* 0x0000000f1a107224 */ /* 0x000fe400078e0210 */
[----:B------:R-:W-:Y:S01]  /*7140*/  IMAD.HI.U32 R7, R0, R6, RZ ;  /* 0x0000000600077227 */ /* 0x000fe200078e00ff */
[----:B------:R-:W-:-:S03]  /*7150*/  ISETP.GT.U32.AND P5, PT, R26, R4, PT ;  /* 0x000000041a00720c */ /* 0x000fc60003fa4070 */
[----:B------:R-:W-:Y:S02]  /*7160*/  IMAD.MOV R24, RZ, RZ, -R24 ;  /* 0x000000ffff187224 */ /* 0x000fe400078e0a18 */
[----:B0-----:R-:W-:Y:S02]  /*7170*/  IMAD.MOV.U32 R17, RZ, RZ, R19 ;  /* 0x000000ffff117224 */ /* 0x001fe400078e0013 */
[----:B------:R-:W-:Y:S02]  /*7180*/  IMAD.MOV R7, RZ, RZ, -R7 ;  /* 0x000000ffff077224 */ /* 0x000fe400078e0a07 */
[----:B------:R-:W-:Y:S02]  /*7190*/  IMAD R20, R26, R24, R20 ;  /* 0x000000181a147224 */ /* 0x000fe400078e0214 */
[----:B------:R-:W-:Y:S01]  /*71a0*/  @!P1 IMAD.MOV R22, RZ, RZ, -R22 ;  /* 0x000000ffff169224 */ /* 0x000fe200078e0a16 */
[----:B------:R-:W-:Y:S01]  /*71b0*/  ISETP.GE.AND P1, PT, R11, RZ, PT ;  /* 0x000000ff0b00720c */ /* 0x000fe20003f26270 */
[--C-:B------:R-:W-:Y:S01]  /*71c0*/  @!P5 IMAD.IADD R4, R4, 0x1, -R26.reuse ;  /* 0x000000010404d824 */ /* 0x100fe200078e0a1a */
[C---:B------:R-:W-:Y:S01]  /*71d0*/  ISETP.GT.U32.AND P5, PT, R26.reuse, R16, PT ;  /* 0x000000101a00720c */ /* 0x040fe20003fa4070 */
[----:B------:R-:W-:Y:S01]  /*71e0*/  @!P2 IMAD.MOV R17, RZ, RZ, -R17 ;  /* 0x000000ffff11a224 */ /* 0x000fe200078e0a11 */
[----:B------:R-:W-:Y:S01]  /*71f0*/  ISETP.GT.U32.AND P4, PT, R26, R20, PT ;  /* 0x000000141a00720c */ /* 0x000fe20003f84070 */
[----:B------:R-:W-:Y:S01]  /*7200*/  @!P0 IMAD.IADD R14, R14, 0x1, -R26 ;  /* 0x000000010e0e8824 */ /* 0x000fe200078e0a1a */
[----:B------:R-:W-:Y:S01]  /*7210*/  STL [R1+0x9c], R22 ;  /* 0x00009c1601007387 */ /* 0x000fe20000100800 */
[C---:B------:R-:W-:Y:S01]  /*7220*/  IMAD R6, R26.reuse, R7, R6 ;  /* 0x000000071a067224 */ /* 0x040fe200078e0206 */
[----:B------:R-:W-:Y:S01]  /*7230*/  ISETP.GE.AND P0, PT, R3, RZ, PT ;  /* 0x000000ff0300720c */ /* 0x000fe20003f06270 */
[C---:B------:R-:W-:Y:S01]  /*7240*/  VIADD R3, R27.reuse, 0x80 ;  /* 0x000000801b037836 */ /* 0x040fe20000000000 */
[----:B------:R0:W-:Y:S01]  /*7250*/  STL [R1+0x98], R17 ;  /* 0x0000981101007387 */ /* 0x0001e20000100800 */
[----:B------:R-:W-:Y:S01]  /*7260*/  VIADD R10, R27, 0x84 ;  /* 0x000000841b0a7836 */ /* 0x000fe20000000000 */
[----:B------:R-:W-:-:S02]  /*7270*/  ISETP.GT.U32.AND P2, PT, R26, R6, PT ;  /* 0x000000061a00720c */ /* 0x000fc40003f44070 */
[----:B------:R-:W-:Y:S01]  /*7280*/  IABS R15, R3 ;  /* 0x00000003000f7213 */ /* 0x000fe20000000000 */
[--C-:B------:R-:W-:Y:S01]  /*7290*/  @!P5 IMAD.IADD R16, R16, 0x1, -R26.reuse ;  /* 0x000000011010d824 */ /* 0x100fe200078e0a1a */
[----:B------:R-:W-:Y:S01]  /*72a0*/  IABS R7, R10 ;  /* 0x0000000a00077213 */ /* 0x000fe20000000000 */
[----:B------:R-:W-:Y:S01]  /*72b0*/  @!P4 IMAD.IADD R20, R20, 0x1, -R26 ;  /* 0x000000011414c824 */ /* 0x000fe200078e0a1a */
[----:B------:R-:W-:Y:S01]  /*72c0*/  ISETP.GE.AND P4, PT, R13, RZ, PT ;  /* 0x000000ff0d00720c */ /* 0x000fe20003f86270 */
[----:B------:R-:W-:Y:S01]  /*72d0*/  VIADD R13, R27, 0x7c ;  /* 0x0000007c1b0d7836 */ /* 0x000fe20000000000 */
[----:B------:R-:W-:Y:S01]  /*72e0*/  ISETP.GT.U32.AND P5, PT, R26, R16, PT ;  /* 0x000000101a00720c */ /* 0x000fe20003fa4070 */
[----:B0-----:R-:W-:Y:S02]  /*72f0*/  IMAD.MOV.U32 R17, RZ, RZ, R14 ;  /* 0x000000ffff117224 */ /* 0x001fe400078e000e */
[----:B------:R-:W-:Y:S01]  /*7300*/  IMAD.HI.U32 R11, R0, R7, RZ ;  /* 0x00000007000b7227 */ /* 0x000fe200078e00ff */
[----:B------:R-:W-:-:S03]  /*7310*/  IABS R14, R13 ;  /* 0x0000000d000e7213 */ /* 0x000fc60000000000 */
[----:B------:R-:W-:Y:S02]  /*7320*/  @!P3 IMAD.MOV R17, RZ, RZ, -R17 ;  /* 0x000000ffff11b224 */ /* 0x000fe400078e0a11 */
[--C-:B------:R-:W-:Y:S01]  /*7330*/  @!P2 IMAD.IADD R6, R6, 0x1, -R26.reuse ;  /* 0x000000010606a824 */ /* 0x100fe200078e0a1a */
[----:B------:R-:W-:Y:S01]  /*7340*/  ISETP.GT.U32.AND P2, PT, R26, R20, PT ;  /* 0x000000141a00720c */ /* 0x000fe20003f44070 */
[----:B------:R-:W-:Y:S01]  /*7350*/  IMAD.MOV R11, RZ, RZ, -R11 ;  /* 0x000000ffff0b7224 */ /* 0x000fe200078e0a0b */
[----:B------:R0:W-:Y:S01]  /*7360*/  STL [R1+0x94], R17 ;  /* 0x0000941101007387 */ /* 0x0001e20000100800 */
[----:B------:R-:W-:Y:S01]  /*7370*/  @!P5 IMAD.IADD R16, R16, 0x1, -R26 ;  /* 0x000000011010d824 */ /* 0x000fe200078e0a1a */
[C---:B------:R-:W-:Y:S01]  /*7380*/  ISETP.GT.U32.AND P3, PT, R26.reuse, R6, PT ;  /* 0x000000061a00720c */ /* 0x040fe20003f64070 */
[----:B------:R-:W-:Y:S02]  /*7390*/  IMAD R7, R26, R11, R7 ;  /* 0x0000000b1a077224 */ /* 0x000fe400078e0207 */
[----:B------:R-:W-:-:S04]  /*73a0*/  IMAD.HI.U32 R19, R0, R14, RZ ;  /* 0x0000000e00137227 */ /* 0x000fc800078e00ff */
[----:B------:R-:W-:Y:S02]  /*73b0*/  IMAD.MOV R19, RZ, RZ, -R19 ;  /* 0x000000ffff137224 */ /* 0x000fe400078e0a13 */
[----:B0-----:R-:W-:Y:S02]  /*73c0*/  IMAD.MOV.U32 R17, RZ, RZ, R4 ;  /* 0x000000ffff117224 */ /* 0x001fe400078e0004 */
[----:B------:R-:W-:-:S04]  /*73d0*/  IMAD.HI.U32 R4, R0, R15, RZ ;  /* 0x0000000f00047227 */ /* 0x000fc800078e00ff */
[----:B------:R-:W-:Y:S02]  /*73e0*/  IMAD.MOV R4, RZ, RZ, -R4 ;  /* 0x000000ffff047224 */ /* 0x000fe400078e0a04 */
[----:B------:R-:W-:Y:S01]  /*73f0*/  @!P6 IMAD.MOV R17, RZ, RZ, -R17 ;  /* 0x000000ffff11e224 */ /* 0x000fe200078e0a11 */
[----:B------:R-:W-:Y:S01]  /*7400*/  ISETP.GE.AND P6, PT, R10, RZ, PT ;  /* 0x000000ff0a00720c */ /* 0x000fe20003fc6270 */
[----:B------:R-:W-:Y:S02]  /*7410*/  IMAD R15, R26, R4, R15 ;  /* 0x000000041a0f7224 */ /* 0x000fe400078e020f */
[--C-:B------:R-:W-:Y:S01]  /*7420*/  @!P2 IMAD.IADD R20, R20, 0x1, -R26.reuse ;  /* 0x000000011414a824 */ /* 0x100fe200078e0a1a */
[C---:B------:R-:W-:Y:S01]  /*7430*/  ISETP.GT.U32.AND P2, PT, R26.reuse, R7, PT ;  /* 0x000000071a00720c */ /* 0x040fe20003f44070 */
[----:B------:R-:W-:Y:S01]  /*7440*/  VIADD R10, R27, 0x78 ;  /* 0x000000781b0a7836 */ /* 0x000fe20000000000 */
[----:B------:R-:W-:Y:S01]  /*7450*/  ISETP.GT.U32.AND P5, PT, R26, R15, PT ;  /* 0x0000000f1a00720c */ /* 0x000fe20003fa4070 */
[----:B------:R0:W-:Y:S01]  /*7460*/  STL [R1+0x90], R17 ;  /* 0x0000901101007387 */ /* 0x0001e20000100800 */
[----:B------:R-:W-:Y:S01]  /*7470*/  @!P3 IMAD.IADD R6, R6, 0x1, -R26 ;  /* 0x000000010606b824 */ /* 0x000fe200078e0a1a */
[----:B------:R-:W-:Y:S01]  /*7480*/  ISETP.GE.AND P3, PT, R3, RZ, PT ;  /* 0x000000ff0300720c */ /* 0x000fe20003f66270 */
[----:B------:R-:W-:Y:S01]  /*7490*/  IMAD R14, R26, R19, R14 ;  /* 0x000000131a0e7224 */ /* 0x000fe200078e020e */
[----:B------:R-:W-:Y:S01]  /*74a0*/  IABS R3, R10 ;  /* 0x0000000a00037213 */ /* 0x000fe20000000000 */
[----:B------:R-:W-:Y:S01]  /*74b0*/  @!P4 IMAD.MOV R16, RZ, RZ, -R16 ;  /* 0x000000ffff10c224 */ /* 0x000fe200078e0a10 */
[----:B------:R-:W-:Y:S01]  /*74c0*/  ISETP.GE.AND P4, PT, R10, RZ, PT ;  /* 0x000000ff0a00720c */ /* 0x000fe20003f86270 */
[----:B------:R-:W-:-:S02]  /*74d0*/  VIADD R11, R27, 0x74 ;  /* 0x000000741b0b7836 */ /* 0x000fc40000000000 */
[----:B------:R-:W-:Y:S02]  /*74e0*/  VIADD R19, R27, 0x64 ;  /* 0x000000641b137836 */ /* 0x000fe40000000000 */
[----:B0-----:R-:W-:Y:S01]  /*74f0*/  IMAD.MOV.U32 R17, RZ, RZ, R20 ;  /* 0x000000ffff117224 */ /* 0x001fe200078e0014 */
[----:B------:R-:W-:Y:S01]  /*7500*/  IABS R4, R11 ;  /* 0x0000000b00047213 */ /* 0x000fe20000000000 */
[--C-:B------:R-:W-:Y:S02]  /*7510*/  @!P5 IMAD.IADD R15, R15, 0x1, -R26.reuse ;  /* 0x000000010f0fd824 */ /* 0x100fe400078e0a1a */
[----:B------:R-:W-:Y:S01]  /*7520*/  @!P1 IMAD.MOV R17, RZ, RZ, -R17 ;  /* 0x000000ffff119224 */ /* 0x000fe200078e0a11 */
[----:B------:R-:W-:Y:S01]  /*7530*/  ISETP.GE.AND P1, PT, R13, RZ, PT ;  /* 0x000000ff0d00720c */ /* 0x000fe20003f26270 */
[----:B------:R-:W-:Y:S01]  /*7540*/  @!P2 IMAD.IADD R7, R7, 0x1, -R26 ;  /* 0x000000010707a824 */ /* 0x000fe200078e0a1a */
[----:B------:R-:W-:Y:S01]  /*7550*/  ISETP.GT.U32.AND P5, PT, R26, R15, PT ;  /* 0x0000000f1a00720c */ /* 0x000fe20003fa4070 */
[----:B------:R-:W-:Y:S01]  /*7560*/  IMAD.HI.U32 R13, R0, R3, RZ ;  /* 0x00000003000d7227 */ /* 0x000fe200078e00ff */
[----:B------:R0:W-:Y:S02]  /*7570*/  STL [R1+0x8c], R17 ;  /* 0x00008c1101007387 */ /* 0x0001e40000100800 */
[----:B------:R-:W-:Y:S01]  /*7580*/  ISETP.GT.U32.AND P2, PT, R26, R7, PT ;  /* 0x000000071a00720c */ /* 0x000fe20003f44070 */
[----:B------:R-:W-:-:S04]  /*7590*/  IMAD.MOV R10, RZ, RZ, -R13 ;  /* 0x000000ffff0a7224 */ /* 0x000fc800078e0a0d */
[C---:B------:R-:W-:Y:S02]  /*75a0*/  IMAD R3, R26.reuse, R10, R3 ;  /* 0x0000000a1a037224 */ /* 0x040fe400078e0203 */
[----:B------:R-:W-:Y:S02]  /*75b0*/  VIADD R10, R27, 0x6c ;  /* 0x0000006c1b0a7836 */ /* 0x000fe40000000000 */
[----:B0-----:R-:W-:Y:S02]  /*75c0*/  IMAD.MOV.U32 R17, RZ, RZ, R6 ;  /* 0x000000ffff117224 */ /* 0x001fe400078e0006 */
[----:B------:R-:W-:Y:S01]  /*75d0*/  @!P5 IMAD.IADD R15, R15, 0x1, -R26 ;  /* 0x000000010f0fd824 */ /* 0x000fe200078e0a1a */
[C---:B------:R-:W-:Y:S01]  /*75e0*/  ISETP.GT.U32.AND P5, PT, R26.reuse, R3, PT ;  /* 0x000000031a00720c */ /* 0x040fe20003fa4070 */
[----:B------:R-:W-:Y:S01]  /*75f0*/  @!P0 IMAD.MOV R17, RZ, RZ, -R17 ;  /* 0x000000ffff118224 */ /* 0x000fe200078e0a11 */
[----:B------:R-:W-:Y:S01]  /*7600*/  ISETP.GT.U32.AND P0, PT, R26, R14, PT ;  /* 0x0000000e1a00720c */ /* 0x000fe20003f04070 */
[----:B------:R-:W-:Y:S01]  /*7610*/  IMAD.HI.U32 R6, R0, R4, RZ ;  /* 0x0000000400067227 */ /* 0x000fe200078e00ff */
[----:B------:R-:W-:-:S02]  /*7620*/  IABS R13, R10 ;  /* 0x0000000a000d7213 */ /* 0x000fc40000000000 */
[----:B------:R0:W-:Y:S01]  /*7630*/  STL [R1+0x88], R17 ;  /* 0x0000881101007387 */ /* 0x0001e20000100800 */
[----:B------:R-:W-:Y:S02]  /*7640*/  IMAD.MOV R6, RZ, RZ, -R6 ;  /* 0x000000ffff067224 */ /* 0x000fe400078e0a06 */
[----:B------:R-:W-:Y:S01]  /*7650*/  @!P2 IMAD.IADD R7, R7, 0x1, -R26 ;  /* 0x000000010707a824 */ /* 0x000fe200078e0a1a */
[----:B------:R1:W-:Y:S01]  /*7660*/  STL [R1+0x7c], R16 ;  /* 0x00007c1001007387 */ /* 0x0003e20000100800 */
[----:B------:R-:W-:Y:S01]  /*7670*/  IMAD R4, R26, R6, R4 ;  /* 0x000000061a047224 */ /* 0x000fe200078e0204 */
[----:B------:R-:W-:Y:S01]  /*7680*/  ISETP.GE.AND P2, PT, R11, RZ, PT ;  /* 0x000000ff0b00720c */ /* 0x000fe20003f46270 */
[--C-:B------:R-:W-:Y:S02]  /*7690*/  @!P5 IMAD.IADD R3, R3, 0x1, -R26.reuse ;  /* 0x000000010303d824 */ /* 0x100fe400078e0a1a */
[----:B------:R-:W-:Y:S02]  /*76a0*/  @!P0 IMAD.IADD R14, R14, 0x1, -R26 ;  /* 0x000000010e0e8824 */ /* 0x000fe400078e0a1a */
[----:B0-----:R-:W-:Y:S01]  /*76b0*/  IMAD.MOV.U32 R17, RZ, RZ, R7 ;  /* 0x000000ffff117224 */ /* 0x001fe200078e0007 */
[C---:B------:R-:W-:Y:S01]  /*76c0*/  ISETP.GT.U32.AND P5, PT, R26.reuse, R3, PT ;  /* 0x000000031a00720c */ /* 0x040fe20003fa4070 */
[C---:B------:R-:W-:Y:S01]  /*76d0*/  VIADD R11, R27.reuse, 0x70 ;  /* 0x000000701b0b7836 */ /* 0x040fe20000000000 */
[C---:B------:R-:W-:Y:S01]  /*76e0*/  ISETP.GT.U32.AND P0, PT, R26.reuse, R14, PT ;  /* 0x0000000e1a00720c */ /* 0x040fe20003f04070 */
[----:B------:R-:W-:Y:S01]  /*76f0*/  @!P6 IMAD.MOV R17, RZ, RZ, -R17 ;  /* 0x000000ffff11e224 */ /* 0x000fe200078e0a11 */
[----:B------:R-:W-:Y:S01]  /*7700*/  ISETP.GT.U32.AND P6, PT, R26, R4, PT ;  /* 0x000000041a00720c */ /* 0x000fe20003fc4070 */
[----:B-1----:R-:W-:Y:S01]  /*7710*/  IMAD.MOV.U32 R16, RZ, RZ, R15 ;  /* 0x000000ffff107224 */ /* 0x002fe200078e000f */
[----:B------:R-:W-:Y:S01]  /*7720*/  IABS R20, R11 ;  /* 0x0000000b00147213 */ /* 0x000fe20000000000 */
[----:B------:R-:W-:Y:S01]  /*7730*/  VIADD R6, R27, 0x68 ;  /* 0x000000681b067836 */ /* 0x000fe20000000000 */
[----:B------:R-:W-:Y:S01]  /*7740*/  STL [R1+0x78], R17 ;  /* 0x0000781101007387 */ /* 0x000fe20000100800 */
[----:B------:R-:W-:Y:S01]  /*7750*/  @!P3 IMAD.MOV R16, RZ, RZ, -R16 ;  /* 0x000000ffff10b224 */ /* 0x000fe200078e0a10 */
[----:B------:R-:W-:Y:S01]  /*7760*/  ISETP.GE.AND P3, PT, R11, RZ, PT ;  /* 0x000000ff0b00720c */ /* 0x000fe20003f66270 */
[----:B------:R-:W-:Y:S01]  /*7770*/  IMAD.MOV.U32 R11, RZ, RZ, R13 ;  /* 0x000000ffff0b7224 */ /* 0x000fe200078e000d */
[----:B------:R-:W-:Y:S01]  /*7780*/  IABS R7, R6 ;  /* 0x0000000600077213 */ /* 0x000fe20000000000 */
[----:B------:R-:W-:Y:S01]  /*7790*/  IMAD.HI.U32 R15, R0, R20, RZ ;  /* 0x00000014000f7227 */ /* 0x000fe200078e00ff */
[----:B------:R0:W-:Y:S03]  /*77a0*/  STL [R1+0x70], R16 ;  /* 0x0000701001007387 */ /* 0x0001e60000100800 */
[----:B------:R-:W-:Y:S01]  /*77b0*/  @!P0 IMAD.IADD R14, R14, 0x1, -R26 ;  /* 0x000000010e0e8824 */ /* 0x000fe200078e0a1a */
[----:B------:R-:W-:Y:S01]  /*77c0*/  ISETP.GE.AND P0, PT, R10, RZ, PT ;  /* 0x000000ff0a00720c */ /* 0x000fe20003f06270 */
[----:B------:R-:W-:-:S04]  /*77d0*/  IMAD.HI.U32 R10, R0, R11, RZ ;  /* 0x0000000b000a7227 */ /* 0x000fc800078e00ff */
[----:B------:R-:W-:Y:S02]  /*77e0*/  @!P6 IMAD.IADD R4, R4, 0x1, -R26 ;  /* 0x000000010404e824 */ /* 0x000fe400078e0a1a */
[----:B------:R-:W-:Y:S02]  /*77f0*/  IMAD.MOV R10, RZ, RZ, -R10 ;  /* 0x000000ffff0a7224 */ /* 0x000fe400078e0a0a */
[----:B------:R-:W-:Y:S01]  /*7800*/  @!P5 IMAD.IADD R3, R3, 0x1, -R26 ;  /* 0x000000010303d824 */ /* 0x000fe200078e0a1a */
[C---:B------:R-:W-:Y:S01]  /*7810*/  ISETP.GT.U32.AND P6, PT, R26.reuse, R4, PT ;  /* 0x000000041a00720c */ /* 0x040fe20003fc4070 */
[----:B------:R-:W-:Y:S02]  /*7820*/  IMAD.MOV R15, RZ, RZ, -R15 ;  /* 0x000000ffff0f7224 */ /* 0x000fe400078e0a0f */
[----:B0-----:R-:W-:Y:S02]  /*7830*/  IMAD.MOV.U32 R16, RZ, RZ, R14 ;  /* 0x000000ffff107224 */ /* 0x001fe400078e000e */
[----:B------:R-:W-:-:S02]  /*7840*/  IMAD R11, R26, R10, R11 ;  /* 0x0000000a1a0b7224 */ /* 0x000fc400078e020b */
[----:B------:R-:W-:Y:S02]  /*7850*/  IMAD.MOV.U32 R14, RZ, RZ, R3 ;  /* 0x000000ffff0e7224 */ /* 0x000fe400078e0003 */
[C---:B------:R-:W-:Y:S02]  /*7860*/  IMAD R20, R26.reuse, R15, R20 ;  /* 0x0000000f1a147224 */ /* 0x040fe400078e0214 */
[----:B------:R-:W-:Y:S01]  /*7870*/  @!P4 IMAD.MOV R14, RZ, RZ, -R14 ;  /* 0x000000ffff0ec224 */ /* 0x000fe200078e0a0e */
[----:B------:R-:W-:Y:S01]  /*7880*/  ISETP.GT.U32.AND P4, PT, R26, R11, PT ;  /* 0x0000000b1a00720c */ /* 0x000fe20003f84070 */
[----:B------:R-:W-:Y:S01]  /*7890*/  IMAD.HI.U32 R13, R0, R7, RZ ;  /* 0x00000007000d7227 */ /* 0x000fe200078e00ff */
[----:B------:R-:W-:-:S03]  /*78a0*/  ISETP.GT.U32.AND P5, PT, R26, R20, PT ;  /* 0x000000141a00720c */ /* 0x000fc60003fa4070 */
[----:B------:R-:W-:Y:S02]  /*78b0*/  IMAD.MOV R13, RZ, RZ, -R13 ;  /* 0x000000ffff0d7224 */ /* 0x000fe400078e0a0d */
[----:B------:R-:W-:Y:S01]  /*78c0*/  @!P6 IMAD.IADD R4, R4, 0x1, -R26 ;  /* 0x000000010404e824 */ /* 0x000fe200078e0a1a */
[----:B------:R-:W-:Y:S01]  /*78d0*/  ISETP.GE.AND P6, PT, R19, RZ, PT ;  /* 0x000000ff1300720c */ /* 0x000fe20003fc6270 */
[C---:B------:R-:W-:Y:S01]  /*78e0*/  IMAD R7, R26.reuse, R13, R7 ;  /* 0x0000000d1a077224 */ /* 0x040fe200078e0207 */
[----:B------:R-:W-:Y:S01]  /*78f0*/  IABS R19, R19 ;  /* 0x0000001300137213 */ /* 0x000fe20000000000 */
[----:B------:R-:W-:Y:S02]  /*7900*/  IMAD.MOV.U32 R17, RZ, RZ, R4 ;  /* 0x000000ffff117224 */ /* 0x000fe400078e0004 */
[--C-:B------:R-:W-:Y:S02]  /*7910*/  @!P4 IMAD.IADD R11, R11, 0x1, -R26.reuse ;  /* 0x000000010b0bc824 */ /* 0x100fe400078e0a1a */
[----:B------:R-:W-:Y:S01]  /*7920*/  @!P2 IMAD.MOV R17, RZ, RZ, -R17 ;  /* 0x000000ffff11a224 */ /* 0x000fe200078e0a11 */
[----:B------:R-:W-:Y:S01]  /*7930*/  ISETP.GT.U32.AND P2, PT, R26, R7, PT ;  /* 0x000000071a00720c */ /* 0x000fe20003f44070 */
[----:B------:R-:W-:Y:S01]  /*7940*/  @!P5 IMAD.IADD R20, R20, 0x1, -R26 ;  /* 0x000000011414d824 */ /* 0x000fe200078e0a1a */
[----:B------:R-:W-:Y:S01]  /*7950*/  ISETP.GT.U32.AND P4, PT, R26, R11, PT ;  /* 0x0000000b1a00720c */ /* 0x000fe20003f84070 */
[----:B------:R-:W-:-:S03]  /*7960*/  IMAD.HI.U32 R15, R0, R19, RZ ;  /* 0x00000013000f7227 */ /* 0x000fc600078e00ff */
[----:B------:R-:W-:Y:S01]  /*7970*/  ISETP.GT.U32.AND P5, PT, R26, R20, PT ;  /* 0x000000141a00720c */ /* 0x000fe20003fa4070 */
[----:B------:R-:W-:Y:S01]  /*7980*/  @!P1 IMAD.MOV R16, RZ, RZ, -R16 ;  /* 0x000000ffff109224 */ /* 0x000fe200078e0a10 */
[----:B------:R-:W-:Y:S01]  /*7990*/  ISETP.GE.AND P1, PT, R6, RZ, PT ;  /* 0x000000ff0600720c */ /* 0x000fe20003f26270 */
[----:B------:R-:W-:Y:S02]  /*79a0*/  VIADD R3, R27, 0x60 ;  /* 0x000000601b037836 */ /* 0x000fe40000000000 */
[----:B------:R-:W-:Y:S01]  /*79b0*/  IMAD.MOV R15, RZ, RZ, -R15 ;  /* 0x000000ffff0f7224 */ /* 0x000fe200078e0a0f */
[----:B------:R0:W-:Y:S01]  /*79c0*/  STL [R1+0x6c], R16 ;  /* 0x00006c1001007387 */ /* 0x0001e20000100800 */
[--C-:B------:R-:W-:Y:S02]  /*79d0*/  @!P2 IMAD.IADD R7, R7, 0x1, -R26.reuse ;  /* 0x000000010707a824 */ /* 0x100fe400078e0a1a */
[C---:B------:R-:W-:Y:S01]  /*79e0*/  IMAD R19, R26.reuse, R15, R19 ;  /* 0x0000000f1a137224 */ /* 0x040fe200078e0213 */
[----:B------:R1:W-:Y:S01]  /*79f0*/  STL [R1+0x64], R14 ;  /* 0x0000640e01007387 */ /* 0x0003e20000100800 */
[--C-:B------:R-:W-:Y:S01]  /*7a00*/  @!P4 IMAD.IADD R11, R11, 0x1, -R26.reuse ;  /* 0x000000010b0bc824 */ /* 0x100fe200078e0a1a */
[----:B------:R-:W-:Y:S01]  /*7a10*/  ISETP.GT.U32.AND P2, PT, R26, R7, PT ;  /* 0x000000071a00720c */ /* 0x000fe20003f44070 */
[----:B------:R-:W-:Y:S01]  /*7a20*/  @!P5 IMAD.IADD R20, R20, 0x1, -R26 ;  /* 0x000000011414d824 */ /* 0x000fe200078e0a1a */
[----:B------:R-:W-:Y:S01]  /*7a30*/  ISETP.GT.U32.AND P4, PT, R26, R19, PT ;  /* 0x000000131a00720c */ /* 0x000fe20003f84070 */
[----:B------:R2:W-:Y:S01]  /*7a40*/  STL [R1+0x60], R17 ;  /* 0x0000601101007387 */ /* 0x0005e20000100800 */
[----:B0-----:R-:W-:Y:S01]  /*7a50*/  IABS R16, R3 ;  /* 0x0000000300107213 */ /* 0x001fe20000000000 */
[----:B------:R-:W-:Y:S01]  /*7a60*/  IMAD.MOV.U32 R22, RZ, RZ, R20 ;  /* 0x000000ffff167224 */ /* 0x000fe200078e0014 */
[----:B------:R-:W-:Y:S01]  /*7a70*/  ISETP.GE.AND P5, PT, R3, RZ, PT ;  /* 0x000000ff0300720c */ /* 0x000fe20003fa6270 */
[----:B------:R-:W-:-:S02]  /*7a80*/  VIADD R6, R27, 0x5c ;  /* 0x0000005c1b067836 */ /* 0x000fc40000000000 */
[----:B-1----:R-:W-:Y:S02]  /*7a90*/  VIADD R14, R27, 0x58 ;  /* 0x000000581b0e7836 */ /* 0x002fe40000000000 */
[----:B------:R-:W-:Y:S01]  /*7aa0*/  IMAD.HI.U32 R4, R0, R16, RZ ;  /* 0x0000001000047227 */ /* 0x000fe200078e00ff */
[----:B------:R-:W-:Y:S02]  /*7ab0*/  IABS R13, R6 ;  /* 0x00000006000d7213 */ /* 0x000fe40000000000 */
[----:B------:R-:W-:Y:S01]  /*7ac0*/  IABS R10, R14 ;  /* 0x0000000e000a7213 */ /* 0x000fe20000000000 */
[----:B------:R-:W-:Y:S02]  /*7ad0*/  IMAD.MOV R4, RZ, RZ, -R4 ;  /* 0x000000ffff047224 */ /* 0x000fe400078e0a04 */
[----:B--2---:R-:W-:Y:S02]  /*7ae0*/  IMAD.MOV.U32 R17, RZ, RZ, R11 ;  /* 0x000000ffff117224 */ /* 0x004fe400078e000b */
[----:B------:R-:W-:-:S02]  /*7af0*/  IMAD.MOV.U32 R3, RZ, RZ, R10 ;  /* 0x000000ffff037224 */ /* 0x000fc400078e000a */
[----:B------:R-:W-:Y:S02]  /*7b00*/  IMAD R16, R26, R4, R16 ;  /* 0x000000041a107224 */ /* 0x000fe400078e0210 */
[----:B------:R-:W-:-:S04]  /*7b10*/  IMAD.HI.U32 R4, R0, R3, RZ ;  /* 0x0000000300047227 */ /* 0x000fc800078e00ff */
[----:B------:R-:W-:Y:S01]  /*7b20*/  @!P3 IMAD.MOV R22, RZ, RZ, -R22 ;  /* 0x000000ffff16b224 */ /* 0x000fe200078e0a16 */
[----:B------:R-:W-:Y:S01]  /*7b30*/  ISETP.GT.U32.AND P3, PT, R26, R16, PT ;  /* 0x000000101a00720c */ /* 0x000fe20003f64070 */
[----:B------:R-:W-:Y:S01]  /*7b40*/  @!P0 IMAD.MOV R17, RZ, RZ, -R17 ;  /* 0x000000ffff118224 */ /* 0x000fe200078e0a11 */
[----:B------:R-:W-:Y:S01]  /*7b50*/  ISETP.GE.AND P0, PT, R6, RZ, PT ;  /* 0x000000ff0600720c */ /* 0x000fe20003f06270 */
[----:B------:R-:W-:Y:S01]  /*7b60*/  IMAD.MOV R4, RZ, RZ, -R4 ;  /* 0x000000ffff047224 */ /* 0x000fe200078e0a04 */
[----:B------:R-:W-:Y:S01]  /*7b70*/  STL [R1+0x5c], R22 ;  /* 0x00005c1601007387 */ /* 0x000fe20000100800 */
[--C-:B------:R-:W-:Y:S02]  /*7b80*/  @!P4 IMAD.IADD R19, R19, 0x1, -R26.reuse ;  /* 0x000000011313c824 */ /* 0x100fe400078e0a1a */
[----:B------:R-:W-:Y:S01]  /*7b90*/  @!P2 IMAD.IADD R7, R7, 0x1, -R26 ;  /* 0x000000010707a824 */ /* 0x000fe200078e0a1a */
[----:B------:R0:W-:Y:S01]  /*7ba0*/  STL [R1+0x58], R17 ;  /* 0x0000581101007387 */ /* 0x0001e20000100800 */
[C---:B------:R-:W-:Y:S01]  /*7bb0*/  IMAD R3, R26.reuse, R4, R3 ;  /* 0x000000041a037224 */ /* 0x040fe200078e0203 */
[----:B------:R-:W-:Y:S01]  /*7bc0*/  ISETP.GT.U32.AND P4, PT, R26, R19, PT ;  /* 0x000000131a00720c */ /* 0x000fe20003f84070 */
[----:B------:R-:W-:-:S04]  /*7bd0*/  IMAD.HI.U32 R10, R0, R13, RZ ;  /* 0x0000000d000a7227 */ /* 0x000fc800078e00ff */
[----:B------:R-:W-:Y:S02]  /*7be0*/  IMAD.MOV R10, RZ, RZ, -R10 ;  /* 0x000000ffff0a7224 */ /* 0x000fe400078e0a0a */
[--C-:B------:R-:W-:Y:S02]  /*7bf0*/  @!P3 IMAD.IADD R16, R16, 0x1, -R26.reuse ;  /* 0x000000011010b824 */ /* 0x100fe400078e0a1a */
[----:B0-----:R-:W-:Y:S02]  /*7c00*/  IMAD.MOV.U32 R17, RZ, RZ, R7 ;  /* 0x000000ffff117224 */ /* 0x001fe400078e0007 */
[C---:B------:R-:W-:Y:S01]  /*7c10*/  IMAD R13, R26.reuse, R10, R13 ;  /* 0x0000000a1a0d7224 */ /* 0x040fe200078e020d */
[C---:B------:R-:W-:Y:S01]  /*7c20*/  ISETP.GT.U32.AND P3, PT, R26.reuse, R16, PT ;  /* 0x000000101a00720c */ /* 0x040fe20003f64070 */
[----:B------:R-:W-:Y:S01]  /*7c30*/  @!P1 IMAD.MOV R17, RZ, RZ, -R17 ;  /* 0x000000ffff119224 */ /* 0x000fe200078e0a11 */
[C---:B------:R-:W-:Y:S01]  /*7c40*/  ISETP.GT.U32.AND P1, PT, R26.reuse, R3, PT ;  /* 0x000000031a00720c */ /* 0x040fe20003f24070 */
[----:B------:R-:W-:Y:S01]  /*7c50*/  VIADD R6, R27, 0x50 ;  /* 0x000000501b067836 */ /* 0x000fe20000000000 */
[----:B------:R-:W-:Y:S01]  /*7c60*/  ISETP.GT.U32.AND P2, PT, R26, R13, PT ;  /* 0x0000000d1a00720c */ /* 0x000fe20003f44070 */
[----:B------:R-:W-:Y:S01]  /*7c70*/  @!P4 IMAD.IADD R19, R19, 0x1, -R26 ;  /* 0x000000011313c824 */ /* 0x000fe200078e0a1a */
[----:B------:R0:W-:Y:S01]  /*7c80*/  STL [R1+0x54], R17 ;  /* 0x0000541101007387 */ /* 0x0001e20000100800 */
[C---:B------:R-:W-:Y:S01]  /*7c90*/  VIADD R15, R27.reuse, 0x54 ;  /* 0x000000541b0f7836 */ /* 0x040fe20000000000 */
[----:B------:R-:W-:Y:S01]  /*7ca0*/  IABS R11, R6 ;  /* 0x00000006000b7213 */ /* 0x000fe20000000000 */
[----:B------:R-:W-:Y:S01]  /*7cb0*/  VIADD R10, R27, 0x4c ;  /* 0x0000004c1b0a7836 */ /* 0x000fe20000000000 */
[----:B------:R-:W-:-:S02]  /*7cc0*/  ISETP.GE.AND P4, PT, R14, RZ, PT ;  /* 0x000000ff0e00720c */ /* 0x000fc40003f86270 */
[----:B------:R-:W-:Y:S01]  /*7cd0*/  IABS R4, R15 ;  /* 0x0000000f00047213 */ /* 0x000fe20000000000 */
[----:B------:R-:W-:Y:S01]  /*7ce0*/  IMAD.HI.U32 R14, R0, R11, RZ ;  /* 0x0000000b000e7227 */ /* 0x000fe200078e00ff */
[----:B------:R-:W-:-:S03]  /*7cf0*/  IABS R7, R10 ;  /* 0x0000000a00077213 */ /* 0x000fc60000000000 */
[----:B0-----:R-:W-:Y:S02]  /*7d00*/  IMAD.MOV.U32 R17, RZ, RZ, R19 ;  /* 0x000000ffff117224 */ /* 0x001fe400078e0013 */
[--C-:B------:R-:W-:Y:S01]  /*7d10*/  @!P1 IMAD.IADD R3, R3, 0x1, -R26.reuse ;  /* 0x0000000103039824 */ /* 0x100fe200078e0a1a */
[----:B------:R-:W-:Y:S01]  /*7d20*/  ISETP.GE.AND P1, PT, R15, RZ, PT ;  /* 0x000000ff0f00720c */ /* 0x000fe20003f26270 */
[----:B------:R-:W-:Y:S02]  /*7d30*/  @!P6 IMAD.MOV R17, RZ, RZ, -R17 ;  /* 0x000000ffff11e224 */ /* 0x000fe400078e0a11 */
[--C-:B------:R-:W-:Y:S01]  /*7d40*/  @!P3 IMAD.IADD R16, R16, 0x1, -R26.reuse ;  /* 0x000000011010b824 */ /* 0x100fe200078e0a1a */
[----:B------:R-:W-:Y:S01]  /*7d50*/  ISETP.GT.U32.AND P6, PT, R26, R3, PT ;  /* 0x000000031a00720c */ /* 0x000fe20003fc4070 */
[----:B------:R-:W-:Y:S01]  /*7d60*/  IMAD.HI.U32 R20, R0, R4, RZ ;  /* 0x0000000400147227 */ /* 0x000fe200078e00ff */
[----:B------:R0:W-:Y:S03]  /*7d70*/  STL [R1+0x50], R17 ;  /* 0x0000501101007387 */ /* 0x0001e60000100800 */
[----:B------:R-:W-:-:S02]  /*7d80*/  @!P2 IMAD.IADD R13, R13, 0x1, -R26 ;  /* 0x000000010d0da824 */ /* 0x000fc400078e0a1a */
[----:B------:R-:W-:Y:S02]  /*7d90*/  IMAD.MOV R14, RZ, RZ, -R14 ;  /* 0x000000ffff0e7224 */ /* 0x000fe400078e0a0e */
[----:B------:R-:W-:Y:S01]  /*7da0*/  @!P5 IMAD.MOV R16, RZ, RZ, -R16 ;  /* 0x000000ffff10d224 */ /* 0x000fe200078e0a10 */
[----:B------:R-:W-:Y:S01]  /*7db0*/  ISETP.GE.AND P5, PT, R6, RZ, PT ;  /* 0x000000ff0600720c */ /* 0x000fe20003fa6270 */
[----:B------:R-:W-:Y:S01]  /*7dc0*/  IMAD.MOV R20, RZ, RZ, -R20 ;  /* 0x000000ffff147224 */ /* 0x000fe200078e0a14 */
[C---:B------:R-:W-:Y:S01]  /*7dd0*/  ISETP.GT.U32.AND P2, PT, R26.reuse, R13, PT ;  /* 0x0000000d1a00720c */ /* 0x040fe20003f44070 */
[C---:B------:R-:W-:Y:S01]  /*7de0*/  IMAD R6, R26.reuse, R14, R11 ;  /* 0x0000000e1a067224 */ /* 0x040fe200078e020b */
[----:B------:R1:W-:Y:S01]  /*7df0*/  STL [R1+0x3c], R16 ;  /* 0x00003c1001007387 */ /* 0x0003e20000100800 */
[C---:B------:R-:W-:Y:S02]  /*7e00*/  IMAD R4, R26.reuse, R20, R4 ;  /* 0x000000141a047224 */ /* 0x040fe400078e0204 */
[----:B------:R-:W-:Y:S01]  /*7e10*/  @!P6 IMAD.IADD R3, R3, 0x1, -R26 ;  /* 0x000000010303e824 */ /* 0x000fe200078e0a1a */
[----:B------:R-:W-:Y:S01]  /*7e20*/  ISETP.GT.U32.AND P6, PT, R26, R6, PT ;  /* 0x000000061a00720c */ /* 0x000fe20003fc4070 */
[----:B------:R-:W-:Y:S01]  /*7e30*/  IMAD.HI.U32 R15, R0, R7, RZ ;  /* 0x00000007000f7227 */ /* 0x000fe200078e00ff */
[----:B------:R-:W-:-:S03]  /*7e40*/  ISETP.GT.U32.AND P3, PT, R26, R4, PT ;  /* 0x000000041a00720c */ /* 0x000fc60003f64070 */
[----:B------:R-:W-:Y:S02]  /*7e50*/  IMAD.MOV R15, RZ, RZ, -R15 ;  /* 0x000000ffff0f7224 */ /* 0x000fe400078e0a0f */
[--C-:B------:R-:W-:Y:S01]  /*7e60*/  @!P2 IMAD.IADD R13, R13, 0x1, -R26.reuse ;  /* 0x000000010d0da824 */ /* 0x100fe200078e0a1a */
[----:B------:R-:W-:Y:S01]  /*7e70*/  ISETP.GE.AND P2, PT, R10, RZ, PT ;  /* 0x000000ff0a00720c */ /* 0x000fe20003f46270 */
[----:B------:R-:W-:Y:S02]  /*7e80*/  VIADD R11, R27, 0x48 ;  /* 0x000000481b0b7836 */ /* 0x000fe40000000000 */
[----:B------:R-:W-:Y:S02]  /*7e90*/  IMAD R7, R26, R15, R7 ;  /* 0x0000000f1a077224 */ /* 0x000fe400078e0207 */
[----:B0-----:R-:W-:Y:S01]  /*7ea0*/  IMAD.MOV.U32 R17, RZ, RZ, R13 ;  /* 0x000000ffff117224 */ /* 0x001fe200078e000d */
[----:B-1----:R-:W-:Y:S01]  /*7eb0*/  IABS R16, R11 ;  /* 0x0000000b00107213 */ /* 0x002fe20000000000 */
[----:B------:R-:W-:-:S02]  /*7ec0*/  @!P6 IMAD.IADD R6, R6, 0x1, -R26 ;  /* 0x000000010606e824 */ /* 0x000fc400078e0a1a */
[----:B------:R-:W-:Y:S02]  /*7ed0*/  @!P3 IMAD.IADD R4, R4, 0x1, -R26 ;  /* 0x000000010404b824 */ /* 0x000fe400078e0a1a */
[----:B------:R-:W-:Y:S01]  /*7ee0*/  @!P0 IMAD.MOV R17, RZ, RZ, -R17 ;  /* 0x000000ffff118224 */ /* 0x000fe200078e0a11 */
[----:B------:R-:W-:Y:S01]  /*7ef0*/  ISETP.GT.U32.AND P0, PT, R26, R7, PT ;  /* 0x000000071a00720c */ /* 0x000fe20003f04070 */
[----:B------:R-:W-:Y:S01]  /*7f00*/  IMAD.HI.U32 R13, R0, R16, RZ ;  /* 0x00000010000d7227 */ /* 0x000fe200078e00ff */
[C---:B------:R-:W-:Y:S02]  /*7f10*/  ISETP.GT.U32.AND P6, PT, R26.reuse, R6, PT ;  /* 0x000000061a00720c */ /* 0x040fe40003fc4070 */
[----:B------:R-:W-:Y:S01]  /*7f20*/  ISETP.GT.U32.AND P3, PT, R26, R4, PT ;  /* 0x000000041a00720c */ /* 0x000fe20003f64070 */
[----:B------:R-:W-:Y:S01]  /*7f30*/  @!P4 IMAD.MOV R3, RZ, RZ, -R3 ;  /* 0x000000ffff03c224 */ /* 0x000fe200078e0a03 */
[----:B------:R-:W-:Y:S01]  /*7f40*/  ISETP.GE.AND P4, PT, R11, RZ, PT ;  /* 0x000000ff0b00720c */ /* 0x000fe20003f86270 */
[----:B------:R-:W-:Y:S01]  /*7f50*/  VIADD R11, R27, 0x40 ;  /* 0x000000401b0b7836 */ /* 0x000fe20000000000 */
[----:B------:R-:W-:Y:S01]  /*7f60*/  STL [R1+0x1d1c], R17 ;  /* 0x001d1c1101007387 */ /* 0x000fe20000100800 */
[----:B------:R-:W-:-:S02]  /*7f70*/  IMAD.MOV R13, RZ, RZ, -R13 ;  /* 0x000000ffff0d7224 */ /* 0x000fc400078e0a0d */
[----:B------:R-:W-:Y:S01]  /*7f80*/  VIADD R10, R27, 0x44 ;  /* 0x000000441b0a7836 */ /* 0x000fe20000000000 */
[----:B------:R-:W-:Y:S01]  /*7f90*/  IABS R24, R11 ;  /* 0x0000000b00187213 */ /* 0x000fe20000000000 */
[----:B------:R-:W-:Y:S01]  /*7fa0*/  IMAD R16, R26, R13, R16 ;  /* 0x0000000d1a107224 */ /* 0x000fe200078e0210 */
[----:B------:R-:W-:Y:S01]  /*7fb0*/  STL [R1+0x1d20], R3 ;  /* 0x001d200301007387 */ /* 0x000fe20000100800 */
[--C-:B------:R-:W-:Y:S01]  /*7fc0*/  @!P0 IMAD.IADD R7, R7, 0x1, -R26.reuse ;  /* 0x0000000107078824 */ /* 0x100fe200078e0a1a */
[----:B------:R-:W-:Y:S01]  /*7fd0*/  IABS R25, R10 ;  /* 0x0000000a00197213 */ /* 0x000fe20000000000 */
[----:B------:R-:W-:Y:S01]  /*7fe0*/  @!P6 IMAD.IADD R6, R6, 0x1, -R26 ;  /* 0x000000010606e824 */ /* 0x000fe200078e0a1a */
[----:B------:R-:W-:Y:S01]  /*7ff0*/  ISETP.GT.U32.AND P6, PT, R26, R16, PT ;  /* 0x000000101a00720c */ /* 0x000fe20003fc4070 */
[----:B------:R-:W-:Y:S01]  /*8000*/  IMAD.HI.U32 R19, R0, R24, RZ ;  /* 0x0000001800137227 */ /* 0x000fe200078e00ff */
[----:B------:R-:W-:-:S03]  /*8010*/  ISETP.GT.U32.AND P0, PT, R26, R7, PT ;  /* 0x000000071a00720c */ /* 0x000fc60003f04070 */
[----:B------:R-:W-:Y:S01]  /*8020*/  @!P3 IMAD.IADD R4, R4, 0x1, -R26 ;  /* 0x000000010404b824 */ /* 0x000fe200078e0a1a */
[----:B------:R-:W-:Y:S01]  /*8030*/  ISETP.GE.AND P3, PT, R10, RZ, PT ;  /* 0x000000ff0a00720c */ /* 0x000fe20003f66270 */
[----:B------:R-:W-:-:S04]  /*8040*/  IMAD.HI.U32 R10, R0, R25, RZ ;  /* 0x00000019000a7227 */ /* 0x000fc800078e00ff */
[----:B------:R-:W-:Y:S02]  /*8050*/  IMAD.MOV R19, RZ, RZ, -R19 ;  /* 0x000000ffff137224 */ /* 0x000fe400078e0a13 */
[----:B------:R-:W-:Y:S02]  /*8060*/  IMAD.MOV R10, RZ, RZ, -R10 ;  /* 0x000000ffff0a7224 */ /* 0x000fe400078e0a0a */
[----:B------:R-:W-:Y:S02]  /*8070*/  VIADD R15, R27, 0x3c ;  /* 0x0000003c1b0f7836 */ /* 0x000fe40000000000 */
[C---:B------:R-:W-:Y:S02]  /*8080*/  IMAD R24, R26.reuse, R19, R24 ;  /* 0x000000131a187224 */ /* 0x040fe400078e0218 */
[----:B------:R-:W-:Y:S01]  /*8090*/  IMAD R25, R26, R10, R25 ;  /* 0x0000000a1a197224 */ /* 0x000fe200078e0219 */
[----:B------:R-:W-:Y:S01]  /*80a0*/  IABS R20, R15 ;  /* 0x0000000f00147213 */ /* 0x000fe20000000000 */
[--C-:B------:R-:W-:Y:S01]  /*80b0*/  @!P6 IMAD.IADD R16, R16, 0x1, -R26.reuse ;  /* 0x000000011010e824 */ /* 0x100fe200078e0a1a */
[C---:B------:R-:W-:Y:S01]  /*80c0*/  ISETP.GT.U32.AND P6, PT, R26.reuse, R24, PT ;  /* 0x000000181a00720c */ /* 0x040fe20003fc4070 */
[----:B------:R-:W-:Y:S01]  /*80d0*/  @!P0 IMAD.IADD R7, R7, 0x1, -R26 ;  /* 0x0000000107078824 */ /* 0x000fe200078e0a1a */
[C---:B------:R-:W-:Y:S01]  /*80e0*/  ISETP.GT.U32.AND P0, PT, R26.reuse, R25, PT ;  /* 0x000000191a00720c */ /* 0x040fe20003f04070 */
[----:B------:R-:W-:Y:S01]  /*80f0*/  @!P5 IMAD.MOV R6, RZ, RZ, -R6 ;  /* 0x000000ffff06d224 */ /* 0x000fe200078e0a06 */
[----:B------:R-:W-:Y:S01]  /*8100*/  ISETP.GT.U32.AND P5, PT, R26, R16, PT ;  /* 0x000000101a00720c */ /* 0x000fe20003fa4070 */
[----:B------:R-:W-:-:S04]  /*8110*/  IMAD.HI.U32 R22, R0, R20, RZ ;  /* 0x0000001400167227 */ /* 0x000fc800078e00ff */
[C---:B------:R-:W-:Y:S02]  /*8120*/  VIADD R10, R27.reuse, 0x34 ;  /* 0x000000341b0a7836 */ /* 0x040fe40000000000 */
[----:B------:R-:W-:Y:S02]  /*8130*/  IMAD.MOV R22, RZ, RZ, -R22 ;  /* 0x000000ffff167224 */ /* 0x000fe400078e0a16 */
[----:B------:R-:W-:Y:S01]  /*8140*/  VIADD R14, R27, 0x38 ;  /* 0x000000381b0e7836 */ /* 0x000fe20000000000 */
[----:B------:R-:W-:Y:S01]  /*8150*/  IABS R13, R10 ;  /* 0x0000000a000d7213 */ /* 0x000fe20000000000 */
[----:B------:R-:W-:Y:S02]  /*8160*/  @!P6 IMAD.IADD R24, R24, 0x1, -R26 ;  /* 0x000000011818e824 */ /* 0x000fe400078e0a1a */
[----:B------:R-:W-:Y:S02]  /*8170*/  IMAD R20, R26, R22, R20 ;  /* 0x000000161a147224 */ /* 0x000fe400078e0214 */
[----:B------:R-:W-:Y:S01]  /*8180*/  @!P1 IMAD.MOV R4, RZ, RZ, -R4 ;  /* 0x000000ffff049224 */ /* 0x000fe200078e0a04 */
[----:B------:R-:W-:Y:S01]  /*8190*/  ISETP.GE.AND P1, PT, R11, RZ, PT ;  /* 0x000000ff0b00720c */ /* 0x000fe20003f26270 */
[--C-:B------:R-:W-:Y:S01]  /*81a0*/  @!P0 IMAD.IADD R25, R25, 0x1, -R26.reuse ;  /* 0x0000000119198824 */ /* 0x100fe200078e0a1a */
[----:B------:R-:W-:Y:S01]  /*81b0*/  IABS R11, R14 ;  /* 0x0000000e000b7213 */ /* 0x000fe20000000000 */
[----:B------:R-:W-:Y:S01]  /*81c0*/  @!P5 IMAD.IADD R16, R16, 0x1, -R26 ;  /* 0x000000011010d824 */ /* 0x000fe200078e0a1a */
[----:B------:R-:W-:Y:S01]  /*81d0*/  ISETP.GT.U32.AND P6, PT, R26, R24, PT ;  /* 0x000000181a00720c */ /* 0x000fe20003fc4070 */
[----:B------:R-:W-:Y:S01]  /*81e0*/  IMAD.HI.U32 R23, R0, R13, RZ ;  /* 0x0000000d00177227 */ /* 0x000fe200078e00ff */
[C---:B------:R-:W-:Y:S01]  /*81f0*/  ISETP.GT.U32.AND P5, PT, R26.reuse, R20, PT ;  /* 0x000000141a00720c */ /* 0x040fe20003fa4070 */
[----:B------:R-:W-:Y:S01]  /*8200*/  STL [R1+0x1d24], R4 ;  /* 0x001d240401007387 */ /* 0x000fe20000100800 */
[----:B------:R-:W-:Y:S01]  /*8210*/  ISETP.GT.U32.AND P0, PT, R26, R25, PT ;  /* 0x000000191a00720c */ /* 0x000fe20003f04070 */
[----:B------:R-:W-:Y:S01]  /*8220*/  @!P2 IMAD.MOV R7, RZ, RZ, -R7 ;  /* 0x000000ffff07a224 */ /* 0x000fe200078e0a07 */
[----:B------:R-:W-:Y:S01]  /*8230*/  ISETP.GE.AND P2, PT, R15, RZ, PT ;  /* 0x000000ff0f00720c */ /* 0x000fe20003f46270 */
[----:B------:R-:W-:Y:S01]  /*8240*/  IMAD.MOV R15, RZ, RZ, -R23 ;  /* 0x000000ffff0f7224 */ /* 0x000fe200078e0a17 */
[----:B------:R0:W-:Y:S01]  /*8250*/  STL [R1+0x1d28], R6 ;  /* 0x001d280601007387 */ /* 0x0001e20000100800 */
[----:B------:R-:W-:-:S03]  /*8260*/  IMAD.HI.U32 R19, R0, R11, RZ ;  /* 0x0000000b00137227 */ /* 0x000fc600078e00ff */
[----:B------:R-:W-:Y:S01]  /*8270*/  STL [R1+0x1d2c], R7 ;  /* 0x001d2c0701007387 */ /* 0x000fe20000100800 */
[C---:B------:R-:W-:Y:S02]  /*8280*/  IMAD R13, R26.reuse, R15, R13 ;  /* 0x0000000f1a0d7224 */ /* 0x040fe400078e020d */
[----:B------:R-:W-:Y:S02]  /*8290*/  IMAD.MOV R19, RZ, RZ, -R19 ;  /* 0x000000ffff137224 */ /* 0x000fe400078e0a13 */
[----:B------:R-:W-:Y:S02]  /*82a0*/  VIADD R15, R27, 0x30 ;  /* 0x000000301b0f7836 */ /* 0x000fe40000000000 */
[----:B------:R-:W-:Y:S02]  /*82b0*/  IMAD R11, R26, R19, R11 ;  /* 0x000000131a0b7224 */ /* 0x000fe400078e020b */
[--C-:B------:R-:W-:Y:S01]  /*82c0*/  @!P6 IMAD.IADD R24, R24, 0x1, -R26.reuse ;  /* 0x000000011818e824 */ /* 0x100fe200078e0a1a */
[----:B------:R-:W-:Y:S01]  /*82d0*/  IABS R28, R15 ;  /* 0x0000000f001c7213 */ /* 0x000fe20000000000 */
[--C-:B------:R-:W-:Y:S01]  /*82e0*/  @!P5 IMAD.IADD R20, R20, 0x1, -R26.reuse ;  /* 0x000000011414d824 */ /* 0x100fe200078e0a1a */
[----:B------:R-:W-:Y:S01]  /*82f0*/  ISETP.GE.AND P5, PT, R15, RZ, PT ;  /* 0x000000ff0f00720c */ /* 0x000fe20003fa6270 */
[----:B------:R-:W-:Y:S01]  /*8300*/  @!P0 IMAD.IADD R25, R25, 0x1, -R26 ;  /* 0x0000000119198824 */ /* 0x000fe200078e0a1a */
[C---:B------:R-:W-:Y:S01]  /*8310*/  ISETP.GT.U32.AND P0, PT, R26.reuse, R11, PT ;  /* 0x0000000b1a00720c */ /* 0x040fe20003f04070 */
[----:B------:R-:W-:Y:S01]  /*8320*/  @!P1 IMAD.MOV R24, RZ, RZ, -R24 ;  /* 0x000000ffff189224 */ /* 0x000fe200078e0a18 */
[----:B------:R-:W-:Y:S01]  /*8330*/  ISETP.GT.U32.AND P1, PT, R26, R20, PT ;  /* 0x000000141a00720c */ /* 0x000fe20003f24070 */
[----:B------:R-:W-:Y:S01]  /*8340*/  IMAD.HI.U32 R19, R0, R28, RZ ;  /* 0x0000001c00137227 */ /* 0x000fe200078e00ff */
[----:B------:R-:W-:-:S03]  /*8350*/  ISETP.GE.AND P6, PT, R10, RZ, PT ;  /* 0x000000ff0a00720c */ /* 0x000fc60003fc6270 */
[----:B------:R-:W-:Y:S02]  /*8360*/  IMAD.MOV R19, RZ, RZ, -R19 ;  /* 0x000000ffff137224 */ /* 0x000fe400078e0a13 */
[----:B------:R-:W-:Y:S01]  /*8370*/  @!P3 IMAD.MOV R25, RZ, RZ, -R25 ;  /* 0x000000ffff19b224 */ /* 0x000fe200078e0a19 */
[C---:B------:R-:W-:Y:S01]  /*8380*/  ISETP.GT.U32.AND P3, PT, R26.reuse, R13, PT ;  /* 0x0000000d1a00720c */ /* 0x040fe20003f64070 */
[----:B------:R-:W-:Y:S02]  /*8390*/  IMAD R28, R26, R19, R28 ;  /* 0x000000131a1c7224 */ /* 0x000fe400078e021c */
[--C-:B------:R-:W-:Y:S02]  /*83a0*/  @!P0 IMAD.IADD R11, R11, 0x1, -R26.reuse ;  /* 0x000000010b0b8824 */ /* 0x100fe400078e0a1a */
[----:B------:R-:W-:Y:S01]  /*83b0*/  @!P1 IMAD.IADD R20, R20, 0x1, -R26 ;  /* 0x0000000114149824 */ /* 0x000fe200078e0a1a */
[C---:B------:R-:W-:Y:S01]  /*83c0*/  ISETP.GT.U32.AND P1, PT, R26.reuse, R28, PT ;  /* 0x0000001c1a00720c */ /* 0x040fe20003f24070 */
[C---:B------:R-:W-:Y:S01]  /*83d0*/  VIADD R15, R27.reuse, 0x2c ;  /* 0x0000002c1b0f7836 */ /* 0x040fe20000000000 */
[----:B------:R-:W-:Y:S01]  /*83e0*/  ISETP.GT.U32.AND P0, PT, R26, R11, PT ;  /* 0x0000000b1a00720c */ /* 0x000fe20003f04070 */
[----:B------:R-:W-:Y:S01]  /*83f0*/  @!P4 IMAD.MOV R16, RZ, RZ, -R16 ;  /* 0x000000ffff10c224 */ /* 0x000fe200078e0a10 */
[----:B------:R-:W-:Y:S01]  /*8400*/  ISETP.GE.AND P4, PT, R14, RZ, PT ;  /* 0x000000ff0e00720c */ /* 0x000fe20003f86270 */
[----:B------:R-:W-:Y:S01]  /*8410*/  VIADD R23, R27, 0x28 ;  /* 0x000000281b177836 */ /* 0x000fe20000000000 */
[----:B------:R-:W-:Y:S01]  /*8420*/  IABS R14, R15 ;  /* 0x0000000f000e7213 */ /* 0x000fe20000000000 */
[--C-:B------:R-:W-:Y:S01]  /*8430*/  @!P3 IMAD.IADD R13, R13, 0x1, -R26.reuse ;  /* 0x000000010d0db824 */ /* 0x100fe200078e0a1a */
[----:B------:R-:W-:Y:S01]  /*8440*/  STL [R1+0x1d30], R16 ;  /* 0x001d301001007387 */ /* 0x000fe20000100800 */
[----:B------:R-:W-:Y:S01]  /*8450*/  VIADD R10, R27, 0x24 ;  /* 0x000000241b0a7836 */ /* 0x000fe20000000000 */
[----:B------:R-:W-:Y:S01]  /*8460*/  IABS R22, R23 ;  /* 0x0000001700167213 */ /* 0x000fe20000000000 */
[----:B------:R-:W-:Y:S01]  /*8470*/  IMAD.HI.U32 R19, R0, R14, RZ ;  /* 0x0000000e00137227 */ /* 0x000fe200078e00ff */
[----:B------:R-:W-:Y:S01]  /*8480*/  ISETP.GT.U32.AND P3, PT, R26, R13, PT ;  /* 0x0000000d1a00720c */ /* 0x000fe20003f64070 */
[----:B------:R1:W-:Y:S01]  /*8490*/  STL [R1+0x1d34], R25 ;  /* 0x001d341901007387 */ /* 0x0003e20000100800 */
[----:B------:R-:W-:Y:S01]  /*84a0*/  IABS R29, R10 ;  /* 0x0000000a001d7213 */ /* 0x000fe20000000000 */
[----:B------:R-:W-:-:S02]  /*84b0*/  @!P1 IMAD.IADD R28, R28, 0x1, -R26 ;  /* 0x000000011c1c9824 */ /* 0x000fc400078e0a1a */
[----:B------:R-:W-:Y:S01]  /*84c0*/  @!P0 IMAD.IADD R11, R11, 0x1, -R26 ;  /* 0x000000010b0b8824 */ /* 0x000fe200078e0a1a */
[----:B------:R-:W-:Y:S01]  /*84d0*/  ISETP.GE.AND P0, PT, R15, RZ, PT ;  /* 0x000000ff0f00720c */ /* 0x000fe20003f06270 */
[----:B------:R-:W-:Y:S01]  /*84e0*/  IMAD.HI.U32 R15, R0, R22, RZ ;  /* 0x00000016000f7227 */ /* 0x000fe200078e00ff */
[C---:B------:R-:W-:Y:S01]  /*84f0*/  ISETP.GT.U32.AND P1, PT, R26.reuse, R28, PT ;  /* 0x0000001c1a00720c */ /* 0x040fe20003f24070 */
[----:B------:R2:W-:Y:S02]  /*8500*/  STL [R1+0x1d38], R24 ;  /* 0x001d381801007387 */ /* 0x0005e40000100800 */
[----:B------:R-:W-:Y:S02]  /*8510*/  IMAD.MOV R19, RZ, RZ, -R19 ;  /* 0x000000ffff137224 */ /* 0x000fe400078e0a13 */
[----:B------:R-:W-:Y:S02]  /*8520*/  IMAD.MOV R15, RZ, RZ, -R15 ;  /* 0x000000ffff0f7224 */ /* 0x000fe400078e0a0f */
[----:B------:R-:W-:-:S02]  /*8530*/  IMAD R14, R26, R19, R14 ;  /* 0x000000131a0e7224 */ /* 0x000fc400078e020e */
[C---:B------:R-:W-:Y:S02]  /*8540*/  IMAD R22, R26.reuse, R15, R22 ;  /* 0x0000000f1a167224 */ /* 0x040fe400078e0216 */
[----:B------:R-:W-:Y:S01]  /*8550*/  @!P4 IMAD.MOV R11, RZ, RZ, -R11 ;  /* 0x000000ffff0bc224 */ /* 0x000fe200078e0a0b */
[----:B------:R-:W-:Y:S01]  /*8560*/  ISETP.GT.U32.AND P4, PT, R26, R14, PT ;  /* 0x0000000e1a00720c */ /* 0x000fe20003f84070 */
[----:B------:R-:W-:Y:S01]  /*8570*/  @!P3 IMAD.IADD R13, R13, 0x1, -R26 ;  /* 0x000000010d0db824 */ /* 0x000fe200078e0a1a */
[----:B------:R-:W-:Y:S01]  /*8580*/  ISETP.GE.AND P3, PT, R23, RZ, PT ;  /* 0x000000ff1700720c */ /* 0x000fe20003f66270 */
[----:B------:R-:W-:-:S04]  /*8590*/  IMAD.HI.U32 R23, R0, R29, RZ ;  /* 0x0000001d00177227 */ /* 0x000fc800078e00ff */
[----:B------:R-:W-:Y:S01]  /*85a0*/  @!P1 IMAD.IADD R28, R28, 0x1, -R26 ;  /* 0x000000011c1c9824 */ /* 0x000fe200078e0a1a */
[----:B------:R-:W-:Y:S01]  /*85b0*/  ISETP.GT.U32.AND P1, PT, R26, R22, PT ;  /* 0x000000161a00720c */ /* 0x000fe20003f24070 */
[----:B------:R-:W-:Y:S01]  /*85c0*/  @!P2 IMAD.MOV R20, RZ, RZ, -R20 ;  /* 0x000000ffff14a224 */ /* 0x000fe200078e0a14 */
[----:B------:R-:W-:Y:S01]  /*85d0*/  ISETP.GE.AND P2, PT, R10, RZ, PT ;  /* 0x000000ff0a00720c */ /* 0x000fe20003f46270 */
[----:B------:R-:W-:Y:S02]  /*85e0*/  IMAD.MOV R10, RZ, RZ, -R23 ;  /* 0x000000ffff0a7224 */ /* 0x000fe400078e0a17 */
[--C-:B------:R-:W-:Y:S01]  /*85f0*/  @!P4 IMAD.IADD R14, R14, 0x1, -R26.reuse ;  /* 0x000000010e0ec824 */ /* 0x100fe200078e0a1a */
[----:B------:R-:W-:Y:S01]  /*8600*/  STL [R1+0x1d3c], R20 ;  /* 0x001d3c1401007387 */ /* 0x000fe20000100800 */
[C---:B------:R-:W-:Y:S02]  /*8610*/  IMAD R29, R26.reuse, R10, R29 ;  /* 0x0000000a1a1d7224 */ /* 0x040fe400078e021d */
[C---:B------:R-:W-:Y:S01]  /*8620*/  VIADD R10, R27.reuse, 0x20 ;  /* 0x000000201b0a7836 */ /* 0x040fe20000000000 */
[----:B------:R-:W-:Y:S01]  /*8630*/  ISETP.GT.U32.AND P4, PT, R26, R14, PT ;  /* 0x0000000e1a00720c */ /* 0x000fe20003f84070 */
[----:B------:R-:W-:Y:S01]  /*8640*/  @!P6 IMAD.MOV R13, RZ, RZ, -R13 ;  /* 0x000000ffff0de224 */ /* 0x000fe200078e0a0d */
[----:B------:R-:W-:Y:S01]  /*8650*/  STL [R1+0x1d40], R11 ;  /* 0x001d400b01007387 */ /* 0x000fe20000100800 */
[----:B------:R-:W-:Y:S01]  /*8660*/  @!P1 IMAD.IADD R22, R22, 0x1, -R26 ;  /* 0x0000000116169824 */ /* 0x000fe200078e0a1a */
[----:B------:R-:W-:Y:S01]  /*8670*/  ISETP.GE.AND P6, PT, R10, RZ, PT ;  /* 0x000000ff0a00720c */ /* 0x000fe20003fc6270 */
[C---:B0-----:R-:W-:Y:S01]  /*8680*/  VIADD R6, R27.reuse, 0x1c ;  /* 0x0000001c1b067836 */ /* 0x041fe20000000000 */
[----:B------:R-:W-:Y:S01]  /*8690*/  IABS R10, R10 ;  /* 0x0000000a000a7213 */ /* 0x000fe20000000000 */
[----:B------:R-:W-:Y:S01]  /*86a0*/  VIADD R4, R27, 0x18 ;  /* 0x000000181b047836 */ /* 0x000fe20000000000 */
[----:B------:R-:W-:Y:S01]  /*86b0*/  ISETP.GT.U32.AND P1, PT, R26, R22, PT ;  /* 0x000000161a00720c */ /* 0x000fe20003f24070 */
[----:B------:R-:W-:Y:S01]  /*86c0*/  @!P5 IMAD.MOV R28, RZ, RZ, -R28 ;  /* 0x000000ffff1cd224 */ /* 0x000fe200078e0a1c */
[----:B------:R-:W-:Y:S01]  /*86d0*/  IABS R15, R6 ;  /* 0x00000006000f7213 */ /* 0x000fe20000000000 */
[----:B------:R-:W-:Y:S01]  /*86e0*/  IMAD.HI.U32 R23, R0, R10, RZ ;  /* 0x0000000a00177227 */ /* 0x000fe200078e00ff */
[----:B------:R-:W-:Y:S01]  /*86f0*/  IABS R19, R4 ;  /* 0x0000000400137213 */ /* 0x000fe20000000000 */
[----:B------:R-:W-:Y:S02]  /*8700*/  STL [R1+0x1d44], R13 ;  /* 0x001d440d01007387 */ /* 0x000fe40000100800 */
[----:B------:R-:W-:-:S02]  /*8710*/  IMAD.MOV R23, RZ, RZ, -R23 ;  /* 0x000000ffff177224 */ /* 0x000fc400078e0a17 */
[----:B------:R-:W-:Y:S01]  /*8720*/  @!P4 IMAD.IADD R14, R14, 0x1, -R26 ;  /* 0x000000010e0ec824 */ /* 0x000fe200078e0a1a */
[C---:B------:R-:W-:Y:S01]  /*8730*/  ISETP.GT.U32.AND P4, PT, R26.reuse, R29, PT ;  /* 0x0000001d1a00720c */ /* 0x040fe20003f84070 */
[----:B------:R-:W-:Y:S01]  /*8740*/  IMAD R10, R26, R23, R10 ;  /* 0x000000171a0a7224 */ /* 0x000fe200078e020a */
[----:B------:R-:W-:Y:S01]  /*8750*/  STL [R1+0x1d48], R28 ;  /* 0x001d481c01007387 */ /* 0x000fe20000100800 */
[----:B------:R-:W-:-:S04]  /*8760*/  IMAD.HI.U32 R32, R0, R15, RZ ;  /* 0x0000000f00207227 */ /* 0x000fc800078e00ff */
[----:B------:R-:W-:Y:S01]  /*8770*/  @!P1 IMAD.IADD R22, R22, 0x1, -R26 ;  /* 0x0000000116169824 */ /* 0x000fe200078e0a1a */
[----:B------:R-:W-:Y:S01]  /*8780*/  ISETP.GT.U32.AND P1, PT, R26, R10, PT ;  /* 0x0000000a1a00720c */ /* 0x000fe20003f24070 */
[----:B------:R-:W-:Y:S02]  /*8790*/  IMAD.MOV R32, RZ, RZ, -R32 ;  /* 0x000000ffff207224 */ /* 0x000fe400078e0a20 */
[----:B------:R-:W-:-:S04]  /*87a0*/  IMAD.HI.U32 R35, R0, R19, RZ ;  /* 0x0000001300237227 */ /* 0x000fc800078e00ff */
[C---:B------:R-:W-:Y:S02]  /*87b0*/  IMAD R15, R26.reuse, R32, R15 ;  /* 0x000000201a0f7224 */ /* 0x040fe400078e020f */
[----:B------:R-:W-:Y:S02]  /*87c0*/  IMAD.MOV R23, RZ, RZ, -R35 ;  /* 0x000000ffff177224 */ /* 0x000fe400078e0a23 */
[--C-:B------:R-:W-:Y:S01]  /*87d0*/  @!P4 IMAD.IADD R29, R29, 0x1, -R26.reuse ;  /* 0x000000011d1dc824 */ /* 0x100fe200078e0a1a */
[C---:B------:R-:W-:Y:S01]  /*87e0*/  ISETP.GT.U32.AND P4, PT, R26.reuse, R15, PT ;  /* 0x0000000f1a00720c */ /* 0x040fe20003f84070 */
[----:B------:R-:W-:Y:S02]  /*87f0*/  IMAD R19, R26, R23, R19 ;  /* 0x000000171a137224 */ /* 0x000fe400078e0213 */
[----:B------:R-:W-:Y:S02]  /*8800*/  @!P1 IMAD.IADD R10, R10, 0x1, -R26 ;  /* 0x000000010a0a9824 */ /* 0x000fe400078e0a1a */
[----:B------:R-:W-:Y:S01]  /*8810*/  @!P0 IMAD.MOV R14, RZ, RZ, -R14 ;  /* 0x000000ffff0e8224 */ /* 0x000fe200078e0a0e */
[C---:B------:R-:W-:Y:S01]  /*8820*/  ISETP.GT.U32.AND P1, PT, R26.reuse, R19, PT ;  /* 0x000000131a00720c */ /* 0x040fe20003f24070 */
[----:B------:R-:W-:Y:S01]  /*8830*/  @!P3 IMAD.MOV R22, RZ, RZ, -R22 ;  /* 0x000000ffff16b224 */ /* 0x000fe200078e0a16 */
[----:B------:R-:W-:Y:S01]  /*8840*/  ISETP.GT.U32.AND P0, PT, R26, R10, PT ;  /* 0x0000000a1a00720c */ /* 0x000fe20003f04070 */
[C---:B------:R-:W-:Y:S01]  /*8850*/  VIADD R3, R27.reuse, 0x14 ;  /* 0x000000141b037836 */ /* 0x040fe20000000000 */
[----:B------:R-:W-:Y:S01]  /*8860*/  STL [R1+0x1d4c], R14 ;  /* 0x001d4c0e01007387 */ /* 0x000fe20000100800 */
[----:B------:R-:W-:-:S02]  /*8870*/  VIADD R17, R27, 0x10 ;  /* 0x000000101b117836 */ /* 0x000fc40000000000 */
[--C-:B------:R-:W-:Y:S01]  /*8880*/  @!P4 IMAD.IADD R15, R15, 0x1, -R26.reuse ;  /* 0x000000010f0fc824 */ /* 0x100fe200078e0a1a */
[C---:B------:R-:W-:Y:S01]  /*8890*/  ISETP.GT.U32.AND P4, PT, R26.reuse, R29, PT ;  /* 0x0000001d1a00720c */ /* 0x040fe20003f84070 */
[----:B------:R-:W-:Y:S01]  /*88a0*/  STL [R1+0x1d50], R22 ;  /* 0x001d501601007387 */ /* 0x000fe20000100800 */
[----:B------:R-:W-:Y:S01]  /*88b0*/  IABS R34, R3 ;  /* 0x0000000300227213 */ /* 0x000fe20000000000 */
[----:B-1----:R-:W-:Y:S01]  /*88c0*/  VIADD R25, R27, 0x8 ;  /* 0x000000081b197836 */ /* 0x002fe20000000000 */
[----:B------:R-:W-:Y:S01]  /*88d0*/  IABS R35, R17 ;  /* 0x0000001100237213 */ /* 0x000fe20000000000 */
[----:B------:R-:W-:Y:S01]  /*88e0*/  @!P1 IMAD.IADD R19, R19, 0x1, -R26 ;  /* 0x0000000113139824 */ /* 0x000fe200078e0a1a */
[----:B------:R-:W-:Y:S01]  /*88f0*/  ISETP.GT.U32.AND P3, PT, R26, R15, PT ;  /* 0x0000000f1a00720c */ /* 0x000fe20003f64070 */
[----:B------:R-:W-:-:S03]  /*8900*/  IMAD.HI.U32 R32, R0, R34, RZ ;  /* 0x0000002200207227 */ /* 0x000fc600078e00ff */
[----:B------:R-:W-:Y:S01]  /*8910*/  ISETP.GT.U32.AND P1, PT, R26, R19, PT ;  /* 0x000000131a00720c */ /* 0x000fe20003f24070 */
[----:B------:R-:W-:Y:S02]  /*8920*/  IMAD.MOV R23, RZ, RZ, -R32 ;  /* 0x000000ffff177224 */ /* 0x000fe400078e0a20 */
[--C-:B------:R-:W-:Y:S02]  /*8930*/  @!P4 IMAD.IADD R29, R29, 0x1, -R26.reuse ;  /* 0x000000011d1dc824 */ /* 0x100fe400078e0a1a */
[----:B------:R-:W-:Y:S01]  /*8940*/  IMAD.MOV.U32 R32, RZ, RZ, R35 ;  /* 0x000000ffff207224 */ /* 0x000fe200078e0023 */
[----:B------:R-:W-:Y:S01]  /*8950*/  IABS R35, R25 ;  /* 0x0000001900237213 */ /* 0x000fe20000000000 */
[----:B------:R-:W-:Y:S01]  /*8960*/  @!P2 IMAD.MOV R29, RZ, RZ, -R29 ;  /* 0x000000ffff1da224 */ /* 0x000fe200078e0a1d */
[----:B------:R-:W-:Y:S01]  /*8970*/  ISETP.GE.AND P2, PT, R4, RZ, PT ;  /* 0x000000ff0400720c */ /* 0x000fe20003f46270 */
[--C-:B------:R-:W-:Y:S02]  /*8980*/  @!P3 IMAD.IADD R15, R15, 0x1, -R26.reuse ;  /* 0x000000010f0fb824 */ /* 0x100fe400078e0a1a */
[----:B------:R-:W-:Y:S01]  /*8990*/  IMAD.MOV.U32 R7, RZ, RZ, R35 ;  /* 0x000000ffff077224 */ /* 0x000fe200078e0023 */
[----:B------:R-:W-:Y:S01]  /*89a0*/  STL [R1+0x1d54], R29 ;  /* 0x001d541d01007387 */ /* 0x000fe20000100800 */
[--C-:B------:R-:W-:Y:S01]  /*89b0*/  @!P1 IMAD.IADD R19, R19, 0x1, -R26.reuse ;  /* 0x0000000113139824 */ /* 0x100fe200078e0a1a */
[----:B------:R-:W-:Y:S01]  /*89c0*/  ISETP.GE.AND P1, PT, R6, RZ, PT ;  /* 0x000000ff0600720c */ /* 0x000fe20003f26270 */
[----:B------:R-:W-:Y:S01]  /*89d0*/  IMAD.HI.U32 R35, R0, R7, RZ ;  /* 0x0000000700237227 */ /* 0x000fe200078e00ff */
[----:B------:R-:W5:Y:S03]  /*89e0*/  LDL.LU R6, [R1+0x34] ;  /* 0x0000340001067983 */ /* 0x000f660000300800 */
[----:B------:R-:W-:Y:S01]  /*89f0*/  IMAD.MOV R35, RZ, RZ, -R35 ;  /* 0x000000ffff237224 */ /* 0x000fe200078e0a23 */
[----:B------:R-:W5:Y:S01]  /*8a00*/  LDL.LU R4, [R1+0x38] ;  /* 0x0000380001047983 */ /* 0x000f620000300800 */
[----:B------:R-:W-:-:S02]  /*8a10*/  @!P0 IMAD.IADD R10, R10, 0x1, -R26 ;  /* 0x000000010a0a8824 */ /* 0x000fc400078e0a1a */
[C---:B------:R-:W-:Y:S02]  /*8a20*/  IMAD R35, R26.reuse, R35, R7 ;  /* 0x000000231a237224 */ /* 0x040fe400078e0207 */
[C---:B--2---:R-:W-:Y:S02]  /*8a30*/  VIADD R24, R27.reuse, 0xc ;  /* 0x0000000c1b187836 */ /* 0x044fe40000000000 */
[----:B------:R-:W-:Y:S01]  /*8a40*/  VIADD R16, R27, 0x4 ;  /* 0x000000041b107836 */ /* 0x000fe20000000000 */
[----:B------:R-:W-:Y:S01]  /*8a50*/  ISETP.GT.U32.AND P3, PT, R26, R35, PT ;  /* 0x000000231a00720c */ /* 0x000fe20003f64070 */
[----:B------:R-:W-:Y:S02]  /*8a60*/  @!P6 IMAD.MOV R10, RZ, RZ, -R10 ;  /* 0x000000ffff0ae224 */ /* 0x000fe400078e0a0a */
[----:B------:R-:W-:Y:S01]  /*8a70*/  IMAD.HI.U32 R27, R0, R32, RZ ;  /* 0x00000020001b7227 */ /* 0x000fe200078e00ff */
[----:B------:R-:W-:Y:S02]  /*8a80*/  IABS R36, R16 ;  /* 0x0000001000247213 */ /* 0x000fe40000000000 */
[----:B------:R-:W-:Y:S01]  /*8a90*/  STL [R1+0x1d58], R10 ;  /* 0x001d580a01007387 */ /* 0x000fe20000100800 */
[C---:B------:R-:W-:Y:S01]  /*8aa0*/  IMAD R23, R26.reuse, R23, R34 ;  /* 0x000000171a177224 */ /* 0x040fe200078e0222 */
[----:B------:R-:W-:Y:S01]  /*8ab0*/  IABS R34, R24 ;  /* 0x0000001800227213 */ /* 0x000fe20000000000 */
[----:B------:R-:W-:Y:S01]  /*8ac0*/  IMAD.MOV R27, RZ, RZ, -R27 ;  /* 0x000000ffff1b7224 */ /* 0x000fe200078e0a1b */
[----:B------:R-:W0:Y:S01]  /*8ad0*/  S2R R7, SR_TID.X ;  /* 0x0000000000077919 */ /* 0x000e220000002100 */
[----:B------:R-:W-:Y:S01]  /*8ae0*/  @!P1 IMAD.MOV R15, RZ, RZ, -R15 ;  /* 0x000000ffff0f9224 */ /* 0x000fe200078e0a0f */
[C---:B------:R-:W-:Y:S01]  /*8af0*/  ISETP.GT.U32.AND P5, PT, R26.reuse, R23, PT ;  /* 0x000000171a00720c */ /* 0x040fe20003fa4070 */
[----:B------:R-:W-:Y:S01]  /*8b00*/  @!P3 IMAD.IADD R35, R35, 0x1, -R26 ;  /* 0x000000012323b824 */ /* 0x000fe200078e0a1a */
[----:B------:R-:W-:Y:S01]  /*8b10*/  ISETP.GE.AND P3, PT, R17, RZ, PT ;  /* 0x000000ff1100720c */ /* 0x000fe20003f66270 */
[----:B------:R-:W-:Y:S01]  /*8b20*/  IMAD R27, R26, R27, R32 ;  /* 0x0000001b1a1b7224 */ /* 0x000fe200078e0220 */
[----:B------:R-:W2:Y:S01]  /*8b30*/  LDL.LU R17, [R1+0x2c] ;  /* 0x00002c0001117983 */ /* 0x000ea20000300800 */
[----:B------:R-:W-:-:S02]  /*8b40*/  IMAD.MOV.U32 R32, RZ, RZ, R36 ;  /* 0x000000ffff207224 */ /* 0x000fc400078e0024 */
[----:B------:R-:W-:Y:S01]  /*8b50*/  IMAD.HI.U32 R36, R0, R34, RZ ;  /* 0x0000002200247227 */ /* 0x000fe200078e00ff */
[C---:B------:R-:W-:Y:S02]  /*8b60*/  ISETP.GT.U32.AND P6, PT, R26.reuse, R35, PT ;  /* 0x000000231a00720c */ /* 0x040fe40003fc4070 */
[----:B------:R-:W-:Y:S01]  /*8b70*/  ISETP.GT.U32.AND P4, PT, R26, R27, PT ;  /* 0x0000001b1a00720c */ /* 0x000fe20003f84070 */
[----:B------:R-:W-:Y:S02]  /*8b80*/  IMAD.MOV R36, RZ, RZ, -R36 ;  /* 0x000000ffff247224 */ /* 0x000fe400078e0a24 */
[----:B------:R-:W-:-:S04]  /*8b90*/  IMAD.HI.U32 R0, R0, R32, RZ ;  /* 0x0000002000007227 */ /* 0x000fc800078e00ff */
[C---:B------:R-:W-:Y:S02]  /*8ba0*/  IMAD R36, R26.reuse, R36, R34 ;  /* 0x000000241a247224 */ /* 0x040fe400078e0222 */
[----:B------:R-:W-:Y:S02]  /*8bb0*/  IMAD.MOV R34, RZ, RZ, -R0 ;  /* 0x000000ffff227224 */ /* 0x000fe400078e0a00 */
[----:B------:R-:W-:Y:S01]  /*8bc0*/  @!P2 IMAD.MOV R19, RZ, RZ, -R19 ;  /* 0x000000ffff13a224 */ /* 0x000fe200078e0a13 */
[C---:B------:R-:W-:Y:S01]  /*8bd0*/  ISETP.GT.U32.AND P0, PT, R26.reuse, R36, PT ;  /* 0x000000241a00720c */ /* 0x040fe20003f04070 */
[----:B------:R-:W-:Y:S01]  /*8be0*/  IMAD R34, R26, R34, R32 ;  /* 0x000000221a227224 */ /* 0x000fe200078e0220 */
[----:B0-----:R-:W-:Y:S01]  /*8bf0*/  LOP3.LUT R7, R7, 0x180, RZ, 0xc0, !PT ;  /* 0x0000018007077812 */ /* 0x001fe200078ec0ff */
[----:B------:R-:W-:Y:S01]  /*8c00*/  STL [R1+0x1d5c], R15 ;  /* 0x001d5c0f01007387 */ /* 0x000fe20000100800 */
[--C-:B------:R-:W-:Y:S02]  /*8c10*/  @!P6 IMAD.IADD R35, R35, 0x1, -R26.reuse ;  /* 0x000000012323e824 */ /* 0x100fe400078e0a1a */
[----:B------:R-:W-:-:S07]  /*8c20*/  @!P5 IMAD.IADD R23, R23, 0x1, -R26 ;  /* 0x000000011717d824 */ /* 0x000fce00078e0a1a */
[--C-:B------:R-:W-:Y:S01]  /*8c30*/  @!P0 IMAD.IADD R36, R36, 0x1, -R26.reuse ;  /* 0x0000000124248824 */ /* 0x100fe200078e0a1a */
[----:B------:R-:W-:Y:S01]  /*8c40*/  ISETP.GE.AND P0, PT, R3, RZ, PT ;  /* 0x000000ff0300720c */ /* 0x000fe20003f06270 */
[----:B------:R-:W-:Y:S01]  /*8c50*/  @!P4 IMAD.IADD R27, R27, 0x1, -R26 ;  /* 0x000000011b1bc824 */ /* 0x000fe200078e0a1a */
[----:B------:R-:W0:Y:S01]  /*8c60*/  S2R R3, SR_TID.X ;  /* 0x0000000000037919 */ /* 0x000e220000002100 */
[----:B------:R-:W-:Y:S02]  /*8c70*/  SHF.R.U32.HI R7, RZ, 0x3, R7 ;  /* 0x00000003ff077819 */ /* 0x000fe40000011607 */
[----:B------:R-:W-:Y:S02]  /*8c80*/  ISETP.GE.AND P6, PT, R16, RZ, PT ;  /* 0x000000ff1000720c */ /* 0x000fe40003fc6270 */
[----:B------:R-:W-:Y:S02]  /*8c90*/  ISETP.GT.U32.AND P5, PT, R26, R23, PT ;  /* 0x000000171a00720c */ /* 0x000fe40003fa4070 */
[----:B0-----:R-:W-:-:S02]  /*8ca0*/  LOP3.LUT R0, R3, 0x3, RZ, 0xc0, !PT ;  /* 0x0000000303007812 */ /* 0x001fc400078ec0ff */
[----:B------:R-:W-:-:S03]  /*8cb0*/  SHF.R.U32.HI R32, RZ, 0x2, R3 ;  /* 0x00000002ff207819 */ /* 0x000fc60000011603 */
[----:B------:R-:W-:Y:S01]  /*8cc0*/  IMAD R0, R0, 0x820, RZ ;  /* 0x0000082000007824 */ /* 0x000fe200078e02ff */
[----:B------:R-:W-:-:S04]  /*8cd0*/  SGXT.U32 R32, R32, 0x3 ;  /* 0x000000032020781a */ /* 0x000fc80000000000 */
[----:B------:R-:W-:-:S05]  /*8ce0*/  LOP3.LUT R0, R0, R32, R7, 0x1e, !PT ;  /* 0x0000002000007212 */ /* 0x000fca00078e1e07 */
[----:B------:R5:W-:Y:S04]  /*8cf0*/  STL [R1+0x1cb8], R0 ;  /* 0x001cb80001007387 */ /* 0x000be80000100800 */
[----:B------:R-:W4:Y:S04]  /*8d00*/  LDL.LU R16, [R1+0x4] ;  /* 0x0000040001107983 */ /* 0x000f280000300800 */
[----:B------:R-:W4:Y:S01]  /*8d10*/  LDL.LU R7, [R1] ;  /* 0x0000000001077983 */ /* 0x000f220000300800 */
[----:B------:R-:W-:Y:S01]  /*8d20*/  LOP3.LUT R3, R3, 0x7f, RZ, 0xc0, !PT ;  /* 0x0000007f03037812 */ /* 0x000fe200078ec0ff */
[----:B-----5:R-:W-:-:S05]  /*8d30*/  IMAD.IADD R0, R4, 0x1, R6 ;  /* 0x0000000104007824 */ /* 0x020fca00078e0206 */
[----:B------:R0:W-:Y:S04]  /*8d40*/  STL [R1+0xe80], R0 ;  /* 0x000e800001007387 */ /* 0x0001e80000100800 */
[----:B------:R-:W-:Y:S04]  /*8d50*/  STL [R1+0x1d60], R19 ;  /* 0x001d601301007387 */ /* 0x000fe80000100800 */
[----:B------:R-:W5:Y:S01]  /*8d60*/  LDL.LU R6, [R1+0x48] ;  /* 0x0000480001067983 */ /* 0x000f620000300800 */
[----:B0-----:R-:W-:-:S03]  /*8d70*/  IMAD R0, R3, UR6, RZ ;  /* 0x0000000603007c24 */ /* 0x001fc6000f8e02ff */
[----:B------:R-:W5:Y:S04]  /*8d80*/  LDL.LU R4, [R1+0x4c] ;  /* 0x00004c0001047983 */ /* 0x000f680000300800 */
[----:B------:R-:W5:Y:S01]  /*8d90*/  LDL.LU R3, [R1+0x68] ;  /* 0x0000680001037983 */ /* 0x000f620000300800 */
[----:B--2---:R-:W-:Y:S02]  /*8da0*/  ISETP.NE.AND P2, PT, R17, RZ, PT ;  /* 0x000000ff1100720c */ /* 0x004fe40003f45270 */
[----:B------:R-:W-:Y:S02]  /*8db0*/  LOP3.LUT R32, RZ, R17, RZ, 0x33, !PT ;  /* 0x00000011ff207212 */ /* 0x000fe400078e33ff */
[----:B------:R-:W2:Y:S01]  /*8dc0*/  LDL.LU R17, [R1+0x18c] ;  /* 0x00018c0001117983 */ /* 0x000ea20000300800 */
[----:B------:R-:W-:Y:S01]  /*8dd0*/  @!P5 IMAD.IADD R23, R23, 0x1, -R26 ;  /* 0x000000011717d824 */ /* 0x000fe200078e0a1a */
[----:B------:R-:W-:-:S02]  /*8de0*/  ISETP.GT.U32.AND P5, PT, R26, R34, PT ;  /* 0x000000221a00720c */ /* 0x000fc40003fa4070 */
[C---:B------:R-:W-:Y:S02]  /*8df0*/  ISETP.GT.U32.AND P4, PT, R26.reuse, R27, PT ;  /* 0x0000001b1a00720c */ /* 0x040fe40003f84070 */
[----:B------:R-:W-:-:S09]  /*8e00*/  ISETP.GT.U32.AND P1, PT, R26, R36, PT ;  /* 0x000000241a00720c */ /* 0x000fd20003f24070 */
[--C-:B------:R-:W-:Y:S02]  /*8e10*/  @!P5 IMAD.IADD R34, R34, 0x1, -R26.reuse ;  /* 0x000000012222d824 */ /* 0x100fe400078e0a1a */
[----:B------:R-:W-:-:S03]  /*8e20*/  @!P4 IMAD.IADD R27, R27, 0x1, -R26 ;  /* 0x000000011b1bc824 */ /* 0x000fc600078e0a1a */
[----:B------:R-:W-:Y:S01]  /*8e30*/  ISETP.GT.U32.AND P5, PT, R26, R34, PT ;  /* 0x000000221a00720c */ /* 0x000fe20003fa4070 */
[--C-:B------:R-:W-:Y:S01]  /*8e40*/  @!P1 IMAD.IADD R36, R36, 0x1, -R26.reuse ;  /* 0x0000000124249824 */ /* 0x100fe200078e0a1a */
[----:B------:R-:W-:Y:S02]  /*8e50*/  ISETP.GE.AND P4, PT, R24, RZ, PT ;  /* 0x000000ff1800720c */ /* 0x000fe40003f86270 */
[----:B------:R-:W-:Y:S01]  /*8e60*/  ISETP.GE.AND P1, PT, R25, RZ, PT ;  /* 0x000000ff1900720c */ /* 0x000fe20003f26270 */
[----:B------:R-:W-:Y:S02]  /*8e70*/  @!P0 IMAD.MOV R23, RZ, RZ, -R23 ;  /* 0x000000ffff178224 */ /* 0x000fe400078e0a17 */
[----:B------:R-:W-:Y:S01]  /*8e80*/  @!P3 IMAD.MOV R27, RZ, RZ, -R27 ;  /* 0x000000ffff1bb224 */ /* 0x000fe200078e0a1b */
[----:B------:R0:W-:Y:S05]  /*8e90*/  STL [R1+0x1d64], R0 ;  /* 0x001d640001007387 */ /* 0x0001ea0000100800 */
[----:B------:R-:W-:Y:S01]  /*8ea0*/  @!P5 IMAD.IADD R34, R34, 0x1, -R26 ;  /* 0x000000012222d824 */ /* 0x000fe200078e0a1a */
[----:B---3--:R-:W-:Y:S01]  /*8eb0*/  IADD3 R26, P5, PT, R0, UR10, RZ ;  /* 0x0000000a001a7c10 */ /* 0x008fe2000ffbe0ff */
[----:B------:R-:W-:-:S02]  /*8ec0*/  @!P4 IMAD.MOV R36, RZ, RZ, -R36 ;  /* 0x000000ffff24c224 */ /* 0x000fc400078e0a24 */
[----:B------:R-:W-:Y:S01]  /*8ed0*/  @!P1 IMAD.MOV R35, RZ, RZ, -R35 ;  /* 0x000000ffff239224 */ /* 0x000fe200078e0a23 */
[----:B0-----:R-:W-:Y:S01]  /*8ee0*/  SEL R0, R32, R33, !P2 ;  /* 0x0000002120007207 */ /* 0x001fe20005000000 */
[----:B------:R-:W-:Y:S01]  /*8ef0*/  STL [R1+0x1d14], R26 ;  /* 0x001d141a01007387 */ /* 0x000fe20000100800 */
[----:B------:R-:W-:-:S03]  /*8f00*/  @!P6 IMAD.MOV R34, RZ, RZ, -R34 ;  /* 0x000000ffff22e224 */ /* 0x000fc600078e0a22 */
[----:B------:R-:W-:Y:S04]  /*8f10*/  STL [R1+0x1d68], R23 ;  /* 0x001d681701007387 */ /* 0x000fe80000100800 */
[----:B------:R-:W-:Y:S04]  /*8f20*/  STL [R1+0x1d6c], R27 ;  /* 0x001d6c1b01007387 */ /* 0x000fe80000100800 */
[----:B------:R-:W-:Y:S04]  /*8f30*/  STL [R1+0x1d70], R36 ;  /* 0x001d702401007387 */ /* 0x000fe80000100800 */
[----:B------:R-:W-:Y:S04]  /*8f40*/  STL [R1+0x1d74], R35 ;  /* 0x001d742301007387 */ /* 0x000fe80000100800 */
[----:B------:R-:W-:Y:S04]  /*8f50*/  STL [R1+0x1d78], R34 ;  /* 0x001d782201007387 */ /* 0x000fe80000100800 */
[----:B------:R0:W-:Y:S01]  /*8f60*/  STL [R1+0x44], R0 ;  /* 0x0000440001007387 */ /* 0x0001e20000100800 */
[----:B------:R-:W-:-:S02]  /*8f70*/  SEL R9, R32, R9, !P2 ;  /* 0x0000000920097207 */ /* 0x000fc40005000000 */
[C---:B0-----:R-:W-:Y:S02]  /*8f80*/  SEL R0, R32.reuse, R37, !P2 ;  /* 0x0000002520007207 */ /* 0x041fe40005000000 */
[C---:B----4-:R-:W-:Y:S02]  /*8f90*/  SEL R10, R32.reuse, R16, !P2 ;  /* 0x00000010200a7207 */ /* 0x050fe40005000000 */
[----:B------:R-:W-:-:S03]  /*8fa0*/  SEL R7, R32, R7, !P2 ;  /* 0x0000000720077207 */ /* 0x000fc60005000000 */
[----:B------:R-:W-:Y:S04]  /*8fb0*/  STL [R1+0x40], R10 ;  /* 0x0000400a01007387 */ /* 0x000fe80000100800 */
[----:B------:R0:W-:Y:S04]  /*8fc0*/  STL [R1+0x38], R7 ;  /* 0x0000380701007387 */ /* 0x0001e80000100800 */
[----:B------:R1:W-:Y:S01]  /*8fd0*/  STL [R1+0x34], R0 ;  /* 0x0000340001007387 */ /* 0x0003e20000100800 */
[----:B0-----:R-:W-:-:S03]  /*8fe0*/  SEL R7, R32, R2, !P2 ;  /* 0x0000000220077207 */ /* 0x001fc60005000000 */
[----:B------:R-:W-:Y:S01]  /*8ff0*/  STL [R1+0x2c], R9 ;  /* 0x00002c0901007387 */ /* 0x000fe20000100800 */
[----:B-1----:R-:W-:-:S03]  /*9000*/  SEL R0, R32, R5, !P2 ;  /* 0x0000000520007207 */ /* 0x002fc60005000000 */
[----:B------:R-:W-:Y:S01]  /*9010*/  STL [R1+0x28], R7 ;  /* 0x0000280701007387 */ /* 0x000fe20000100800 */
[C---:B------:R-:W-:Y:S02]  /*9020*/  SEL R2, R32.reuse, R30, !P2 ;  /* 0x0000001e20027207 */ /* 0x040fe40005000000 */
[C---:B------:R-:W-:Y:S01]  /*9030*/  SEL R5, R32.reuse, R12, !P2 ;  /* 0x0000000c20057207 */ /* 0x040fe20005000000 */
[----:B------:R0:W-:Y:S04]  /*9040*/  STL [R1+0x20], R0 ;  /* 0x0000200001007387 */ /* 0x0001e80000100800 */
[----:B------:R1:W-:Y:S01]  /*9050*/  STL [R1+0x1c], R2 ;  /* 0x00001c0201007387 */ /* 0x0003e20000100800 */
[----:B0-----:R-:W-:-:S03]  /*9060*/  SEL R0, R32, R31, !P2 ;  /* 0x0000001f20007207 */ /* 0x001fc60005000000 */
[----:B------:R0:W-:Y:S01]  /*9070*/  STL [R1+0x18], R5 ;  /* 0x0000180501007387 */ /* 0x0001e20000100800 */
[----:B-1----:R-:W-:-:S03]  /*9080*/  SEL R2, R32, R21, !P2 ;  /* 0x0000001520027207 */ /* 0x002fc60005000000 */
[----:B------:R1:W-:Y:S01]  /*9090*/  STL [R1+0x14], R0 ;  /* 0x0000140001007387 */ /* 0x0003e20000100800 */
[----:B0-----:R-:W-:-:S03]  /*90a0*/  SEL R5, R32, R18, !P2 ;  /* 0x0000001220057207 */ /* 0x001fc60005000000 */
[----:B------:R5:W-:Y:S01]  /*90b0*/  STL [R1+0x10], R2 ;  /* 0x0000100201007387 */ /* 0x000be20000100800 */
[----:B-1----:R-:W-:-:S03]  /*90c0*/  SEL R0, R32, R8, !P2 ;  /* 0x0000000820007207 */ /* 0x002fc60005000000 */
[----:B------:R-:W-:Y:S04]  /*90d0*/  STL [R1+0xc], R5 ;  /* 0x00000c0501007387 */ /* 0x000fe80000100800 */
[----:B------:R-:W3:Y:S04]  /*90e0*/  LDL.LU R9, [R1+0x194] ;  /* 0x0001940001097983 */ /* 0x000ee80000300800 */
[----:B------:R0:W-:Y:S01]  /*90f0*/  STL [R1+0x8], R0 ;  /* 0x0000080001007387 */ /* 0x0001e20000100800 */
[C---:B-----5:R-:W-:Y:S02]  /*9100*/  SEL R2, R32.reuse, R6, !P2 ;  /* 0x0000000620027207 */ /* 0x060fe40005000000 */
[----:B0-----:R-:W-:-:S03]  /*9110*/  SEL R0, R32, R4, !P2 ;  /* 0x0000000420007207 */ /* 0x001fc60005000000 */
[----:B------:R-:W-:Y:S01]  /*9120*/  STL [R1+0x4], R2 ;  /* 0x0000040201007387 */ /* 0x000fe20000100800 */
[----:B------:R-:W-:-:S03]  /*9130*/  SEL R37, R32, R3, !P2 ;  /* 0x0000000320257207 */ /* 0x000fc60005000000 */
[----:B------:R-:W4:Y:S04]  /*9140*/  LDL.LU R34, [R1+0x19c] ;  /* 0x00019c0001227983 */ /* 0x000f280000300800 */
[----:B------:R0:W-:Y:S04]  /*9150*/  STL [R1], R0 ;  /* 0x0000000001007387 */ /* 0x0001e80000100800 */
[----:B------:R-:W5:Y:S04]  /*9160*/  LDL.LU R35, [R1+0x1a8] ;  /* 0x0001a80001237983 */ /* 0x000f680000300800 */
[----:B------:R-:W5:Y:S04]  /*9170*/  LDL.LU R36, [R1+0x1b0] ;  /* 0x0001b00001247983 */ /* 0x000f680000300800 */
[----:B------:R-:W-:Y:S04]  /*9180*/  STL [R1+0x1d7c], R37 ;  /* 0x001d7c2501007387 */ /* 0x000fe80000100800 */
[----:B------:R-:W5:Y:S04]  /*9190*/  LDL.LU R27, [R1+0x1ac] ;  /* 0x0001ac00011b7983 */ /* 0x000f680000300800 */
[----:B------:R-:W5:Y:S04]  /*91a0*/  LDL.LU R23, [R1+0x1a0] ;  /* 0x0001a00001177983 */ /* 0x000f680000300800 */
[----:B------:R-:W5:Y:S04]  /*91b0*/  LDL.LU R26, [R1+0x1a4] ;  /* 0x0001a400011a7983 */ /* 0x000f680000300800 */
[----:B0-----:R-:W5:Y:S04]  /*91c0*/  LDL.LU R0, [R1+0x198] ;  /* 0x0001980001007983 */ /* 0x001f680000300800 */
[----:B------:R-:W5:Y:S04]  /*91d0*/  LDL.LU R19, [R1+0x190] ;  /* 0x0001900001137983 */ /* 0x000f680000300800 */
        /* <DEDUP_REMOVED lines=15> */
[----:B------:R-:W5:Y:S01]  /*92d0*/  LDL.LU R3, [R1+0x110] ;  /* 0x0001100001037983 */ /* 0x000f620000300800 */
[----:B--2---:R-:W-:-:S03]  /*92e0*/  SEL R33, R32, R17, !P2 ;  /* 0x0000001120217207 */ /* 0x004fc60005000000 */
[----:B------:R-:W2:Y:S04]  /*92f0*/  LDL.LU R17, [R1+0x118] ;  /* 0x0001180001117983 */ /* 0x000ea80000300800 */
[----:B------:R-:W-:Y:S01]  /*9300*/  STL [R1+0x1d80], R33 ;  /* 0x001d802101007387 */ /* 0x000fe20000100800 */
[----:B---3--:R-:W-:-:S05]  /*9310*/  SEL R2, R32, R9, !P2 ;  /* 0x0000000920027207 */ /* 0x008fca0005000000 */
[----:B------:R0:W-:Y:S01]  /*9320*/  STL [R1+0x1d84], R2 ;  /* 0x001d840201007387 */ /* 0x0001e20000100800 */
[C---:B----4-:R-:W-:Y:S02]  /*9330*/  SEL R5, R32.reuse, R34, !P2 ;  /* 0x0000002220057207 */ /* 0x050fe40005000000 */
[----:B-----5:R-:W-:-:S03]  /*9340*/  SEL R8, R32, R35, !P2 ;  /* 0x0000002320087207 */ /* 0x020fc60005000000 */
[----:B------:R1:W-:Y:S01]  /*9350*/  STL [R1+0x1d88], R5 ;  /* 0x001d880501007387 */ /* 0x0003e20000100800 */
[----:B------:R-:W-:-:S03]  /*9360*/  SEL R9, R32, R36, !P2 ;  /* 0x0000002420097207 */ /* 0x000fc60005000000 */
[----:B------:R-:W-:Y:S04]  /*9370*/  STL [R1+0x1d8c], R8 ;  /* 0x001d8c0801007387 */ /* 0x000fe80000100800 */
[----:B------:R-:W-:Y:S01]  /*9380*/  STL [R1+0x1d90], R9 ;  /* 0x001d900901007387 */ /* 0x000fe20000100800 */
[C---:B------:R-:W-:Y:S02]  /*9390*/  SEL R30, R32.reuse, R0, !P2 ;  /* 0x00000000201e7207 */ /* 0x040fe40005000000 */
[C---:B0-----:R-:W-:Y:S02]  /*93a0*/  SEL R2, R32.reuse, R15, !P2 ;  /* 0x0000000f20027207 */ /* 0x041fe40005000000 */
[----:B------:R-:W-:-:S03]  /*93b0*/  SEL R0, R32, R10, !P2 ;  /* 0x0000000a20007207 */ /* 0x000fc60005000000 */
[----:B------:R0:W-:Y:S01]  /*93c0*/  STL [R1+0x48], R2 ;  /* 0x0000480201007387 */ /* 0x0001e20000100800 */
[----:B-1----:R-:W-:-:S03]  /*93d0*/  SEL R5, R32, R29, !P2 ;  /* 0x0000001d20057207 */ /* 0x002fc60005000000 */
        /* <DEDUP_REMOVED lines=8> */
[----:B------:R1:W-:Y:S04]  /*9460*/  STL [R1+0x84], R5 ;  /* 0x0000840501007387 */ /* 0x0003e80000100800 */
[----:B------:R3:W-:Y:S01]  /*9470*/  STL [R1+0xa0], R2 ;  /* 0x0000a00201007387 */ /* 0x0007e20000100800 */
[C---:B0-----:R-:W-:Y:S02]  /*9480*/  SEL R0, R32.reuse, R11, !P2 ;  /* 0x0000000b20007207 */ /* 0x041fe40005000000 */
[----:B-1----:R-:W-:-:S03]  /*9490*/  SEL R5, R32, R20, !P2 ;  /* 0x0000001420057207 */ /* 0x002fc60005000000 */
[----:B------:R0:W-:Y:S01]  /*94a0*/  STL [R1+0xa8], R0 ;  /* 0x0000a80001007387 */ /* 0x0001e20000100800 */
[----:B---3--:R-:W-:-:S03]  /*94b0*/  SEL R2, R32, R24, !P2 ;  /* 0x0000001820027207 */ /* 0x008fc60005000000 */
[----:B------:R1:W-:Y:S04]  /*94c0*/  STL [R1+0xc0], R5 ;  /* 0x0000c00501007387 */ /* 0x0003e80000100800 */
[----:B------:R3:W-:Y:S01]  /*94d0*/  STL [R1+0xc8], R2 ;  /* 0x0000c80201007387 */ /* 0x0007e20000100800 */
[C---:B0-----:R-:W-:Y:S02]  /*94e0*/  SEL R0, R32.reuse, R25, !P2 ;  /* 0x0000001920007207 */ /* 0x041fe40005000000 */
[----:B-1----:R-:W-:-:S03]  /*94f0*/  SEL R5, R32, R16, !P2 ;  /* 0x0000001020057207 */ /* 0x002fc60005000000 */
[----:B------:R0:W-:Y:S01]  /*9500*/  STL [R1+0xd0], R0 ;  /* 0x0000d00001007387 */ /* 0x0001e20000100800 */
[----:B---3--:R-:W-:-:S03]  /*9510*/  SEL R2, R32, R7, !P2 ;  /* 0x0000000720027207 */ /* 0x008fc60005000000 */
[----:B------:R-:W-:Y:S01]  /*9520*/  STL [R1+0xe4], R5 ;  /* 0x0000e40501007387 */ /* 0x000fe20000100800 */
[----:B------:R-:W-:-:S03]  /*9530*/  SEL R4, R32, R4, !P2 ;  /* 0x0000000420047207 */ /* 0x000fc60005000000 */
[----:B------:R1:W-:Y:S01]  /*9540*/  STL [R1+0xec], R2 ;  /* 0x0000ec0201007387 */ /* 0x0003e20000100800 */
[----:B0-----:R-:W-:-:S05]  /*9550*/  SEL R0, R32, R6, !P2 ;  /* 0x0000000620007207 */ /* 0x001fca0005000000 */
[----:B------:R2:W-:Y:S01]  /*9560*/  STL [R1+0x100], R0 ;  /* 0x0001000001007387 */ /* 0x0005e20000100800 */
[----:B-1----:R-:W-:-:S03]  /*9570*/  SEL R2, R32, R3, !P2 ;  /* 0x0000000320027207 */ /* 0x002fc60005000000 */
[----:B------:R-:W-:Y:S04]  /*9580*/  STL [R1+0x108], R4 ;  /* 0x0001080401007387 */ /* 0x000fe80000100800 */
[----:B------:R-:W3:Y:S01]  /*9590*/  LDL.LU R9, [R1+0x128] ;  /* 0x0001280001097983 */ /* 0x000ee20000300800 */
[----:B--2---:R-:W-:-:S03]  /*95a0*/  SEL R0, R32, R17, !P2 ;  /* 0x0000001120007207 */ /* 0x004fc60005000000 */
[----:B------:R0:W-:Y:S04]  /*95b0*/  STL [R1+0x110], R2 ;  /* 0x0001100201007387 */ /* 0x0001e80000100800 */
[----:B------:R-:W2:Y:S04]  /*95c0*/  LDL.LU R8, [R1+0x138] ;  /* 0x0001380001087983 */ /* 0x000ea80000300800 */
[----:B------:R1:W-:Y:S04]  /*95d0*/  STL [R1+0x118], R0 ;  /* 0x0001180001007387 */ /* 0x0003e80000100800 */
[----:B------:R-:W4:Y:S04]  /*95e0*/  LDL.LU R5, [R1+0x140] ;  /* 0x0001400001057983 */ /* 0x000f280000300800 */
[----:B0-----:R-:W5:Y:S04]  /*95f0*/  LDL.LU R2, [R1+0x148] ;  /* 0x0001480001027983 */ /* 0x001f680000300800 */
[----:B------:R-:W5:Y:S04]  /*9600*/  LDL.LU R33, [R1+0x168] ;  /* 0x0001680001217983 */ /* 0x000f680000300800 */
[----:B------:R-:W5:Y:S04]  /*9610*/  LDL.LU R37, [R1+0x174] ;  /* 0x0001740001257983 */ /* 0x000f680000300800 */
[----:B------:R-:W5:Y:S04]  /*9620*/  LDL.LU R34, [R1+0x17c] ;  /* 0x00017c0001227983 */ /* 0x000f680000300800 */
[----:B------:R-:W5:Y:S01]  /*9630*/  LDL.LU R35, [R1+0x178] ;  /* 0x0001780001237983 */ /* 0x000f620000300800 */
[----:B------:R-:W-:-:S03]  /*9640*/  SEL R12, R32, R27, !P2 ;  /* 0x0000001b200c7207 */ /* 0x000fc60005000000 */
[----:B------:R-:W5:Y:S01]  /*9650*/  LDL.LU R36, [R1+0x170] ;  /* 0x0001700001247983 */ /* 0x000f620000300800 */
[C---:B------:R-:W-:Y:S02]  /*9660*/  SEL R18, R32.reuse, R23, !P2 ;  /* 0x0000001720127207 */ /* 0x040fe40005000000 */
[C---:B------:R-:W-:Y:S01]  /*9670*/  SEL R21, R32.reuse, R26, !P2 ;  /* 0x0000001a20157207 */ /* 0x040fe20005000000 */
[----:B------:R-:W5:Y:S04]  /*9680*/  LDL.LU R27, [R1+0x16c] ;  /* 0x00016c00011b7983 */ /* 0x000f680000300800 */
[----:B------:R-:W5:Y:S04]  /*9690*/  LDL.LU R23, [R1+0x164] ;  /* 0x0001640001177983 */ /* 0x000f680000300800 */
[----:B------:R-:W5:Y:S01]  /*96a0*/  LDL.LU R26, [R1+0x160] ;  /* 0x00016000011a7983 */ /* 0x000f620000300800 */
[----:B------:R-:W-:-:S03]  /*96b0*/  SEL R31, R32, R19, !P2 ;  /* 0x00000013201f7207 */ /* 0x000fc60005000000 */
[----:B-1----:R-:W5:Y:S04]  /*96c0*/  LDL.LU R0, [R1+0x15c] ;  /* 0x00015c0001007983 */ /* 0x002f680000300800 */
        /* <DEDUP_REMOVED lines=18> */
[----:B---3--:R-:W-:-:S02]  /*97f0*/  SEL R9, R32, R9, !P2 ;  /* 0x0000000920097207 */ /* 0x008fc40005000000 */
[----:B--2---:R-:W-:-:S03]  /*9800*/  SEL R8, R32, R8, !P2 ;  /* 0x0000000820087207 */ /* 0x004fc60005000000 */
[----:B------:R4:W-:Y:S04]  /*9810*/  STL [R1+0x128], R9 ;  /* 0x0001280901007387 */ /* 0x0009e80000100800 */
[----:B------:R5:W-:Y:S01]  /*9820*/  STL [R1+0x138], R8 ;  /* 0x0001380801007387 */ /* 0x000be20000100800 */
[C---:B----4-:R-:W-:Y:S02]  /*9830*/  SEL R9, R32.reuse, R5, !P2 ;  /* 0x0000000520097207 */ /* 0x050fe40005000000 */
[C---:B-----5:R-:W-:Y:S02]  /*9840*/  SEL R8, R32.reuse, R2, !P2 ;  /* 0x0000000220087207 */ /* 0x060fe40005000000 */
[C---:B------:R-:W-:Y:S01]  /*9850*/  SEL R5, R32.reuse, R33, !P2 ;  /* 0x0000002120057207 */ /* 0x040fe20005000000 */
[----:B------:R-:W-:Y:S01]  /*9860*/  STL [R1+0x140], R9 ;  /* 0x0001400901007387 */ /* 0x000fe20000100800 */
[----:B------:R-:W-:-:S03]  /*9870*/  SEL R2, R32, R37, !P2 ;  /* 0x0000002520027207 */ /* 0x000fc60005000000 */
[----:B------:R0:W-:Y:S04]  /*9880*/  STL [R1+0x148], R8 ;  /* 0x0001480801007387 */ /* 0x0001e80000100800 */
[----:B------:R1:W-:Y:S04]  /*9890*/  STL [R1+0x168], R5 ;  /* 0x0001680501007387 */ /* 0x0003e80000100800 */
[----:B------:R2:W-:Y:S01]  /*98a0*/  STL [R1+0x174], R2 ;  /* 0x0001740201007387 */ /* 0x0005e20000100800 */
[C---:B0-----:R-:W-:Y:S02]  /*98b0*/  SEL R8, R32.reuse, R34, !P2 ;  /* 0x0000002220087207 */ /* 0x041fe40005000000 */
[----:B-1----:R-:W-:-:S03]  /*98c0*/  SEL R5, R32, R35, !P2 ;  /* 0x0000002320057207 */ /* 0x002fc60005000000 */
[----:B------:R0:W-:Y:S01]  /*98d0*/  STL [R1+0x17c], R8 ;  /* 0x00017c0801007387 */ /* 0x0001e20000100800 */
[----:B--2---:R-:W-:-:S03]  /*98e0*/  SEL R2, R32, R36, !P2 ;  /* 0x0000002420027207 */ /* 0x004fc60005000000 */
[----:B------:R1:W-:Y:S04]  /*98f0*/  STL [R1+0x18c], R5 ;  /* 0x00018c0501007387 */ /* 0x0003e80000100800 */
[----:B------:R2:W-:Y:S01]  /*9900*/  STL [R1+0x19c], R2 ;  /* 0x00019c0201007387 */ /* 0x0005e20000100800 */
[C---:B0-----:R-:W-:Y:S02]  /*9910*/  SEL R8, R32.reuse, R27, !P2 ;  /* 0x0000001b20087207 */ /* 0x041fe40005000000 */
[----:B-1----:R-:W-:-:S03]  /*9920*/  SEL R5, R32, R23, !P2 ;  /* 0x0000001720057207 */ /* 0x002fc60005000000 */
[----:B------:R-:W-:Y:S01]  /*9930*/  STL [R1+0x1a4], R8 ;  /* 0x0001a40801007387 */ /* 0x000fe20000100800 */
[C---:B------:R-:W-:Y:S02]  /*9940*/  SEL R0, R32.reuse, R0, !P2 ;  /* 0x0000000020007207 */ /* 0x040fe40005000000 */
[C---:B--2---:R-:W-:Y:S01]  /*9950*/  SEL R2, R32.reuse, R26, !P2 ;  /* 0x0000001a20027207 */ /* 0x044fe20005000000 */
[----:B------:R0:W-:Y:S04]  /*9960*/  STL [R1+0x1b0], R5 ;  /* 0x0001b00501007387 */ /* 0x0001e80000100800 */
[----:B------:R1:W-:Y:S04]  /*9970*/  STL [R1+0x1b8], R2 ;  /* 0x0001b80201007387 */ /* 0x0003e80000100800 */
[----:B------:R2:W-:Y:S01]  /*9980*/  STL [R1+0x1c0], R0 ;  /* 0x0001c00001007387 */ /* 0x0005e20000100800 */
[----:B0-----:R-:W-:-:S02]  /*9990*/  SEL R5, R32, R19, !P2 ;  /* 0x0000001320057207 */ /* 0x001fc40005000000 */
[----:B-1----:R-:W-:-:S03]  /*99a0*/  SEL R2, R32, R15, !P2 ;  /* 0x0000000f20027207 */ /* 0x002fc60005000000 */
[----:B------:R0:W-:Y:S01]  /*99b0*/  STL [R1+0x1cc], R5 ;  /* 0x0001cc0501007387 */ /* 0x0001e20000100800 */
[----:B--2---:R-:W-:-:S03]  /*99c0*/  SEL R0, R32, R10, !P2 ;  /* 0x0000000a20007207 */ /* 0x004fc60005000000 */
        /* <DEDUP_REMOVED lines=18> */
[----:B------:R1:W-:Y:S01]  /*9af0*/  STL [R1+0x1e4], R2 ;  /* 0x0001e40201007387 */ /* 0x0003e20000100800 */
[----:B------:R-:W-:-:S03]  /*9b00*/  SEL R4, R32, R4, !P2 ;  /* 0x0000000420047207 */ /* 0x000fc60005000000 */
[----:B------:R2:W-:Y:S01]  /*9b10*/  STL [R1+0x1e0], R0 ;  /* 0x0001e00001007387 */ /* 0x0005e20000100800 */
[C---:B0-----:R-:W-:Y:S02]  /*9b20*/  SEL R5, R32.reuse, R16, !P2 ;  /* 0x0000001020057207 */ /* 0x041fe40005000000 */
[----:B-1----:R-:W-:-:S03]  /*9b30*/  SEL R2, R32, R7, !P2 ;  /* 0x0000000720027207 */ /* 0x002fc60005000000 */
[----:B------:R-:W-:Y:S01]  /*9b40*/  STL [R1+0x1dc], R5 ;  /* 0x0001dc0501007387 */ /* 0x000fe20000100800 */
[----:B--2---:R-:W-:-:S03]  /*9b50*/  SEL R0, R32, R6, !P2 ;  /* 0x0000000620007207 */ /* 0x004fc60005000000 */
[----:B------:R0:W-:Y:S04]  /*9b60*/  STL [R1+0x1d8], R2 ;  /* 0x0001d80201007387 */ /* 0x0001e80000100800 */
[----:B------:R1:W-:Y:S01]  /*9b70*/  STL [R1+0x1d4], R0 ;  /* 0x0001d40001007387 */ /* 0x0003e20000100800 */
[----:B0-----:R-:W-:-:S03]  /*9b80*/  SEL R2, R32, R3, !P2 ;  /* 0x0000000320027207 */ /* 0x001fc60005000000 */
[----:B------:R-:W-:Y:S01]  /*9b90*/  STL [R1+0x1d0], R4 ;  /* 0x0001d00401007387 */ /* 0x000fe20000100800 */
[----:B-1----:R-:W-:-:S03]  /*9ba0*/  SEL R0, R32, R17, !P2 ;  /* 0x0000001120007207 */ /* 0x002fc60005000000 */
[----:B------:R-:W2:Y:S04]  /*9bb0*/  LDL.LU R9, [R1+0xf0] ;  /* 0x0000f00001097983 */ /* 0x000ea80000300800 */
[----:B------:R0:W-:Y:S04]  /*9bc0*/  STL [R1+0x1c8], R2 ;  /* 0x0001c80201007387 */ /* 0x0001e80000100800 */
[----:B------:R-:W3:Y:S04]  /*9bd0*/  LDL.LU R8, [R1+0xe8] ;  /* 0x0000e80001087983 */ /* 0x000ee80000300800 */
[----:B------:R1:W-:Y:S04]  /*9be0*/  STL [R1+0x1c4], R0 ;  /* 0x0001c40001007387 */ /* 0x0003e80000100800 */
[----:B------:R-:W4:Y:S04]  /*9bf0*/  LDL.LU R5, [R1+0xe0] ;  /* 0x0000e00001057983 */ /* 0x000f280000300800 */
        /* <DEDUP_REMOVED lines=28> */
[----:B--2---:R-:W-:-:S05]  /*9dc0*/  SEL R9, R32, R9, !P2 ;  /* 0x0000000920097207 */ /* 0x004fca0005000000 */
[----:B------:R0:W-:Y:S01]  /*9dd0*/  STL [R1+0x1bc], R9 ;  /* 0x0001bc0901007387 */ /* 0x0001e20000100800 */
[----:B---3--:R-:W-:-:S03]  /*9de0*/  SEL R8, R32, R8, !P2 ;  /* 0x0000000820087207 */ /* 0x008fc60005000000 */
[----:B0-----:R-:W2:Y:S01]  /*9df0*/  LDL.LU R9, [R1+0x1d90] ;  /* 0x001d900001097983 */ /* 0x001ea20000300800 */
[----:B----4-:R-:W-:-:S03]  /*9e00*/  SEL R5, R32, R5, !P2 ;  /* 0x0000000520057207 */ /* 0x010fc60005000000 */
[----:B------:R0:W-:Y:S01]  /*9e10*/  STL [R1+0x1b4], R8 ;  /* 0x0001b40801007387 */ /* 0x0001e20000100800 */
[C---:B-----5:R-:W-:Y:S02]  /*9e20*/  SEL R2, R32.reuse, R2, !P2 ;  /* 0x0000000220027207 */ /* 0x060fe40005000000 */
[C---:B------:R-:W-:Y:S01]  /*9e30*/  SEL R33, R32.reuse, R33, !P2 ;  /* 0x0000002120217207 */ /* 0x040fe20005000000 */
[----:B0-----:R-:W3:Y:S01]  /*9e40*/  LDL.LU R8, [R1+0x1d8c] ;  /* 0x001d8c0001087983 */ /* 0x001ee20000300800 */
[----:B------:R-:W-:-:S03]  /*9e50*/  SEL R37, R32, R37, !P2 ;  /* 0x0000002520257207 */ /* 0x000fc60005000000 */
[----:B------:R0:W-:Y:S01]  /*9e60*/  STL [R1+0x1ac], R5 ;  /* 0x0001ac0501007387 */ /* 0x0001e20000100800 */
[C---:B------:R-:W-:Y:S02]  /*9e70*/  SEL R34, R32.reuse, R34, !P2 ;  /* 0x0000002220227207 */ /* 0x040fe40005000000 */
[C---:B------:R-:W-:Y:S01]  /*9e80*/  SEL R35, R32.reuse, R35, !P2 ;  /* 0x0000002320237207 */ /* 0x040fe20005000000 */
[----:B0-----:R-:W4:Y:S04]  /*9e90*/  LDL.LU R5, [R1+0x1d88] ;  /* 0x001d880001057983 */ /* 0x001f280000300800 */
[----:B------:R0:W-:Y:S01]  /*9ea0*/  STL [R1+0x1a8], R2 ;  /* 0x0001a80201007387 */ /* 0x0001e20000100800 */
[C---:B------:R-:W-:Y:S02]  /*9eb0*/  SEL R36, R32.reuse, R36, !P2 ;  /* 0x0000002420247207 */ /* 0x040fe40005000000 */
[C---:B------:R-:W-:Y:S01]  /*9ec0*/  SEL R27, R32.reuse, R27, !P2 ;  /* 0x0000001b201b7207 */ /* 0x040fe20005000000 */
[----:B0-----:R-:W5:Y:S04]  /*9ed0*/  LDL.LU R2, [R1+0x1d84] ;  /* 0x001d840001027983 */ /* 0x001f680000300800 */
[----:B------:R0:W-:Y:S01]  /*9ee0*/  STL [R1+0x1a0], R33 ;  /* 0x0001a02101007387 */ /* 0x0001e20000100800 */
[----:B------:R-:W-:-:S03]  /*9ef0*/  SEL R23, R32, R23, !P2 ;  /* 0x0000001720177207 */ /* 0x000fc60005000000 */
[----:B0-----:R-:W2:Y:S04]  /*9f00*/  LDL.LU R33, [R1+0x1d80] ;  /* 0x001d800001217983 */ /* 0x001ea80000300800 */
        /* <DEDUP_REMOVED lines=57> */
[----:B------:R0:W-:Y:S04]  /*a2a0*/  STL [R1+0x130], R16 ;  /* 0x0001301001007387 */ /* 0x0001e80000100800 */
        /* <DEDUP_REMOVED lines=10> */
[----:B0-----:R-:W2:Y:S01]  /*a350*/  LDL.LU R17, [R1+0x1d1c] ;  /* 0x001d1c0001117983 */ /* 0x001ea20000300800 */
[----:B------:R-:W-:-:S05]  /*a360*/  SEL R26, R32, R26, !P2 ;  /* 0x0000001a201a7207 */ /* 0x000fca0005000000 */
[----:B------:R2:W-:Y:S02]  /*a370*/  STL [R1+0x10c], R26 ;  /* 0x00010c1a01007387 */ /* 0x0005e40000100800 */
[C---:B--2---:R-:W-:Y:S02]  /*a380*/  SEL R26, R32.reuse, R17, !P2 ;  /* 0x00000011201a7207 */ /* 0x044fe40005000000 */
[----:B------:R-:W2:Y:S04]  /*a390*/  LDL.LU R17, [R1+0x1d18] ;  /* 0x001d180001117983 */ /* 0x000ea80000300800 */
[----:B------:R0:W-:Y:S02]  /*a3a0*/  STL [R1+0x104], R26 ;  /* 0x0001041a01007387 */ /* 0x0001e40000100800 */
[----:B0-----:R-:W-:-:S02]  /*a3b0*/  SEL R26, R32, R3, !P2 ;  /* 0x00000003201a7207 */ /* 0x001fc40005000000 */
[C---:B------:R-:W-:Y:S02]  /*a3c0*/  SEL R3, R32.reuse, R4, !P2 ;  /* 0x0000000420037207 */ /* 0x040fe40005000000 */
[C---:B------:R-:W-:Y:S01]  /*a3d0*/  SEL R4, R32.reuse, R6, !P2 ;  /* 0x0000000620047207 */ /* 0x040fe20005000000 */
[----:B------:R-:W-:Y:S01]  /*a3e0*/  STL [R1+0xfc], R26 ;  /* 0x0000fc1a01007387 */ /* 0x000fe20000100800 */
[----:B------:R-:W-:-:S03]  /*a3f0*/  SEL R6, R32, R7, !P2 ;  /* 0x0000000720067207 */ /* 0x000fc60005000000 */
        /* <DEDUP_REMOVED lines=9> */
[----:B------:R-:W-:Y:S01]  /*a490*/  STL [R1+0xdc], R6 ;  /* 0x0000dc0601007387 */ /* 0x000fe20000100800 */
[----:B0-----:R-:W-:-:S03]  /*a4a0*/  SEL R4, R32, R11, !P2 ;  /* 0x0000000b20047207 */ /* 0x001fc60005000000 */
[----:B------:R-:W3:Y:S04]  /*a4b0*/  LDL.LU R11, [R1+0x1c] ;  /* 0x00001c00010b7983 */ /* 0x000ee80000300800 */
[----:B------:R0:W-:Y:S04]  /*a4c0*/  STL [R1+0xd8], R3 ;  /* 0x0000d80301007387 */ /* 0x0001e80000100800 */
[----:B------:R-:W-:Y:S01]  /*a4d0*/  STL [R1+0xd4], R4 ;  /* 0x0000d40401007387 */ /* 0x000fe20000100800 */
[----:B0-----:R-:W-:-:S03]  /*a4e0*/  SEL R3, R32, R13, !P2 ;  /* 0x0000000d20037207 */ /* 0x001fc60005000000 */
[----:B------:R-:W3:Y:S04]  /*a4f0*/  LDL.LU R13, [R1+0x20] ;  /* 0x00002000010d7983 */ /* 0x000ee80000300800 */
[----:B------:R-:W4:Y:S04]  /*a500*/  LDL.LU R24, [R1+0x18] ;  /* 0x0000180001187983 */ /* 0x000f280000300800 */
[----:B------:R0:W-:Y:S02]  /*a510*/  STL [R1+0xcc], R3 ;  /* 0x0000cc0301007387 */ /* 0x0001e40000100800 */
[----:B0-----:R-:W-:-:S02]  /*a520*/  SEL R3, R32, R28, !P2 ;  /* 0x0000001c20037207 */ /* 0x001fc40005000000 */
[----:B------:R-:W4:Y:S04]  /*a530*/  LDL.LU R28, [R1+0x28] ;  /* 0x00002800011c7983 */ /* 0x000f280000300800 */
[----:B------:R-:W4:Y:S04]  /*a540*/  LDL.LU R20, [R1+0x14] ;  /* 0x0000140001147983 */ /* 0x000f280000300800 */
[----:B------:R0:W-:Y:S04]  /*a550*/  STL [R1+0xc4], R3 ;  /* 0x0000c40301007387 */ /* 0x0001e80000100800 */
[----:B------:R-:W4:Y:S01]  /*a560*/  LDL.LU R25, [R1+0x10] ;  /* 0x0000100001197983 */ /* 0x000f220000300800 */
[----:B0-----:R-:W-:-:S03]  /*a570*/  SEL R3, R32, R14, !P2 ;  /* 0x0000000e20037207 */ /* 0x001fc60005000000 */
[----:B------:R-:W4:Y:S04]  /*a580*/  LDL.LU R14, [R1+0x2c] ;  /* 0x00002c00010e7983 */ /* 0x000f280000300800 */
[----:B------:R-:W4:Y:S04]  /*a590*/  LDL.LU R16, [R1+0xc] ;  /* 0x00000c0001107983 */ /* 0x000f280000300800 */
[----:B------:R0:W-:Y:S01]  /*a5a0*/  STL [R1+0xbc], R3 ;  /* 0x0000bc0301007387 */ /* 0x0001e20000100800 */
[----:B------:R-:W-:-:S03]  /*a5b0*/  SEL R26, R32, R29, !P2 ;  /* 0x0000001d201a7207 */ /* 0x000fc60005000000 */
[----:B------:R-:W4:Y:S04]  /*a5c0*/  LDL.LU R7, [R1+0x8] ;  /* 0x0000080001077983 */ /* 0x000f280000300800 */
[----:B------:R-:W4:Y:S01]  /*a5d0*/  LDL.LU R6, [R1+0x4] ;  /* 0x0000040001067983 */ /* 0x000f220000300800 */
[----:B0-----:R-:W-:-:S03]  /*a5e0*/  SEL R3, R32, R22, !P2 ;  /* 0x0000001620037207 */ /* 0x001fc60005000000 */
[----:B------:R-:W4:Y:S04]  /*a5f0*/  LDL.LU R22, [R1+0x34] ;  /* 0x0000340001167983 */ /* 0x000f280000300800 */
[----:B------:R-:W4:Y:S04]  /*a600*/  LDL.LU R4, [R1] ;  /* 0x0000000001047983 */ /* 0x000f280000300800 */
[----:B------:R0:W-:Y:S04]  /*a610*/  STL [R1+0xb8], R3 ;  /* 0x0000b80301007387 */ /* 0x0001e80000100800 */
[----:B------:R-:W4:Y:S01]  /*a620*/  LDL.LU R29, [R1+0x38] ;  /* 0x00003800011d7983 */ /* 0x000f220000300800 */
[----:B0-----:R-:W-:-:S03]  /*a630*/  SEL R3, R32, R10, !P2 ;  /* 0x0000000a20037207 */ /* 0x001fc60005000000 */
[----:B------:R0:W-:Y:S04]  /*a640*/  STL [R1+0xb4], R26 ;  /* 0x0000b41a01007387 */ /* 0x0001e80000100800 */
[----:B------:R-:W5:Y:S04]  /*a650*/  LDL.LU R10, [R1+0x40] ;  /* 0x00004000010a7983 */ /* 0x000f680000300800 */
[----:B------:R1:W-:Y:S01]  /*a660*/  STL [R1+0xb0], R3 ;  /* 0x0000b00301007387 */ /* 0x0003e20000100800 */
[----:B0-----:R-:W-:-:S03]  /*a670*/  SEL R26, R32, R15, !P2 ;  /* 0x0000000f201a7207 */ /* 0x001fc60005000000 */
[----:B------:R-:W5:Y:S01]  /*a680*/  LDL.LU R15, [R1+0x44] ;  /* 0x00004400010f7983 */ /* 0x000f620000300800 */
[C---:B-1----:R-:W-:Y:S02]  /*a690*/  SEL R3, R32.reuse, R19, !P2 ;  /* 0x0000001320037207 */ /* 0x042fe40005000000 */
[C---:B------:R-:W-:Y:S01]  /*a6a0*/  SEL R19, R32.reuse, R27, !P2 ;  /* 0x0000001b20137207 */ /* 0x040fe20005000000 */
[----:B------:R0:W-:Y:S04]  /*a6b0*/  STL [R1+0xac], R26 ;  /* 0x0000ac1a01007387 */ /* 0x0001e80000100800 */
[----:B------:R1:W-:Y:S04]  /*a6c0*/  STL [R1+0xa4], R3 ;  /* 0x0000a40301007387 */ /* 0x0003e80000100800 */
[----:B------:R1:W-:Y:S01]  /*a6d0*/  STL [R1+0x98], R19 ;  /* 0x0000981301007387 */ /* 0x0003e20000100800 */
[----:B0-----:R-:W-:-:S02]  /*a6e0*/  SEL R26, R32, R23, !P2 ;  /* 0x00000017201a7207 */ /* 0x001fc40005000000 */
[C---:B------:R-:W-:Y:S02]  /*a6f0*/  SEL R23, R32.reuse, R35, !P2 ;  /* 0x0000002320177207 */ /* 0x040fe40005000000 */
[C---:B-1----:R-:W-:Y:S02]  /*a700*/  SEL R3, R32.reuse, R36, !P2 ;  /* 0x0000002420037207 */ /* 0x042fe40005000000 */
[----:B------:R-:W-:-:S03]  /*a710*/  SEL R19, R32, R34, !P2 ;  /* 0x0000002220137207 */ /* 0x000fc60005000000 */
[----:B------:R0:W-:Y:S04]  /*a720*/  STL [R1+0x94], R3 ;  /* 0x0000940301007387 */ /* 0x0001e80000100800 */
[----:B------:R-:W-:Y:S04]  /*a730*/  STL [R1+0x8c], R23 ;  /* 0x00008c1701007387 */ /* 0x000fe80000100800 */
[----:B------:R-:W-:Y:S01]  /*a740*/  STL [R1+0x78], R19 ;  /* 0x0000781301007387 */ /* 0x000fe20000100800 */
[----:B0-----:R-:W-:Y:S01]  /*a750*/  LEA.HI.X.SX32 R3, R0, UR11, 0x1, P5 ;  /* 0x0000000b00037c11 */ /* 0x001fe2000a8f0eff */
[----:B--2---:R-:W-:-:S02]  /*a760*/  IMAD R0, R17, UR7, RZ ;  /* 0x0000000711007c24 */ /* 0x004fc4000f8e02ff */
[----:B---3--:R-:W-:Y:S02]  /*a770*/  IMAD R13, R13, UR12, RZ ;  /* 0x0000000c0d0d7c24 */ /* 0x008fe4000f8e02ff */
[----:B----4-:R-:W-:Y:S02]  /*a780*/  IMAD R17, R29, UR12, RZ ;  /* 0x0000000c1d117c24 */ /* 0x010fe4000f8e02ff */
[----:B-----5:R-:W-:Y:S02]  /*a790*/  IMAD R10, R10, UR12, RZ ;  /* 0x0000000c0a0a7c24 */ /* 0x020fe4000f8e02ff */
[----:B------:R-:W-:-:S05]  /*a7a0*/  IMAD R15, R15, UR12, RZ ;  /* 0x0000000c0f0f7c24 */ /* 0x000fca000f8e02ff */
[----:B------:R0:W-:Y:S04]  /*a7b0*/  STL [R1+0x90], R15 ;  /* 0x0000900f01007387 */ /* 0x0001e80000100800 */
[----:B------:R1:W-:Y:S01]  /*a7c0*/  STL [R1+0x88], R10 ;  /* 0x0000880a01007387 */ /* 0x0003e20000100800 */
[----:B0-----:R-:W-:-:S03]  /*a7d0*/  IMAD R15, R22, UR12, RZ ;  /* 0x0000000c160f7c24 */ /* 0x001fc6000f8e02ff */
[----:B------:R-:W-:Y:S01]  /*a7e0*/  STL [R1+0x7c], R17 ;  /* 0x00007c1101007387 */ /* 0x000fe20000100800 */
[----:B-1----:R-:W-:Y:S02]  /*a7f0*/  IMAD R10, R14, UR12, RZ ;  /* 0x0000000c0e0a7c24 */ /* 0x002fe4000f8e02ff */
[----:B------:R-:W-:Y:S01]  /*a800*/  IMAD R14, R28, UR12, RZ ;  /* 0x0000000c1c0e7c24 */ /* 0x000fe2000f8e02ff */
[----:B------:R-:W-:Y:S04]  /*a810*/  STL [R1+0x70], R15 ;  /* 0x0000700f01007387 */ /* 0x000fe80000100800 */
[----:B------:R0:W-:Y:S04]  /*a820*/  STL [R1+0x6c], R10 ;  /* 0x00006c0a01007387 */ /* 0x0001e80000100800 */
[----:B------:R1:W-:Y:S01]  /*a830*/  STL [R1+0x64], R14 ;  /* 0x0000640e01007387 */ /* 0x0003e20000100800 */
[----:B0-----:R-:W-:-:S03]  /*a840*/  IMAD R10, R11, UR12, RZ ;  /* 0x0000000c0b0a7c24 */ /* 0x001fc6000f8e02ff */
[----:B-1----:R-:W2:Y:S04]  /*a850*/  LDL.LU R14, [R1+0x48] ;  /* 0x00004800010e7983 */ /* 0x002ea80000300800 */
[----:B------:R0:W-:Y:S04]  /*a860*/  STL [R1+0x60], R13 ;  /* 0x0000600d01007387 */ /* 0x0001e80000100800 */
[----:B0-----:R-:W3:Y:S04]  /*a870*/  LDL.LU R13, [R1+0x4c] ;  /* 0x00004c00010d7983 */ /* 0x001ee80000300800 */
[----:B------:R0:W-:Y:S02]  /*a880*/  STL [R1+0x5c], R10 ;  /* 0x00005c0a01007387 */ /* 0x0001e40000100800 */
[----:B0-----:R-:W-:-:S02]  /*a890*/  IMAD R10, R24, UR12, RZ ;  /* 0x0000000c180a7c24 */ /* 0x001fc4000f8e02ff */
[----:B------:R-:W4:Y:S01]  /*a8a0*/  LDL.LU R24, [R1+0x68] ;  /* 0x0000680001187983 */ /* 0x000f220000300800 */
[----:B------:R-:W-:-:S03]  /*a8b0*/  IMAD R11, R20, UR12, RZ ;  /* 0x0000000c140b7c24 */ /* 0x000fc6000f8e02ff */
[----:B------:R0:W-:Y:S02]  /*a8c0*/  STL [R1+0x58], R10 ;  /* 0x0000580a01007387 */ /* 0x0001e40000100800 */
[----:B0-----:R-:W-:Y:S02]  /*a8d0*/  IMAD R10, R25, UR12, RZ ;  /* 0x0000000c190a7c24 */ /* 0x001fe4000f8e02ff */
[----:B------:R-:W5:Y:S04]  /*a8e0*/  LDL.LU R25, [R1+0x74] ;  /* 0x0000740001197983 */ /* 0x000f680000300800 */
[----:B------:R0:W-:Y:S04]  /*a8f0*/  STL [R1+0x54], R11 ;  /* 0x0000540b01007387 */ /* 0x0001e80000100800 */
[----:B------:R1:W-:Y:S01]  /*a900*/  STL [R1+0x50], R10 ;  /* 0x0000500a01007387 */ /* 0x0003e20000100800 */
[----:B0-----:R-:W-:-:S02]  /*a910*/  IMAD R11, R16, UR12, RZ ;  /* 0x0000000c100b7c24 */ /* 0x001fc4000f8e02ff */
[----:B-1----:R-:W-:Y:S02]  /*a920*/  IMAD R10, R7, UR12, RZ ;  /* 0x0000000c070a7c24 */ /* 0x002fe4000f8e02ff */
[----:B------:R-:W-:Y:S01]  /*a930*/  IMAD R7, R6, UR12, RZ ;  /* 0x0000000c06077c24 */ /* 0x000fe2000f8e02ff */
[----:B------:R-:W-:Y:S01]  /*a940*/  STL [R1+0x44], R11 ;  /* 0x0000440b01007387 */ /* 0x000fe20000100800 */
[----:B------:R-:W-:-:S03]  /*a950*/  IMAD R6, R4, UR12, RZ ;  /* 0x0000000c04067c24 */ /* 0x000fc6000f8e02ff */
[----:B------:R-:W5:Y:S04]  /*a960*/  LDL.LU R16, [R1+0x80] ;  /* 0x0000800001107983 */ /* 0x000f680000300800 */
[----:B------:R-:W-:Y:S04]  /*a970*/  STL [R1+0x40], R10 ;  /* 0x0000400a01007387 */ /* 0x000fe80000100800 */
[----:B------:R0:W-:Y:S01]  /*a980*/  STL [R1+0x3c], R7 ;  /* 0x00003c0701007387 */ /* 0x0001e20000100800 */
[----:B------:R-:W-:-:S03]  /*a990*/  IMAD R2, R2, UR12, RZ ;  /* 0x0000000c02027c24 */ /* 0x000fc6000f8e02ff */
[----:B------:R-:W5:Y:S04]  /*a9a0*/  LDL.LU R4, [R1+0x84] ;  /* 0x0000840001047983 */ /* 0x000f680000300800 */
[----:B------:R1:W-:Y:S01]  /*a9b0*/  STL [R1+0x38], R6 ;  /* 0x0000380601007387 */ /* 0x0003e20000100800 */
[----:B0-----:R-:W-:Y:S02]  /*a9c0*/  IMAD R7, R37, UR12, RZ ;  /* 0x0000000c25077c24 */ /* 0x001fe4000f8e02ff */
[----:B------:R-:W-:-:S03]  /*a9d0*/  IMAD R5, R5, UR12, RZ ;  /* 0x0000000c05057c24 */ /* 0x000fc6000f8e02ff */
[----:B------:R-:W-:Y:S01]  /*a9e0*/  STL [R1+0x34], R7 ;  /* 0x0000340701007387 */ /* 0x000fe20000100800 */
[----:B-1----:R-:W-:-:S03]  /*a9f0*/  IMAD R6, R33, UR12, RZ ;  /* 0x0000000c21067c24 */ /* 0x002fc6000f8e02ff */
[----:B------:R-:W5:Y:S04]  /*aa00*/  LDL.LU R28, [R1+0xa0] ;  /* 0x0000a000011c7983 */ /* 0x000f680000300800 */
[----:B------:R0:W-:Y:S04]  /*aa10*/  STL [R1+0x30], R6 ;  /* 0x0000300601007387 */ /* 0x0001e80000100800 */
[----:B------:R1:W-:Y:S04]  /*aa20*/  STL [R1+0x2c], R2 ;  /* 0x00002c0201007387 */ /* 0x0003e80000100800 */
[----:B0-----:R-:W5:Y:S01]  /*aa30*/  LDL.LU R6, [R1+0xa8] ;  /* 0x0000a80001067983 */ /* 0x001f620000300800 */
[----:B-1----:R-:W-:-:S03]  /*aa40*/  IMAD R2, R8, UR12, RZ ;  /* 0x0000000c08027c24 */ /* 0x002fc6000f8e02ff */
[----:B------:R0:W-:Y:S04]  /*aa50*/  STL [R1+0x28], R5 ;  /* 0x0000280501007387 */ /* 0x0001e80000100800 */
[----:B------:R-:W5:Y:S01]  /*aa60*/  LDL.LU R7, [R1+0xc0] ;  /* 0x0000c00001077983 */ /* 0x000f620000300800 */
[----:B0-----:R-:W-:-:S03]  /*aa70*/  IMAD R5, R9, UR12, RZ ;  /* 0x0000000c09057c24 */ /* 0x001fc6000f8e02ff */
[----:B------:R0:W-:Y:S04]  /*aa80*/  STL [R1+0x20], R2 ;  /* 0x0000200201007387 */ /* 0x0001e80000100800 */
[----:B------:R1:W-:Y:S04]  /*aa90*/  STL [R1+0x1c], R5 ;  /* 0x00001c0501007387 */ /* 0x0003e80000100800 */
[----:B------:R-:W5:Y:S01]  /*aaa0*/  LDL.LU R10, [R1+0xc8] ;  /* 0x0000c800010a7983 */ /* 0x000f620000300800 */
[----:B0-----:R-:W-:Y:S02]  /*aab0*/  IMAD R2, R12, UR12, RZ ;  /* 0x0000000c0c027c24 */ /* 0x001fe4000f8e02ff */
[----:B-1----:R-:W-:-:S03]  /*aac0*/  IMAD R5, R18, UR12, RZ ;  /* 0x0000000c12057c24 */ /* 0x002fc6000f8e02ff */
[----:B------:R0:W-:Y:S04]  /*aad0*/  STL [R1+0x18], R2 ;  /* 0x0000180201007387 */ /* 0x0001e80000100800 */
[----:B------:R-:W5:Y:S04]  /*aae0*/  LDL.LU R29, [R1+0xd0] ;  /* 0x0000d000011d7983 */ /* 0x000f680000300800 */
[----:B------:R1:W-:Y:S01]  /*aaf0*/  STL [R1+0x14], R5 ;  /* 0x0000140501007387 */ /* 0x0003e20000100800 */
[----:B0-----:R-:W-:-:S03]  /*ab00*/  IMAD R2, R21, UR12, RZ ;  /* 0x0000000c15027c24 */ /* 0x001fc6000f8e02ff */
[----:B------:R-:W5:Y:S01]  /*ab10*/  LDL.LU R11, [R1+0xe4] ;  /* 0x0000e400010b7983 */ /* 0x000f620000300800 */
[----:B-1----:R-:W-:-:S03]  /*ab20*/  IMAD R5, R30, UR12, RZ ;  /* 0x0000000c1e057c24 */ /* 0x002fc6000f8e02ff */
[----:B------:R0:W-:Y:S04]  /*ab30*/  STL [R1+0x10], R2 ;  /* 0x0000100201007387 */ /* 0x0001e80000100800 */
[----:B------:R2:W-:Y:S04]  /*ab40*/  STL [R1+0xc], R5 ;  /* 0x00000c0501007387 */ /* 0x0005e80000100800 */
[----:B------:R-:W5:Y:S01]  /*ab50*/  LDL.LU R20, [R1+0xec] ;  /* 0x0000ec0001147983 */ /* 0x000f620000300800 */
[----:B0-----:R-:W-:-:S05]  /*ab60*/  IMAD R2, R31, UR12, RZ ;  /* 0x0000000c1f027c24 */ /* 0x001fca000f8e02ff */
[----:B------:R3:W-:Y:S04]  /*ab70*/  STL [R1+0x8], R2 ;  /* 0x0000080201007387 */ /* 0x0007e80000100800 */
[----:B------:R-:W5:Y:S01]  /*ab80*/  LDL.LU R22, [R1+0x100] ;  /* 0x0001000001167983 */ /* 0x000f620000300800 */
[----:B--2---:R-:W-:-:S05]  /*ab90*/  IMAD R5, R14, UR12, RZ ;  /* 0x0000000c0e057c24 */ /* 0x004fca000f8e02ff */
[----:B------:R-:W-:Y:S01]  /*aba0*/  STL [R1+0x4], R5 ;  /* 0x0000040501007387 */ /* 0x000fe20000100800 */
[----:B---3--:R-:W-:-:S05]  /*abb0*/  IMAD R2, R13, UR12, RZ ;  /* 0x0000000c0d027c24 */ /* 0x008fca000f8e02ff */
[----:B------:R0:W-:Y:S04]  /*abc0*/  STL [R1], R2 ;  /* 0x0000000201007387 */ /* 0x0001e80000100800 */
[----:B------:R-:W2:Y:S01]  /*abd0*/  LDL.LU R13, [R1+0x108] ;  /* 0x00010800010d7983 */ /* 0x000ea20000300800 */
[----:B----4-:R-:W-:-:S05]  /*abe0*/  IMAD R37, R24, UR12, RZ ;  /* 0x0000000c18257c24 */ /* 0x010fca000f8e02ff */
[----:B------:R-:W-:Y:S04]  /*abf0*/  STL [R1+0x1cd4], R37 ;  /* 0x001cd42501007387 */ /* 0x000fe80000100800 */
[----:B------:R-:W3:Y:S04]  /*ac00*/  LDL.LU R14, [R1+0x110] ;  /* 0x00011000010e7983 */ /* 0x000ee80000300800 */
[----:B------:R-:W4:Y:S01]  /*ac10*/  LDL.LU R24, [R1+0x118] ;  /* 0x0001180001187983 */ /* 0x000f220000300800 */
[----:B-----5:R-:W-:-:S05]  /*ac20*/  IMAD R36, R25, UR12, RZ ;  /* 0x0000000c19247c24 */ /* 0x020fca000f8e02ff */
[----:B------:R-:W-:Y:S01]  /*ac30*/  STL [R1+0x1cd0], R36 ;  /* 0x001cd02401007387 */ /* 0x000fe20000100800 */
[----:B0-----:R-:W-:-:S03]  /*ac40*/  IMAD R2, R16, UR12, RZ ;  /* 0x0000000c10027c24 */ /* 0x001fc6000f8e02ff */
[----:B------:R-:W5:Y:S04]  /*ac50*/  LDL.LU R16, [R1+0x128] ;  /* 0x0001280001107983 */ /* 0x000f680000300800 */
[----:B------:R-:W-:Y:S04]  /*ac60*/  STL [R1+0x1ccc], R2 ;  /* 0x001ccc0201007387 */ /* 0x000fe80000100800 */
[----:B------:R-:W5:Y:S01]  /*ac70*/  LDL.LU R25, [R1+0x138] ;  /* 0x0001380001197983 */ /* 0x000f620000300800 */
[----:B------:R-:W-:-:S05]  /*ac80*/  IMAD R4, R4, UR12, RZ ;  /* 0x0000000c04047c24 */ /* 0x000fca000f8e02ff */
[----:B------:R-:W-:Y:S01]  /*ac90*/  STL [R1+0x1cc8], R4 ;  /* 0x001cc80401007387 */ /* 0x000fe20000100800 */
[----:B------:R-:W-:-:S05]  /*aca0*/  IMAD R5, R28, UR12, RZ ;  /* 0x0000000c1c057c24 */ /* 0x000fca000f8e02ff */
[----:B------:R-:W-:Y:S04]  /*acb0*/  STL [R1+0x1cc4], R5 ;  /* 0x001cc40501007387 */ /* 0x000fe80000100800 */
[----:B------:R-:W5:Y:S01]  /*acc0*/  LDL.LU R28, [R1+0x140] ;  /* 0x00014000011c7983 */ /* 0x000f620000300800 */
[----:B------:R-:W-:-:S05]  /*acd0*/  IMAD R6, R6, UR12, RZ ;  /* 0x0000000c06067c24 */ /* 0x000fca000f8e02ff */
[----:B------:R-:W-:Y:S01]  /*ace0*/  STL [R1+0x1cc0], R6 ;  /* 0x001cc00601007387 */ /* 0x000fe20000100800 */
[----:B------:R-:W-:-:S05]  /*acf0*/  IMAD R7, R7, UR12, RZ ;  /* 0x0000000c07077c24 */ /* 0x000fca000f8e02ff */
[----:B------:R-:W-:Y:S01]  /*ad00*/  STL [R1+0x1cbc], R7 ;  /* 0x001cbc0701007387 */ /* 0x000fe20000100800 */
[----:B------:R-:W-:-:S05]  /*ad10*/  IMAD R8, R10, UR12, RZ ;  /* 0x0000000c0a087c24 */ /* 0x000fca000f8e02ff */
[----:B------:R-:W-:Y:S04]  /*ad20*/  STL [R1+0x1cd8], R8 ;  /* 0x001cd80801007387 */ /* 0x000fe80000100800 */
[----:B------:R-:W5:Y:S01]  /*ad30*/  LDL.LU R19, [R1+0x148] ;  /* 0x0001480001137983 */ /* 0x000f620000300800 */
[----:B------:R-:W-:Y:S02]  /*ad40*/  IMAD R9, R29, UR12, RZ ;  /* 0x0000000c1d097c24 */ /* 0x000fe4000f8e02ff */
[----:B------:R-:W-:-:S03]  /*ad50*/  IMAD R10, R11, UR12, RZ ;  /* 0x0000000c0b0a7c24 */ /* 0x000fc6000f8e02ff */
[----:B------:R-:W-:Y:S04]  /*ad60*/  STL [R1+0x1cdc], R9 ;  /* 0x001cdc0901007387 */ /* 0x000fe80000100800 */
[----:B------:R-:W-:Y:S01]  /*ad70*/  STL [R1+0x1ce0], R10 ;  /* 0x001ce00a01007387 */ /* 0x000fe20000100800 */
[----:B------:R-:W-:-:S03]  /*ad80*/  IMAD R11, R20, UR12, RZ ;  /* 0x0000000c140b7c24 */ /* 0x000fc6000f8e02ff */
[----:B------:R-:W5:Y:S04]  /*ad90*/  LDL.LU R20, [R1+0x168] ;  /* 0x0001680001147983 */ /* 0x000f680000300800 */
[----:B------:R-:W-:Y:S01]  /*ada0*/  STL [R1+0x1ce4], R11 ;  /* 0x001ce40b01007387 */ /* 0x000fe20000100800 */
[----:B------:R-:W-:-:S05]  /*adb0*/  IMAD R12, R22, UR12, RZ ;  /* 0x0000000c160c7c24 */ /* 0x000fca000f8e02ff */
[----:B------:R-:W-:Y:S04]  /*adc0*/  STL [R1+0x1ce8], R12 ;  /* 0x001ce80c01007387 */ /* 0x000fe80000100800 */
[----:B------:R-:W5:Y:S01]  /*add0*/  LDL.LU R21, [R1+0x174] ;  /* 0x0001740001157983 */ /* 0x000f620000300800 */
[----:B--2---:R-:W-:-:S05]  /*ade0*/  IMAD R13, R13, UR12, RZ ;  /* 0x0000000c0d0d7c24 */ /* 0x004fca000f8e02ff */
[----:B------:R-:W-:Y:S01]  /*adf0*/  STL [R1+0x1cec], R13 ;  /* 0x001cec0d01007387 */ /* 0x000fe20000100800 */
[----:B---3--:R-:W-:Y:S02]  /*ae00*/  IMAD R14, R14, UR12, RZ ;  /* 0x0000000c0e0e7c24 */ /* 0x008fe4000f8e02ff */
[----:B----4-:R-:W-:-:S03]  /*ae10*/  IMAD R15, R24, UR12, RZ ;  /* 0x0000000c180f7c24 */ /* 0x010fc6000f8e02ff */
[----:B------:R0:W-:Y:S04]  /*ae20*/  STL [R1+0x1cf0], R14 ;  /* 0x001cf00e01007387 */ /* 0x0001e80000100800 */
[----:B------:R1:W-:Y:S04]  /*ae30*/  STL [R1+0x1cf4], R15 ;  /* 0x001cf40f01007387 */ /* 0x0003e80000100800 */
[----:B------:R-:W2:Y:S01]  /*ae40*/  LDL.LU R22, [R1+0x17c] ;  /* 0x00017c0001167983 */ /* 0x000ea20000300800 */
[----:B-----5:R-:W-:-:S05]  /*ae50*/  IMAD R16, R16, UR12, RZ ;  /* 0x0000000c10107c24 */ /* 0x020fca000f8e02ff */
[----:B------:R-:W-:Y:S01]  /*ae60*/  STL [R1+0x1cf8], R16 ;  /* 0x001cf81001007387 */ /* 0x000fe20000100800 */
[----:B------:R-:W-:-:S03]  /*ae70*/  IMAD R17, R25, UR12, RZ ;  /* 0x0000000c19117c24 */ /* 0x000fc6000f8e02ff */
[----:B------:R-:W3:Y:S04]  /*ae80*/  LDL.LU R23, [R1+0x18c] ;  /* 0x00018c0001177983 */ /* 0x000ee80000300800 */
[----:B------:R-:W4:Y:S04]  /*ae90*/  LDL.LU R24, [R1+0x19c] ;  /* 0x00019c0001187983 */ /* 0x000f280000300800 */
[----:B------:R-:W5:Y:S04]  /*aea0*/  LDL.LU R25, [R1+0x1a4] ;  /* 0x0001a40001197983 */ /* 0x000f680000300800 */
[----:B------:R-:W-:Y:S04]  /*aeb0*/  STL [R1+0x1cfc], R17 ;  /* 0x001cfc1101007387 */ /* 0x000fe80000100800 */
[----:B------:R-:W3:Y:S01]  /*aec0*/  LDL.LU R27, [R1+0x1b0] ;  /* 0x0001b000011b7983 */ /* 0x000ee20000300800 */
[----:B------:R-:W-:-:S03]  /*aed0*/  IMAD R18, R28, UR12, RZ ;  /* 0x0000000c1c127c24 */ /* 0x000fc6000f8e02ff */
[----:B------:R-:W3:Y:S04]  /*aee0*/  LDL.LU R28, [R1+0x1b8] ;  /* 0x0001b800011c7983 */ /* 0x000ee80000300800 */
[----:B------:R-:W3:Y:S04]  /*aef0*/  LDL.LU R29, [R1+0x1c0] ;  /* 0x0001c000011d7983 */ /* 0x000ee80000300800 */
[----:B------:R-:W3:Y:S04]  /*af00*/  LDL.LU R30, [R1+0x1cc] ;  /* 0x0001cc00011e7983 */ /* 0x000ee80000300800 */
[----:B------:R-:W3:Y:S04]  /*af10*/  LDL.LU R31, [R1+0x1f4] ;  /* 0x0001f400011f7983 */ /* 0x000ee80000300800 */
[----:B------:R-:W3:Y:S04]  /*af20*/  LDL.LU R32, [R1+0x208] ;  /* 0x0002080001207983 */ /* 0x000ee80000300800 */
[----:B------:R-:W-:Y:S04]  /*af30*/  STL [R1+0x1d00], R18 ;  /* 0x001d001201007387 */ /* 0x000fe80000100800 */
[----:B------:R-:W3:Y:S04]  /*af40*/  LDL.LU R33, [R1+0x204] ;  /* 0x0002040001217983 */ /* 0x000ee80000300800 */
[----:B------:R-:W3:Y:S01]  /*af50*/  LDL.LU R34, [R1+0x200] ;  /* 0x0002000001227983 */ /* 0x000ee20000300800 */
[----:B------:R-:W-:-:S05]  /*af60*/  IMAD R19, R19, UR12, RZ ;  /* 0x0000000c13137c24 */ /* 0x000fca000f8e02ff */
[----:B------:R-:W-:Y:S04]  /*af70*/  STL [R1+0x1d04], R19 ;  /* 0x001d041301007387 */ /* 0x000fe80000100800 */
[----:B------:R-:W3:Y:S04]  /*af80*/  LDL.LU R35, [R1+0x1fc] ;  /* 0x0001fc0001237983 */ /* 0x000ee80000300800 */
[----:B0-----:R-:W3:Y:S04]  /*af90*/  LDL.LU R14, [R1+0x1f8] ;  /* 0x0001f800010e7983 */ /* 0x001ee80000300800 */
[----:B------:R-:W1:Y:S04]  /*afa0*/  LDL.LU R36, [R1+0x1f0] ;  /* 0x0001f00001247983 */ /* 0x000e680000300800 */
[----:B------:R-:W4:Y:S01]  /*afb0*/  LDL.LU R37, [R1+0x1ec] ;  /* 0x0001ec0001257983 */ /* 0x000f220000300800 */
[----:B------:R-:W-:-:S05]  /*afc0*/  IMAD R20, R20, UR12, RZ ;  /* 0x0000000c14147c24 */ /* 0x000fca000f8e02ff */
[----:B------:R-:W-:Y:S04]  /*afd0*/  STL [R1+0x1d08], R20 ;  /* 0x001d081401007387 */ /* 0x000fe80000100800 */
[----:B------:R-:W5:Y:S04]  /*afe0*/  LDL.LU R2, [R1+0x1e8] ;  /* 0x0001e80001027983 */ /* 0x000f680000300800 */
[----:B------:R-:W5:Y:S04]  /*aff0*/  LDL.LU R13, [R1+0x1e4] ;  /* 0x0001e400010d7983 */ /* 0x000f680000300800 */
[----:B------:R-:W5:Y:S01]  /*b000*/  LDL.LU R11, [R1+0x1e0] ;  /* 0x0001e000010b7983 */ /* 0x000f620000300800 */
[----:B------:R-:W-:-:S03]  /*b010*/  IMAD R21, R21, UR12, RZ ;  /* 0x0000000c15157c24 */ /* 0x000fc6000f8e02ff */
[----:B------:R-:W5:Y:S04]  /*b020*/  LDL.LU R5, [R1+0x1dc] ;  /* 0x0001dc0001057983 */ /* 0x000f680000300800 */
[----:B------:R-:W-:Y:S04]  /*b030*/  STL [R1+0x1d0c], R21 ;  /* 0x001d0c1501007387 */ /* 0x000fe80000100800 */
[----:B------:R-:W5:Y:S04]  /*b040*/  LDL.LU R7, [R1+0x1d8] ;  /* 0x0001d80001077983 */ /* 0x000f680000300800 */
[----:B------:R-:W5:Y:S01]  /*b050*/  LDL.LU R10, [R1+0x1d4] ;  /* 0x0001d400010a7983 */ /* 0x000f620000300800 */
[----:B--2---:R-:W-:-:S05]  /*b060*/  IMAD R22, R22, UR12, RZ ;  /* 0x0000000c16167c24 */ /* 0x004fca000f8e02ff */
[----:B------:R-:W-:Y:S04]  /*b070*/  STL [R1+0x1d10], R22 ;  /* 0x001d101601007387 */ /* 0x000fe80000100800 */
[----:B------:R-:W2:Y:S04]  /*b080*/  LDL.LU R9, [R1+0x1d0] ;  /* 0x0001d00001097983 */ /* 0x000ea80000300800 */
[----:B------:R-:W2:Y:S04]  /*b090*/  LDL.LU R8, [R1+0x1c8] ;  /* 0x0001c80001087983 */ /* 0x000ea80000300800 */
[----:B------:R-:W2:Y:S04]  /*b0a0*/  LDL.LU R6, [R1+0x1c4] ;  /* 0x0001c40001067983 */ /* 0x000ea80000300800 */
[----:B------:R-:W2:Y:S04]  /*b0b0*/  LDL.LU R12, [R1+0x1bc] ;  /* 0x0001bc00010c7983 */ /* 0x000ea80000300800 */
[----:B------:R-:W2:Y:S01]  /*b0c0*/  LDL.LU R4, [R1+0x1b4] ;  /* 0x0001b40001047983 */ /* 0x000ea20000300800 */
[----:B---3--:R-:W-:-:S02]  /*b0d0*/  IMAD R14, R14, UR12, RZ ;  /* 0x0000000c0e0e7c24 */ /* 0x008fc4000f8e02ff */
[----:B-1----:R-:W-:Y:S02]  /*b0e0*/  IMAD R15, R36, UR12, RZ ;  /* 0x0000000c240f7c24 */ /* 0x002fe4000f8e02ff */
[----:B------:R-:W3:Y:S04]  /*b0f0*/  LDL.LU R36, [R1+0x1ac] ;  /* 0x0001ac0001247983 */ /* 0x000ee80000300800 */
[----:B------:R4:W-:Y:S04]  /*b100*/  STL [R1+0x48], R14 ;  /* 0x0000480e01007387 */ /* 0x0009e80000100800 */
[----:B------:R5:W-:Y:S01]  /*b110*/  STL [R1+0x4c], R15 ;  /* 0x00004c0f01007387 */ /* 0x000be20000100800 */
[----:B----4-:R-:W-:-:S03]  /*b120*/  IMAD R14, R37, UR12, RZ ;  /* 0x0000000c250e7c24 */ /* 0x010fc6000f8e02ff */
[----:B------:R-:W4:Y:S01]  /*b130*/  LDL.LU R37, [R1+0x1a8] ;  /* 0x0001a80001257983 */ /* 0x000f220000300800 */
[----:B-----5:R-:W-:-:S03]  /*b140*/  IMAD R15, R2, UR12, RZ ;  /* 0x0000000c020f7c24 */ /* 0x020fc6000f8e02ff */
[----:B------:R0:W-:Y:S04]  /*b150*/  STL [R1+0x68], R14 ;  /* 0x0000680e01007387 */ /* 0x0001e80000100800 */
[----:B------:R-:W5:Y:S01]  /*b160*/  LDL.LU R2, [R1+0x1a0] ;  /* 0x0001a00001027983 */ /* 0x000f620000300800 */
[----:B------:R-:W-:Y:S02]  /*b170*/  IMAD R11, R11, UR12, RZ ;  /* 0x0000000c0b0b7c24 */ /* 0x000fe4000f8e02ff */
[----:B0-----:R-:W-:Y:S01]  /*b180*/  IMAD R14, R13, UR12, RZ ;  /* 0x0000000c0d0e7c24 */ /* 0x001fe2000f8e02ff */
[----:B------:R-:W-:Y:S01]  /*b190*/  STL [R1+0x74], R15 ;  /* 0x0000740f01007387 */ /* 0x000fe20000100800 */
[----:B------:R-:W-:-:S03]  /*b1a0*/  IMAD R13, R5, UR12, RZ ;  /* 0x0000000c050d7c24 */ /* 0x000fc6000f8e02ff */
[----:B------:R-:W-:Y:S04]  /*b1b0*/  STL [R1+0x80], R14 ;  /* 0x0000800e01007387 */ /* 0x000fe80000100800 */
[----:B------:R-:W5:Y:S04]  /*b1c0*/  LDL.LU R5, [R1+0x198] ;  /* 0x0001980001057983 */ /* 0x000f680000300800 */
[----:B------:R0:W-:Y:S04]  /*b1d0*/  STL [R1+0x84], R11 ;  /* 0x0000840b01007387 */ /* 0x0001e80000100800 */
[----:B------:R-:W-:Y:S01]  /*b1e0*/  STL [R1+0xa0], R13 ;  /* 0x0000a00d01007387 */ /* 0x000fe20000100800 */
[----:B0-----:R-:W-:-:S03]  /*b1f0*/  IMAD R11, R7, UR12, RZ ;  /* 0x0000000c070b7c24 */ /* 0x001fc6000f8e02ff */
[----:B------:R-:W5:Y:S01]  /*b200*/  LDL.LU R7, [R1+0x194] ;  /* 0x0001940001077983 */ /* 0x000f620000300800 */
[----:B------:R-:W-:-:S03]  /*b210*/  IMAD R10, R10, UR12, RZ ;  /* 0x0000000c0a0a7c24 */ /* 0x000fc6000f8e02ff */
[----:B------:R0:W-:Y:S04]  /*b220*/  STL [R1+0xa8], R11 ;  /* 0x0000a80b01007387 */ /* 0x0001e80000100800 */
[----:B------:R-:W5:Y:S04]  /*b230*/  LDL.LU R21, [R1+0x190] ;  /* 0x0001900001157983 */ /* 0x000f680000300800 */
[----:B------:R-:W5:Y:S04]  /*b240*/  LDL.LU R20, [R1+0x188] ;  /* 0x0001880001147983 */ /* 0x000f680000300800 */
[----:B------:R1:W-:Y:S04]  /*b250*/  STL [R1+0xc0], R10 ;  /* 0x0000c00a01007387 */ /* 0x0003e80000100800 */
[----:B0-----:R-:W5:Y:S04]  /*b260*/  LDL.LU R11, [R1+0x184] ;  /* 0x00018400010b7983 */ /* 0x001f680000300800 */
[----:B------:R-:W5:Y:S04]  /*b270*/  LDL.LU R19, [R1+0x180] ;  /* 0x0001800001137983 */ /* 0x000f680000300800 */
[----:B------:R-:W5:Y:S01]  /*b280*/  LDL.LU R18, [R1+0x178] ;  /* 0x0001780001127983 */ /* 0x000f620000300800 */
[----:B--2---:R-:W-:-:S05]  /*b290*/  IMAD R9, R9, UR12, RZ ;  /* 0x0000000c09097c24 */ /* 0x004fca000f8e02ff */
[----:B------:R0:W-:Y:S04]  /*b2a0*/  STL [R1+0xc8], R9 ;  /* 0x0000c80901007387 */ /* 0x0001e80000100800 */
[----:B-1----:R-:W2:Y:S01]  /*b2b0*/  LDL.LU R10, [R1+0x170] ;  /* 0x00017000010a7983 */ /* 0x002ea20000300800 */
[----:B------:R-:W-:-:S03]  /*b2c0*/  IMAD R8, R8, UR12, RZ ;  /* 0x0000000c08087c24 */ /* 0x000fc6000f8e02ff */
[----:B------:R-:W2:Y:S04]  /*b2d0*/  LDL.LU R17, [R1+0x16c] ;  /* 0x00016c0001117983 */ /* 0x000ea80000300800 */
[----:B------:R-:W2:Y:S04]  /*b2e0*/  LDL.LU R16, [R1+0x164] ;  /* 0x0001640001107983 */ /* 0x000ea80000300800 */
[----:B------:R1:W-:Y:S04]  /*b2f0*/  STL [R1+0xd0], R8 ;  /* 0x0000d00801007387 */ /* 0x0003e80000100800 */
[----:B0-----:R-:W2:Y:S01]  /*b300*/  LDL.LU R9, [R1+0x160] ;  /* 0x0001600001097983 */ /* 0x001ea20000300800 */
[----:B------:R-:W-:-:S03]  /*b310*/  IMAD R13, R6, UR12, RZ ;  /* 0x0000000c060d7c24 */ /* 0x000fc6000f8e02ff */
[----:B-1----:R-:W2:Y:S04]  /*b320*/  LDL.LU R8, [R1+0x15c] ;  /* 0x00015c0001087983 */ /* 0x002ea80000300800 */
[----:B------:R-:W2:Y:S01]  /*b330*/  LDL.LU R6, [R1+0x158] ;  /* 0x0001580001067983 */ /* 0x000ea20000300800 */
[----:B------:R-:W-:Y:S02]  /*b340*/  IMAD R12, R12, UR12, RZ ;  /* 0x0000000c0c0c7c24 */ /* 0x000fe4000f8e02ff */
[----:B------:R-:W-:Y:S01]  /*b350*/  IMAD R4, R4, UR12, RZ ;  /* 0x0000000c04047c24 */ /* 0x000fe2000f8e02ff */
[----:B------:R-:W-:Y:S04]  /*b360*/  STL [R1+0xe4], R13 ;  /* 0x0000e40d01007387 */ /* 0x000fe80000100800 */
[----:B------:R-:W2:Y:S04]  /*b370*/  LDL.LU R15, [R1+0x154] ;  /* 0x00015400010f7983 */ /* 0x000ea80000300800 */
[----:B------:R-:W-:Y:S04]  /*b380*/  STL [R1+0xec], R12 ;  /* 0x0000ec0c01007387 */ /* 0x000fe80000100800 */
[----:B------:R-:W2:Y:S04]  /*b390*/  LDL.LU R14, [R1+0x150] ;  /* 0x00015000010e7983 */ /* 0x000ea80000300800 */
[----:B------:R0:W-:Y:S04]  /*b3a0*/  STL [R1+0x100], R4 ;  /* 0x0001000401007387 */ /* 0x0001e80000100800 */
[----:B0-----:R-:W2:Y:S01]  /*b3b0*/  LDL.LU R4, [R1+0x14c] ;  /* 0x00014c0001047983 */ /* 0x001ea20000300800 */
[----:B---3--:R-:W-:-:S03]  /*b3c0*/  IMAD R13, R36, UR12, RZ ;  /* 0x0000000c240d7c24 */ /* 0x008fc6000f8e02ff */
[----:B------:R-:W3:Y:S04]  /*b3d0*/  LDL.LU R36, [R1+0x144] ;  /* 0x0001440001247983 */ /* 0x000ee80000300800 */
[----:B------:R0:W-:Y:S01]  /*b3e0*/  STL [R1+0x108], R13 ;  /* 0x0001080d01007387 */ /* 0x0001e20000100800 */
[----:B----4-:R-:W-:-:S03]  /*b3f0*/  IMAD R12, R37, UR12, RZ ;  /* 0x0000000c250c7c24 */ /* 0x010fc6000f8e02ff */
[----:B------:R-:W4:Y:S04]  /*b400*/  LDL.LU R37, [R1+0x13c] ;  /* 0x00013c0001257983 */ /* 0x000f280000300800 */
[----:B------:R1:W-:Y:S01]  /*b410*/  STL [R1+0x110], R12 ;  /* 0x0001100c01007387 */ /* 0x0003e20000100800 */
[----:B-----5:R-:W-:-:S03]  /*b420*/  IMAD R2, R2, UR12, RZ ;  /* 0x0000000c02027c24 */ /* 0x020fc6000f8e02ff */
[----:B0-----:R-:W5:Y:S04]  /*b430*/  LDL.LU R13, [R1+0x134] ;  /* 0x00013400010d7983 */ /* 0x001f680000300800 */
[----:B-1----:R-:W5:Y:S04]  /*b440*/  LDL.LU R12, [R1+0x130] ;  /* 0x00013000010c7983 */ /* 0x002f680000300800 */
[----:B------:R0:W-:Y:S01]  /*b450*/  STL [R1+0x118], R2 ;  /* 0x0001180201007387 */ /* 0x0001e20000100800 */
[----:B------:R-:W-:-:S03]  /*b460*/  IMAD R22, R5, UR12, RZ ;  /* 0x0000000c05167c24 */ /* 0x000fc6000f8e02ff */
[----:B0-----:R-:W5:Y:S04]  /*b470*/  LDL.LU R2, [R1+0x12c] ;  /* 0x00012c0001027983 */ /* 0x001f680000300800 */
[----:B------:R-:W5:Y:S04]  /*b480*/  LDL.LU R5, [R1+0x124] ;  /* 0x0001240001057983 */ /* 0x000f680000300800 */
[----:B------:R0:W-:Y:S02]  /*b490*/  STL [R1+0x128], R22 ;  /* 0x0001281601007387 */ /* 0x0001e40000100800 */
[----:B0-----:R-:W-:-:S02]  /*b4a0*/  IMAD R22, R7, UR12, RZ ;  /* 0x0000000c07167c24 */ /* 0x001fc4000f8e02ff */
[----:B------:R-:W5:Y:S01]  /*b4b0*/  LDL.LU R7, [R1+0x120] ;  /* 0x0001200001077983 */ /* 0x000f620000300800 */
[----:B------:R-:W-:-:S03]  /*b4c0*/  IMAD R20, R20, UR12, RZ ;  /* 0x0000000c14147c24 */ /* 0x000fc6000f8e02ff */
[----:B------:R0:W-:Y:S02]  /*b4d0*/  STL [R1+0x138], R22 ;  /* 0x0001381601007387 */ /* 0x0001e40000100800 */
[----:B0-----:R-:W-:Y:S02]  /*b4e0*/  IMAD R22, R21, UR12, RZ ;  /* 0x0000000c15167c24 */ /* 0x001fe4000f8e02ff */
[----:B------:R-:W-:-:S03]  /*b4f0*/  IMAD R21, R11, UR12, RZ ;  /* 0x0000000c0b157c24 */ /* 0x000fc6000f8e02ff */
[----:B------:R-:W-:Y:S04]  /*b500*/  STL [R1+0x140], R22 ;  /* 0x0001401601007387 */ /* 0x000fe80000100800 */
[----:B------:R-:W5:Y:S04]  /*b510*/  LDL.LU R11, [R1+0x11c] ;  /* 0x00011c00010b7983 */ /* 0x000f680000300800 */
[----:B------:R0:W-:Y:S04]  /*b520*/  STL [R1+0x148], R20 ;  /* 0x0001481401007387 */ /* 0x0001e80000100800 */
[----:B------:R-:W-:Y:S01]  /*b530*/  STL [R1+0x168], R21 ;  /* 0x0001681501007387 */ /* 0x000fe20000100800 */
[----:B0-----:R-:W-:-:S05]  /*b540*/  IMAD R20, R19, UR12, RZ ;  /* 0x0000000c13147c24 */ /* 0x001fca000f8e02ff */
[----:B------:R-:W-:Y:S01]  /*b550*/  STL [R1+0x174], R20 ;  /* 0x0001741401007387 */ /* 0x000fe20000100800 */
[----:B------:R-:W-:Y:S02]  /*b560*/  IMAD R18, R18, UR12, RZ ;  /* 0x0000000c12127c24 */ /* 0x000fe4000f8e02ff */
[----:B--2---:R-:W-:Y:S02]  /*b570*/  IMAD R19, R10, UR12, RZ ;  /* 0x0000000c0a137c24 */ /* 0x004fe4000f8e02ff */
[----:B------:R-:W2:Y:S04]  /*b580*/  LDL.LU R10, [R1+0x114] ;  /* 0x00011400010a7983 */ /* 0x000ea80000300800 */
[----:B------:R0:W-:Y:S04]  /*b590*/  STL [R1+0x178], R18 ;  /* 0x0001781201007387 */ /* 0x0001e80000100800 */
[----:B------:R-:W-:Y:S01]  /*b5a0*/  STL [R1+0x170], R19 ;  /* 0x0001701301007387 */ /* 0x000fe20000100800 */
[----:B0-----:R-:W-:-:S02]  /*b5b0*/  IMAD R18, R17, UR12, RZ ;  /* 0x0000000c11127c24 */ /* 0x001fc4000f8e02ff */
[----:B------:R-:W-:Y:S02]  /*b5c0*/  IMAD R17, R16, UR12, RZ ;  /* 0x0000000c10117c24 */ /* 0x000fe4000f8e02ff */
[----:B------:R-:W-:Y:S01]  /*b5d0*/  IMAD R16, R9, UR12, RZ ;  /* 0x0000000c09107c24 */ /* 0x000fe2000f8e02ff */
[----:B------:R-:W-:Y:S04]  /*b5e0*/  STL [R1+0x16c], R18 ;  /* 0x00016c1201007387 */ /* 0x000fe80000100800 */
[----:B------:R-:W2:Y:S04]  /*b5f0*/  LDL.LU R9, [R1+0x10c] ;  /* 0x00010c0001097983 */ /* 0x000ea80000300800 */
[----:B------:R0:W-:Y:S04]  /*b600*/  STL [R1+0x164], R17 ;  /* 0x0001641101007387 */ /* 0x0001e80000100800 */
[----:B------:R1:W-:Y:S01]  /*b610*/  STL [R1+0x160], R16 ;  /* 0x0001601001007387 */ /* 0x0003e20000100800 */
[----:B0-----:R-:W-:-:S03]  /*b620*/  IMAD R17, R8, UR12, RZ ;  /* 0x0000000c08117c24 */ /* 0x001fc6000f8e02ff */
[----:B------:R-:W2:Y:S01]  /*b630*/  LDL.LU R8, [R1+0x104] ;  /* 0x0001040001087983 */ /* 0x000ea20000300800 */
[----:B-1----:R-:W-:-:S03]  /*b640*/  IMAD R16, R6, UR12, RZ ;  /* 0x0000000c06107c24 */ /* 0x002fc6000f8e02ff */
[----:B------:R-:W-:Y:S04]  /*b650*/  STL [R1+0x15c], R17 ;  /* 0x00015c1101007387 */ /* 0x000fe80000100800 */
[----:B------:R-:W2:Y:S01]  /*b660*/  LDL.LU R6, [R1+0xfc] ;  /* 0x0000fc0001067983 */ /* 0x000ea20000300800 */
[----:B------:R-:W-:-:S03]  /*b670*/  IMAD R14, R14, UR12, RZ ;  /* 0x0000000c0e0e7c24 */ /* 0x000fc6000f8e02ff */
[----:B------:R0:W-:Y:S02]  /*b680*/  STL [R1+0x158], R16 ;  /* 0x0001581001007387 */ /* 0x0001e40000100800 */
[----:B0-----:R-:W-:Y:S02]  /*b690*/  IMAD R16, R15, UR12, RZ ;  /* 0x0000000c0f107c24 */ /* 0x001fe4000f8e02ff */
[----:B------:R-:W-:-:S03]  /*b6a0*/  IMAD R15, R4, UR12, RZ ;  /* 0x0000000c040f7c24 */ /* 0x000fc6000f8e02ff */
[----:B------:R-:W-:Y:S04]  /*b6b0*/  STL [R1+0x154], R16 ;  /* 0x0001541001007387 */ /* 0x000fe80000100800 */
[----:B------:R-:W2:Y:S04]  /*b6c0*/  LDL.LU R4, [R1+0xf8] ;  /* 0x0000f80001047983 */ /* 0x000ea80000300800 */
[----:B------:R3:W-:Y:S04]  /*b6d0*/  STL [R1+0x150], R14 ;  /* 0x0001500e01007387 */ /* 0x0007e80000100800 */
[----:B------:R4:W-:Y:S01]  /*b6e0*/  STL [R1+0x14c], R15 ;  /* 0x00014c0f01007387 */ /* 0x0009e20000100800 */
[----:B---3--:R-:W-:-:S03]  /*b6f0*/  IMAD R14, R36, UR12, RZ ;  /* 0x0000000c240e7c24 */ /* 0x008fc6000f8e02ff */
[----:B------:R-:W3:Y:S04]  /*b700*/  LDL.LU R36, [R1+0xf4] ;  /* 0x0000f40001247983 */ /* 0x000ee80000300800 */
[----:B------:R5:W-:Y:S01]  /*b710*/  STL [R1+0x144], R14 ;  /* 0x0001440e01007387 */ /* 0x000be20000100800 */
[----:B----4-:R-:W-:-:S03]  /*b720*/  IMAD R15, R37, UR12, RZ ;  /* 0x0000000c250f7c24 */ /* 0x010fc6000f8e02ff */
[----:B------:R-:W4:Y:S01]  /*b730*/  LDL.LU R37, [R1+0xf0] ;  /* 0x0000f00001257983 */ /* 0x000f220000300800 */
[----:B-----5:R-:W-:-:S03]  /*b740*/  IMAD R14, R13, UR12, RZ ;  /* 0x0000000c0d0e7c24 */ /* 0x020fc6000f8e02ff */
[----:B------:R-:W-:Y:S04]  /*b750*/  STL [R1+0x13c], R15 ;  /* 0x00013c0f01007387 */ /* 0x000fe80000100800 */
[----:B------:R-:W-:Y:S01]  /*b760*/  STL [R1+0x134], R14 ;  /* 0x0001340e01007387 */ /* 0x000fe20000100800 */
[----:B------:R-:W-:Y:S02]  /*b770*/  IMAD R12, R12, UR12, RZ ;  /* 0x0000000c0c0c7c24 */ /* 0x000fe4000f8e02ff */
[----:B------:R-:W-:Y:S02]  /*b780*/  IMAD R13, R2, UR12, RZ ;  /* 0x0000000c020d7c24 */ /* 0x000fe4000f8e02ff */
[----:B------:R-:W5:Y:S04]  /*b790*/  LDL.LU R2, [R1+0xe8] ;  /* 0x0000e80001027983 */ /* 0x000f680000300800 */
[----:B------:R0:W-:Y:S04]  /*b7a0*/  STL [R1+0x130], R12 ;  /* 0x0001300c01007387 */ /* 0x0001e80000100800 */
[----:B------:R-:W-:Y:S01]  /*b7b0*/  STL [R1+0x12c], R13 ;  /* 0x00012c0d01007387 */ /* 0x000fe20000100800 */
[----:B0-----:R-:W-:-:S03]  /*b7c0*/  IMAD R12, R5, UR12, RZ ;  /* 0x0000000c050c7c24 */ /* 0x001fc6000f8e02ff */
[----:B------:R-:W5:Y:S01]  /*b7d0*/  LDL.LU R5, [R1+0xe0] ;  /* 0x0000e00001057983 */ /* 0x000f620000300800 */
[----:B------:R-:W-:-:S03]  /*b7e0*/  IMAD R7, R7, UR12, RZ ;  /* 0x0000000c07077c24 */ /* 0x000fc6000f8e02ff */
[----:B------:R-:W-:Y:S04]  /*b7f0*/  STL [R1+0x124], R12 ;  /* 0x0001240c01007387 */ /* 0x000fe80000100800 */
[----:B------:R-:W5:Y:S04]  /*b800*/  LDL.LU R21, [R1+0xdc] ;  /* 0x0000dc0001157983 */ /* 0x000f680000300800 */
[----:B------:R-:W5:Y:S04]  /*b810*/  LDL.LU R20, [R1+0xd8] ;  /* 0x0000d80001147983 */ /* 0x000f680000300800 */
[----:B------:R0:W-:Y:S01]  /*b820*/  STL [R1+0x120], R7 ;  /* 0x0001200701007387 */ /* 0x0001e20000100800 */
[----:B------:R-:W-:-:S03]  /*b830*/  IMAD R11, R11, UR12, RZ ;  /* 0x0000000c0b0b7c24 */ /* 0x000fc6000f8e02ff */
[----:B0-----:R-:W5:Y:S04]  /*b840*/  LDL.LU R7, [R1+0xd4] ;  /* 0x0000d40001077983 */ /* 0x001f680000300800 */
[----:B------:R-:W5:Y:S04]  /*b850*/  LDL.LU R19, [R1+0xcc] ;  /* 0x0000cc0001137983 */ /* 0x000f680000300800 */
[----:B------:R-:W5:Y:S04]  /*b860*/  LDL.LU R18, [R1+0xc4] ;  /* 0x0000c40001127983 */ /* 0x000f680000300800 */
[----:B------:R0:W-:Y:S04]  /*b870*/  STL [R1+0x11c], R11 ;  /* 0x00011c0b01007387 */ /* 0x0001e80000100800 */
[----:B------:R-:W5:Y:S04]  /*b880*/  LDL.LU R17, [R1+0xbc] ;  /* 0x0000bc0001117983 */ /* 0x000f680000300800 */
[----:B------:R-:W5:Y:S04]  /*b890*/  LDL.LU R16, [R1+0xb8] ;  /* 0x0000b80001107983 */ /* 0x000f680000300800 */
[----:B------:R-:W5:Y:S01]  /*b8a0*/  LDL.LU R15, [R1+0xb4] ;  /* 0x0000b400010f7983 */ /* 0x000f620000300800 */
[----:B--2---:R-:W-:-:S05]  /*b8b0*/  IMAD R10, R10, UR12, RZ ;  /* 0x0000000c0a0a7c24 */ /* 0x004fca000f8e02ff */
[----:B------:R1:W-:Y:S04]  /*b8c0*/  STL [R1+0x114], R10 ;  /* 0x0001140a01007387 */ /* 0x0003e80000100800 */
[----:B------:R-:W2:Y:S04]  /*b8d0*/  LDL.LU R14, [R1+0xb0] ;  /* 0x0000b000010e7983 */ /* 0x000ea80000300800 */
[----:B------:R-:W2:Y:S04]  /*b8e0*/  LDL.LU R13, [R1+0xac] ;  /* 0x0000ac00010d7983 */ /* 0x000ea80000300800 */
[----:B------:R-:W2:Y:S01]  /*b8f0*/  LDL.LU R12, [R1+0xa4] ;  /* 0x0000a400010c7983 */ /* 0x000ea20000300800 */
[----:B------:R-:W-:-:S05]  /*b900*/  IMAD R9, R9, UR12, RZ ;  /* 0x0000000c09097c24 */ /* 0x000fca000f8e02ff */
[----:B------:R1:W-:Y:S04]  /*b910*/  STL [R1+0x10c], R9 ;  /* 0x00010c0901007387 */ /* 0x0003e80000100800 */
[----:B0-----:R-:W2:Y:S01]  /*b920*/  LDL.LU R11, [R1+0x98] ;  /* 0x00009800010b7983 */ /* 0x001ea20000300800 */
[----:B------:R-:W-:-:S05]  /*b930*/  IMAD R8, R8, UR12, RZ ;  /* 0x0000000c08087c24 */ /* 0x000fca000f8e02ff */
[----:B------:R0:W-:Y:S01]  /*b940*/  STL [R1+0x104], R8 ;  /* 0x0001040801007387 */ /* 0x0001e20000100800 */
[----:B------:R-:W-:-:S03]  /*b950*/  IMAD R6, R6, UR12, RZ ;  /* 0x0000000c06067c24 */ /* 0x000fc6000f8e02ff */
[----:B-1----:R-:W2:Y:S04]  /*b960*/  LDL.LU R10, [R1+0x94] ;  /* 0x00009400010a7983 */ /* 0x002ea80000300800 */
[----:B------:R1:W-:Y:S04]  /*b970*/  STL [R1+0xfc], R6 ;  /* 0x0000fc0601007387 */ /* 0x0003e80000100800 */
[----:B------:R-:W2:Y:S04]  /*b980*/  LDL.LU R9, [R1+0x8c] ;  /* 0x00008c0001097983 */ /* 0x000ea80000300800 */
[----:B0-----:R-:W2:Y:S01]  /*b990*/  LDL.LU R8, [R1+0x78] ;  /* 0x0000780001087983 */ /* 0x001ea20000300800 */
[----:B-1----:R-:W-:-:S05]  /*b9a0*/  IMAD R6, R4, UR12, RZ ;  /* 0x0000000c04067c24 */ /* 0x002fca000f8e02ff */
[----:B------:R0:W-:Y:S04]  /*b9b0*/  STL [R1+0xf8], R6 ;  /* 0x0000f80601007387 */ /* 0x0001e80000100800 */
[----:B0-----:R-:W2:Y:S01]  /*b9c0*/  LDL.LU R6, [R1+0x90] ;  /* 0x0000900001067983 */ /* 0x001ea20000300800 */
[----:B---3--:R-:W-:-:S05]  /*b9d0*/  IMAD R4, R36, UR12, RZ ;  /* 0x0000000c24047c24 */ /* 0x008fca000f8e02ff */
[----:B------:R0:W-:Y:S04]  /*b9e0*/  STL [R1+0xf4], R4 ;  /* 0x0000f40401007387 */ /* 0x0001e80000100800 */
[----:B0-----:R-:W3:Y:S01]  /*b9f0*/  LDL.LU R4, [R1+0x88] ;  /* 0x0000880001047983 */ /* 0x001ee20000300800 */
[----:B----4-:R-:W-:-:S03]  /*ba00*/  IMAD R22, R37, UR12, RZ ;  /* 0x0000000c25167c24 */ /* 0x010fc6000f8e02ff */
[----:B------:R-:W4:Y:S04]  /*ba10*/  LDL.LU R36, [R1+0x7c] ;  /* 0x00007c0001247983 */ /* 0x000f280000300800 */
[----:B------:R5:W-:Y:S04]  /*ba20*/  STL [R1+0xf0], R22 ;  /* 0x0000f01601007387 */ /* 0x000be80000100800 */
[----:B------:R-:W3:Y:S01]  /*ba30*/  LDL.LU R37, [R1+0x70] ;  /* 0x0000700001257983 */ /* 0x000ee20000300800 */
[----:B-----5:R-:W-:-:S03]  /*ba40*/  IMAD R22, R2, UR12, RZ ;  /* 0x0000000c02167c24 */ /* 0x020fc6000f8e02ff */
[----:B------:R-:W5:Y:S04]  /*ba50*/  LDL.LU R2, [R1+0x6c] ;  /* 0x00006c0001027983 */ /* 0x000f680000300800 */
[----:B------:R0:W-:Y:S02]  /*ba60*/  STL [R1+0xe8], R22 ;  /* 0x0000e81601007387 */ /* 0x0001e40000100800 */
[----:B0-----:R-:W-:Y:S02]  /*ba70*/  IMAD R22, R5, UR12, RZ ;  /* 0x0000000c05167c24 */ /* 0x001fe4000f8e02ff */
[----:B------:R-:W3:Y:S04]  /*ba80*/  LDL.LU R5, [R1+0x64] ;  /* 0x0000640001057983 */ /* 0x000ee80000300800 */
[----:B------:R0:W-:Y:S01]  /*ba90*/  STL [R1+0xe0], R22 ;  /* 0x0000e01601007387 */ /* 0x0001e20000100800 */
[----:B------:R-:W-:-:S02]  /*baa0*/  IMAD R20, R20, UR12, RZ ;  /* 0x0000000c14147c24 */ /* 0x000fc4000f8e02ff */
[----:B0-----:R-:W-:-:S05]  /*bab0*/  IMAD R22, R21, UR12, RZ ;  /* 0x0000000c15167c24 */ /* 0x001fca000f8e02ff */
[----:B------:R-:W-:Y:S01]  /*bac0*/  STL [R1+0xdc], R22 ;  /* 0x0000dc1601007387 */ /* 0x000fe20000100800 */
[----:B------:R-:W-:-:S03]  /*bad0*/  IMAD R21, R7, UR12, RZ ;  /* 0x0000000c07157c24 */ /* 0x000fc6000f8e02ff */
[----:B------:R-:W3:Y:S04]  /*bae0*/  LDL.LU R7, [R1+0x60] ;  /* 0x0000600001077983 */ /* 0x000ee80000300800 */
[----:B------:R0:W-:Y:S04]  /*baf0*/  STL [R1+0xd8], R20 ;  /* 0x0000d81401007387 */ /* 0x0001e80000100800 */
[----:B------:R1:W-:Y:S01]  /*bb00*/  STL [R1+0xd4], R21 ;  /* 0x0000d41501007387 */ /* 0x0003e20000100800 */
[----:B0-----:R-:W-:Y:S02]  /*bb10*/  IMAD R20, R19, UR12, RZ ;  /* 0x0000000c13147c24 */ /* 0x001fe4000f8e02ff */
[----:B------:R-:W-:-:S02]  /*bb20*/  IMAD R19, R18, UR12, RZ ;  /* 0x0000000c12137c24 */ /* 0x000fc4000f8e02ff */
[----:B------:R-:W-:Y:S01]  /*bb30*/  IMAD R18, R17, UR12, RZ ;  /* 0x0000000c11127c24 */ /* 0x000fe2000f8e02ff */
[----:B------:R0:W-:Y:S01]  /*bb40*/  STL [R1+0xcc], R20 ;  /* 0x0000cc1401007387 */ /* 0x0001e20000100800 */
[----:B------:R-:W-:Y:S02]  /*bb50*/  IMAD R17, R16, UR12, RZ ;  /* 0x0000000c10117c24 */ /* 0x000fe4000f8e02ff */
[----:B------:R-:W-:Y:S01]  /*bb60*/  IMAD R16, R15, UR12, RZ ;  /* 0x0000000c0f107c24 */ /* 0x000fe2000f8e02ff */
[----:B-1----:R-:W3:Y:S04]  /*bb70*/  LDL.LU R21, [R1+0x5c] ;  /* 0x00005c0001157983 */ /* 0x002ee80000300800 */
[----:B------:R1:W-:Y:S04]  /*bb80*/  STL [R1+0xc4], R19 ;  /* 0x0000c41301007387 */ /* 0x0003e80000100800 */
[----:B------:R1:W-:Y:S04]  /*bb90*/  STL [R1+0xbc], R18 ;  /* 0x0000bc1201007387 */ /* 0x0003e80000100800 */
[----:B------:R-:W-:Y:S04]  /*bba0*/  STL [R1+0xb8], R17 ;  /* 0x0000b81101007387 */ /* 0x000fe80000100800 */
[----:B0-----:R-:W3:Y:S04]  /*bbb0*/  LDL.LU R20, [R1+0x58] ;  /* 0x0000580001147983 */ /* 0x001ee80000300800 */
[----:B------:R-:W-:Y:S01]  /*bbc0*/  STL [R1+0xb4], R16 ;  /* 0x0000b41001007387 */ /* 0x000fe20000100800 */
[----:B--2---:R-:W-:-:S02]  /*bbd0*/  IMAD R15, R14, UR12, RZ ;  /* 0x0000000c0e0f7c24 */ /* 0x004fc4000f8e02ff */
[----:B------:R-:W-:-:S03]  /*bbe0*/  IMAD R14, R13, UR12, RZ ;  /* 0x0000000c0d0e7c24 */ /* 0x000fc6000f8e02ff */
[----:B------:R-:W-:Y:S01]  /*bbf0*/  STL [R1+0xb0], R15 ;  /* 0x0000b00f01007387 */ /* 0x000fe20000100800 */
[----:B------:R-:W-:-:S03]  /*bc00*/  IMAD R13, R12, UR12, RZ ;  /* 0x0000000c0c0d7c24 */ /* 0x000fc6000f8e02ff */
[----:B------:R-:W-:Y:S01]  /*bc10*/  STL [R1+0xac], R14 ;  /* 0x0000ac0e01007387 */ /* 0x000fe20000100800 */
[----:B------:R-:W-:-:S03]  /*bc20*/  IMAD R12, R26, UR12, RZ ;  /* 0x0000000c1a0c7c24 */ /* 0x000fc6000f8e02ff */
[----:B------:R-:W2:Y:S04]  /*bc30*/  LDL.LU R26, [R1+0x1d14] ;  /* 0x001d1400011a7983 */ /* 0x000ea80000300800 */
[----:B------:R-:W-:Y:S04]  /*bc40*/  STL [R1+0xa4], R13 ;  /* 0x0000a40d01007387 */ /* 0x000fe80000100800 */
[----:B-1----:R-:W4:Y:S01]  /*bc50*/  LDL.LU R19, [R1+0x54] ;  /* 0x0000540001137983 */ /* 0x002f220000300800 */
[----:B------:R-:W-:-:S03]  /*bc60*/  IMAD R11, R11, UR12, RZ ;  /* 0x0000000c0b0b7c24 */ /* 0x000fc6000f8e02ff */
[----:B------:R-:W-:Y:S04]  /*bc70*/  STL [R1+0x9c], R12 ;  /* 0x00009c0c01007387 */ /* 0x000fe80000100800 */
[----:B------:R-:W-:Y:S04]  /*bc80*/  STL [R1+0x98], R11 ;  /* 0x0000980b01007387 */ /* 0x000fe80000100800 */
[----:B------:R-:W5:Y:S01]  /*bc90*/  LDL.LU R18, [R1+0x50] ;  /* 0x0000500001127983 */ /* 0x000f620000300800 */
[----:B------:R-:W-:-:S05]  /*bca0*/  IMAD R10, R10, UR12, RZ ;  /* 0x0000000c0a0a7c24 */ /* 0x000fca000f8e02ff */
[----:B------:R0:W-:Y:S01]  /*bcb0*/  STL [R1+0x94], R10 ;  /* 0x0000940a01007387 */ /* 0x0001e20000100800 */
[----:B------:R-:W-:Y:S02]  /*bcc0*/  IMAD R9, R9, UR12, RZ ;  /* 0x0000000c09097c24 */ /* 0x000fe4000f8e02ff */
[----:B0-----:R-:W-:-:S03]  /*bcd0*/  IMAD R10, R8, UR12, RZ ;  /* 0x0000000c080a7c24 */ /* 0x001fc6000f8e02ff */
[----:B------:R0:W-:Y:S04]  /*bce0*/  STL [R1+0x8c], R9 ;  /* 0x00008c0901007387 */ /* 0x0001e80000100800 */
[----:B------:R3:W-:Y:S04]  /*bcf0*/  STL [R1+0x78], R10 ;  /* 0x0000780a01007387 */ /* 0x0007e80000100800 */
[----:B------:R-:W5:Y:S01]  /*bd00*/  LDL.LU R17, [R1+0x44] ;  /* 0x0000440001117983 */ /* 0x000f620000300800 */
[----:B0-----:R-:W-:-:S05]  /*bd10*/  IADD3 R9, P0, PT, R0, UR8, RZ ;  /* 0x0000000800097c10 */ /* 0x001fca000ff1e0ff */
[----:B------:R0:W-:Y:S01]  /*bd20*/  STL [R1+0xe8c], R9 ;  /* 0x000e8c0901007387 */ /* 0x0001e20000100800 */
[-C--:B--2---:R-:W-:Y:S02]  /*bd30*/  IADD3 R8, P1, PT, R6, R26.reuse, RZ ;  /* 0x0000001a06087210 */ /* 0x084fe40007f3e0ff */
[----:B---3--:R-:W-:-:S03]  /*bd40*/  IADD3 R10, P6, PT, R4, R26, RZ ;  /* 0x0000001a040a7210 */ /* 0x008fc60007fde0ff */
[----:B------:R4:W-:Y:S01]  /*bd50*/  STL [R1+0x1908], R8 ;  /* 0x0019080801007387 */ /* 0x0009e20000100800 */
[----:B0-----:R-:W-:-:S03]  /*bd60*/  IADD3 R9, P4, PT, R37, R26, RZ ;  /* 0x0000001a25097210 */ /* 0x001fc60007f9e0ff */
[----:B------:R-:W-:Y:S04]  /*bd70*/  STL [R1+0x18f4], R10 ;  /* 0x0018f40a01007387 */ /* 0x000fe80000100800 */
[----:B------:R-:W2:Y:S01]  /*bd80*/  LDL.LU R16, [R1+0x40] ;  /* 0x0000400001107983 */ /* 0x000ea20000300800 */
[----:B----4-:R-:W-:-:S05]  /*bd90*/  IADD3 R8, P5, PT, R36, R26, RZ ;  /* 0x0000001a24087210 */ /* 0x010fca0007fbe0ff */
[----:B------:R5:W-:Y:S04]  /*bda0*/  STL [R1+0x18f8], R8 ;  /* 0x0018f80801007387 */ /* 0x000be80000100800 */
[----:B------:R0:W-:Y:S04]  /*bdb0*/  STL [R1+0x18fc], R9 ;  /* 0x0018fc0901007387 */ /* 0x0001e80000100800 */
[----:B------:R-:W3:Y:S01]  /*bdc0*/  LDL.LU R15, [R1+0x3c] ;  /* 0x00003c00010f7983 */ /* 0x000ee20000300800 */
[----:B-----5:R-:W-:-:S05]  /*bdd0*/  IADD3 R8, P3, PT, R2, R26, RZ ;  /* 0x0000001a02087210 */ /* 0x020fca0007f7e0ff */
[----:B------:R1:W-:Y:S01]  /*bde0*/  STL [R1+0x1900], R8 ;  /* 0x0019000801007387 */ /* 0x0003e20000100800 */
[----:B0-----:R-:W-:-:S03]  /*bdf0*/  IADD3 R9, P2, PT, R5, R26, RZ ;  /* 0x0000001a05097210 */ /* 0x001fc60007f5e0ff */
[----:B------:R-:W4:Y:S04]  /*be00*/  LDL.LU R14, [R1+0x38] ;  /* 0x00003800010e7983 */ /* 0x000f280000300800 */
[----:B------:R-:W-:Y:S01]  /*be10*/  STL [R1+0x1904], R9 ;  /* 0x0019040901007387 */ /* 0x000fe20000100800 */
[----:B-1----:R-:W-:-:S03]  /*be20*/  LEA.HI.X.SX32 R8, R6, R3, 0x1, P1 ;  /* 0x0000000306087211 */ /* 0x002fc600008f0eff */
[----:B------:R-:W5:Y:S01]  /*be30*/  LDL.LU R13, [R1+0x34] ;  /* 0x00003400010d7983 */ /* 0x000f620000300800 */
[----:B------:R-:W-:-:S03]  /*be40*/  IADD3 R6, P1, PT, R7, R26, RZ ;  /* 0x0000001a07067210 */ /* 0x000fc60007f3e0ff */
[----:B------:R-:W-:Y:S04]  /*be50*/  STL [R1+0x18f0], R8 ;  /* 0x0018f00801007387 */ /* 0x000fe80000100800 */
[----:B------:R-:W4:Y:S01]  /*be60*/  LDL.LU R12, [R1+0x30] ;  /* 0x00003000010c7983 */ /* 0x000f220000300800 */
[----:B------:R-:W-:-:S03]  /*be70*/  LEA.HI.X.SX32 R4, R4, R3, 0x1, P6 ;  /* 0x0000000304047211 */ /* 0x000fc600030f0eff */
[----:B------:R0:W-:Y:S04]  /*be80*/  STL [R1+0x18ec], R6 ;  /* 0x0018ec0601007387 */ /* 0x0001e80000100800 */
[----:B------:R-:W4:Y:S04]  /*be90*/  LDL.LU R11, [R1+0x2c] ;  /* 0x00002c00010b7983 */ /* 0x000f280000300800 */
[----:B------:R1:W-:Y:S01]  /*bea0*/  STL [R1+0x18e4], R4 ;  /* 0x0018e40401007387 */ /* 0x0003e20000100800 */
[----:B0-----:R-:W-:-:S03]  /*beb0*/  IADD3 R6, P6, PT, R21, R26, RZ ;  /* 0x0000001a15067210 */ /* 0x001fc60007fde0ff */
[----:B------:R-:W5:Y:S04]  /*bec0*/  LDL.LU R10, [R1+0x28] ;  /* 0x00002800010a7983 */ /* 0x000f680000300800 */
[----:B------:R0:W-:Y:S01]  /*bed0*/  STL [R1+0x18e8], R6 ;  /* 0x0018e80601007387 */ /* 0x0001e20000100800 */
[----:B-1----:R-:W-:-:S03]  /*bee0*/  LEA.HI.X.SX32 R4, R36, R3, 0x1, P5 ;  /* 0x0000000324047211 */ /* 0x002fc600028f0eff */
[----:B------:R-:W5:Y:S04]  /*bef0*/  LDL R9, [R1+0x20] ;  /* 0x0000200001097983 */ /* 0x000f680000100800 */
[----:B------:R1:W-:Y:S01]  /*bf00*/  STL [R1+0x18dc], R4 ;  /* 0x0018dc0401007387 */ /* 0x0003e20000100800 */
[----:B0-----:R-:W-:-:S03]  /*bf10*/  IADD3 R6, P5, PT, R20, R26, RZ ;  /* 0x0000001a14067210 */ /* 0x001fc60007fbe0ff */
[----:B------:R-:W5:Y:S04]  /*bf20*/  LDL.LU R8, [R1+0x1c] ;  /* 0x00001c0001087983 */ /* 0x000f680000300800 */
[----:B------:R0:W-:Y:S01]  /*bf30*/  STL [R1+0x18e0], R6 ;  /* 0x0018e00601007387 */ /* 0x0001e20000100800 */
[----:B-1----:R-:W-:-:S03]  /*bf40*/  LEA.HI.X.SX32 R4, R37, R3, 0x1, P4 ;  /* 0x0000000325047211 */ /* 0x002fc600020f0eff */
[----:B------:R-:W5:Y:S04]  /*bf50*/  LDL.LU R37, [R1+0x18] ;  /* 0x0000180001257983 */ /* 0x000f680000300800 */
[----:B------:R1:W-:Y:S01]  /*bf60*/  STL [R1+0x18d4], R4 ;  /* 0x0018d40401007387 */ /* 0x0003e20000100800 */
[----:B0-----:R-:W-:-:S03]  /*bf70*/  IADD3 R6, P4, PT, R19, R26, RZ ;  /* 0x0000001a13067210 */ /* 0x001fc60007f9e0ff */
[----:B------:R-:W5:Y:S04]  /*bf80*/  LDL.LU R36, [R1+0x14] ;  /* 0x0000140001247983 */ /* 0x000f680000300800 */
[----:B------:R0:W-:Y:S01]  /*bf90*/  STL [R1+0x18d8], R6 ;  /* 0x0018d80601007387 */ /* 0x0001e20000100800 */
[----:B-1----:R-:W-:-:S03]  /*bfa0*/  LEA.HI.X.SX32 R4, R2, R3, 0x1, P3 ;  /* 0x0000000302047211 */ /* 0x002fc600018f0eff */
[----:B------:R-:W5:Y:S01]  /*bfb0*/  LDL.LU R2, [R1+0x10] ;  /* 0x0000100001027983 */ /* 0x000f620000300800 */
[----:B------:R-:W-:-:S03]  /*bfc0*/  IADD3 R22, P3, PT, R18, R26, RZ ;  /* 0x0000001a12167210 */ /* 0x000fc60007f7e0ff */
[----:B------:R1:W-:Y:S01]  /*bfd0*/  STL [R1+0x18cc], R4 ;  /* 0x0018cc0401007387 */ /* 0x0003e20000100800 */
[----:B0-----:R-:W-:-:S03]  /*bfe0*/  LEA.HI.X.SX32 R6, R5, R3, 0x1, P2 ;  /* 0x0000000305067211 */ /* 0x001fc600010f0eff */
[----:B-1----:R-:W5:Y:S04]  /*bff0*/  LDL.LU R4, [R1+0xc] ;  /* 0x00000c0001047983 */ /* 0x002f680000300800 */
[----:B------:R0:W-:Y:S04]  /*c000*/  STL [R1+0x18d0], R22 ;  /* 0x0018d01601007387 */ /* 0x0001e80000100800 */
[----:B------:R-:W5:Y:S04]  /*c010*/  LDL.LU R5, [R1+0x8] ;  /* 0x0000080001057983 */ /* 0x000f680000300800 */
[----:B------:R1:W-:Y:S01]  /*c020*/  STL [R1+0x18c4], R6 ;  /* 0x0018c40601007387 */ /* 0x0003e20000100800 */
[----:B0-----:R-:W-:-:S03]  /*c030*/  IADD3 R22, P2, PT, R17, R26, RZ ;  /* 0x0000001a11167210 */ /* 0x001fc60007f5e0ff */
[----:B-1----:R-:W5:Y:S04]  /*c040*/  LDL.LU R6, [R1+0x4] ;  /* 0x0000040001067983 */ /* 0x002f680000300800 */
[----:B------:R0:W-:Y:S02]  /*c050*/  STL [R1+0x18c8], R22 ;  /* 0x0018c81601007387 */ /* 0x0001e40000100800 */
[-C--:B0-----:R-:W-:Y:S02]  /*c060*/  LEA.HI.X.SX32 R22, R7, R3.reuse, 0x1, P1 ;  /* 0x0000000307167211 */ /* 0x081fe400008f0eff */
[----:B------:R-:W5:Y:S01]  /*c070*/  LDL.LU R7, [R1] ;  /* 0x0000000001077983 */ /* 0x000f620000300800 */
[----:B------:R-:W-:-:S03]  /*c080*/  LEA.HI.X.SX32 R21, R21, R3, 0x1, P6 ;  /* 0x0000000315157211 */ /* 0x000fc600030f0eff */
[----:B------:R2:W-:Y:S01]  /*c090*/  STL [R1+0x18bc], R22 ;  /* 0x0018bc1601007387 */ /* 0x0005e20000100800 */
[-C--:B------:R-:W-:Y:S02]  /*c0a0*/  LEA.HI.X.SX32 R20, R20, R3.reuse, 0x1, P5 ;  /* 0x0000000314147211 */ /* 0x080fe400028f0eff */
[-C--:B------:R-:W-:Y:S02]  /*c0b0*/  LEA.HI.X.SX32 R19, R19, R3.reuse, 0x1, P4 ;  /* 0x0000000313137211 */ /* 0x080fe400020f0eff */
[-C--:B------:R-:W-:Y:S02]  /*c0c0*/  LEA.HI.X.SX32 R18, R18, R3.reuse, 0x1, P3 ;  /* 0x0000000312127211 */ /* 0x080fe400018f0eff */
[----:B------:R-:W-:Y:S02]  /*c0d0*/  LEA.HI.X.SX32 R17, R17, R3, 0x1, P2 ;  /* 0x0000000311117211 */ /* 0x000fe400010f0eff */
[----:B--2---:R-:W-:-:S05]  /*c0e0*/  IADD3 R22, P1, PT, R16, R26, RZ ;  /* 0x0000001a10167210 */ /* 0x004fca0007f3e0ff */
[----:B------:R0:W-:Y:S04]  /*c0f0*/  STL [R1+0x18c0], R22 ;  /* 0x0018c01601007387 */ /* 0x0001e80000100800 */
[----:B0-----:R-:W2:Y:S04]  /*c100*/  LDL.LU R22, [R1+0x1d10] ;  /* 0x001d100001167983 */ /* 0x001ea80000300800 */
[----:B------:R3:W-:Y:S02]  /*c110*/  STL [R1+0x18b4], R21 ;  /* 0x0018b41501007387 */ /* 0x0007e40000100800 */
[----:B---3--:R-:W-:-:S05]  /*c120*/  IADD3 R21, P6, PT, R15, R26, RZ ;  /* 0x0000001a0f157210 */ /* 0x008fca0007fde0ff */
[----:B------:R0:W-:Y:S04]  /*c130*/  STL [R1+0x18b8], R21 ;  /* 0x0018b81501007387 */ /* 0x0001e80000100800 */
[----:B0-----:R-:W3:Y:S04]  /*c140*/  LDL.LU R21, [R1+0x1d0c] ;  /* 0x001d0c0001157983 */ /* 0x001ee80000300800 */
[----:B------:R4:W-:Y:S02]  /*c150*/  STL [R1+0x18ac], R20 ;  /* 0x0018ac1401007387 */ /* 0x0009e40000100800 */
[----:B----4-:R-:W-:-:S05]  /*c160*/  IADD3 R20, P5, PT, R14, R26, RZ ;  /* 0x0000001a0e147210 */ /* 0x010fca0007fbe0ff */
[----:B------:R0:W-:Y:S04]  /*c170*/  STL [R1+0x18b0], R20 ;  /* 0x0018b01401007387 */ /* 0x0001e80000100800 */
[----:B0-----:R-:W4:Y:S04]  /*c180*/  LDL.LU R20, [R1+0x1d08] ;  /* 0x001d080001147983 */ /* 0x001f280000300800 */
[----:B------:R5:W-:Y:S02]  /*c190*/  STL [R1+0x18a4], R19 ;  /* 0x0018a41301007387 */ /* 0x000be40000100800 */
[----:B-----5:R-:W-:-:S05]  /*c1a0*/  IADD3 R19, P4, PT, R13, R26, RZ ;  /* 0x0000001a0d137210 */ /* 0x020fca0007f9e0ff */
[----:B------:R0:W-:Y:S04]  /*c1b0*/  STL [R1+0x18a8], R19 ;  /* 0x0018a81301007387 */ /* 0x0001e80000100800 */
[----:B0-----:R-:W5:Y:S04]  /*c1c0*/  LDL.LU R19, [R1+0x1d04] ;  /* 0x001d040001137983 */ /* 0x001f680000300800 */
[----:B------:R0:W-:Y:S02]  /*c1d0*/  STL [R1+0x189c], R18 ;  /* 0x00189c1201007387 */ /* 0x0001e40000100800 */
[----:B0-----:R-:W-:-:S05]  /*c1e0*/  IADD3 R18, P3, PT, R12, R26, RZ ;  /* 0x0000001a0c127210 */ /* 0x001fca0007f7e0ff */
[----:B------:R0:W-:Y:S01]  /*c1f0*/  STL [R1+0x18a0], R18 ;  /* 0x0018a01201007387 */ /* 0x0001e20000100800 */
[----:B------:R-:W-:-:S03]  /*c200*/  LEA.HI.X.SX32 R16, R16, R3, 0x1, P1 ;  /* 0x0000000310107211 */ /* 0x000fc600008f0eff */
[----:B0-----:R-:W2:Y:S04]  /*c210*/  LDL.LU R18, [R1+0x1d00] ;  /* 0x001d000001127983 */ /* 0x001ea80000300800 */
        /* <DEDUP_REMOVED lines=47> */
[----:B------:R0:W-:Y:S04]  /*c510*/  STL [R1+0x1850], R8 ;  /* 0x0018500801007387 */ /* 0x0001e80000100800 */
[----:B0-----:R-:W2:Y:S04]  /*c520*/  LDL.LU R8, [R1+0x1cd8] ;  /* 0x001cd80001087983 */ /* 0x001ea80000300800 */
[----:B------:R0:W-:Y:S02]  /*c530*/  STL [R1+0x1844], R37 ;  /* 0x0018442501007387 */ /* 0x0001e40000100800 */
[----:B0-----:R-:W-:-:S05]  /*c540*/  IADD3 R37, P4, PT, R7, R26, RZ ;  /* 0x0000001a07257210 */ /* 0x001fca0007f9e0ff */
[----:B------:R0:W-:Y:S04]  /*c550*/  STL [R1+0x1848], R37 ;  /* 0x0018482501007387 */ /* 0x0001e80000100800 */
[----:B0-----:R-:W2:Y:S01]  /*c560*/  LDL.LU R37, [R1+0x1cd4] ;  /* 0x001cd40001257983 */ /* 0x001ea20000300800 */
[----:B------:R-:W-:-:S05]  /*c570*/  LEA.HI.X.SX32 R36, R36, R3, 0x1, P3 ;  /* 0x0000000324247211 */ /* 0x000fca00018f0eff */
[----:B------:R2:W-:Y:S02]  /*c580*/  STL [R1+0x183c], R36 ;  /* 0x00183c2401007387 */ /* 0x0005e40000100800 */
[----:B--2---:R-:W-:-:S05]  /*c590*/  IADD3 R36, P3, PT, R37, R26, RZ ;  /* 0x0000001a25247210 */ /* 0x004fca0007f7e0ff */
        /* <DEDUP_REMOVED lines=28> */
[----:B------:R2:W-:Y:S01]  /*c760*/  STL [R1+0x180c], R37 ;  /* 0x00180c2501007387 */ /* 0x0005e20000100800 */
[----:B------:R-:W-:Y:S01]  /*c770*/  LEA.HI.X.SX32 R36, R36, R3, 0x1, P2 ;  /* 0x0000000324247211 */ /* 0x000fe200010f0eff */
[----:B------:R-:W-:Y:S02]  /*c780*/  IMAD R23, R23, UR12, RZ ;  /* 0x0000000c17177c24 */ /* 0x000fe4000f8e02ff */
[----:B------:R-:W-:Y:S02]  /*c790*/  IMAD R24, R24, UR12, RZ ;  /* 0x0000000c18187c24 */ /* 0x000fe4000f8e02ff */
[----:B------:R-:W-:Y:S02]  /*c7a0*/  IMAD R25, R25, UR12, RZ ;  /* 0x0000000c19197c24 */ /* 0x000fe4000f8e02ff */
[----:B------:R-:W-:Y:S01]  /*c7b0*/  IMAD R27, R27, UR12, RZ ;  /* 0x0000000c1b1b7c24 */ /* 0x000fe2000f8e02ff */
[----:B--2---:R-:W-:-:S05]  /*c7c0*/  IADD3 R37, P3, PT, R7, R26, RZ ;  /* 0x0000001a07257210 */ /* 0x004fca0007f7e0ff */
[----:B------:R0:W-:Y:S04]  /*c7d0*/  STL [R1+0x1810], R37 ;  /* 0x0018102501007387 */ /* 0x0001e80000100800 */
[----:B------:R1:W-:Y:S01]  /*c7e0*/  STL [R1+0x1804], R36 ;  /* 0x0018042401007387 */ /* 0x0003e20000100800 */
[----:B0-----:R-:W-:Y:S02]  /*c7f0*/  IADD3 R37, P2, PT, R8, R26, RZ ;  /* 0x0000001a08257210 */ /* 0x001fe40007f5e0ff */
[----:B-1----:R-:W-:-:S03]  /*c800*/  LEA.HI.X.SX32 R36, R2, R3, 0x1, P1 ;  /* 0x0000000302247211 */ /* 0x002fc600008f0eff */
[----:B------:R0:W-:Y:S01]  /*c810*/  STL [R1+0x1808], R37 ;  /* 0x0018082501007387 */ /* 0x0001e20000100800 */
[----:B------:R-:W-:-:S03]  /*c820*/  LEA.HI.X.SX32 R2, R4, R3, 0x1, P6 ;  /* 0x0000000304027211 */ /* 0x000fc600030f0eff */
[----:B------:R1:W-:Y:S01]  /*c830*/  STL [R1+0x17fc], R36 ;  /* 0x0017fc2401007387 */ /* 0x0003e20000100800 */
[-C--:B0-----:R-:W-:Y:S02]  /*c840*/  IADD3 R37, P1, PT, R9, R26.reuse, RZ ;  /* 0x0000001a09257210 */ /* 0x081fe40007f3e0ff */
[-C--:B------:R-:W-:Y:S02]  /*c850*/  LEA.HI.X.SX32 R4, R5, R3.reuse, 0x1, P5 ;  /* 0x0000000305047211 */ /* 0x080fe400028f0eff */
[----:B-1----:R-:W-:Y:S01]  /*c860*/  IADD3 R36, P6, PT, R10, R26, RZ ;  /* 0x0000001a0a247210 */ /* 0x002fe20007fde0ff */
[----:B------:R-:W-:Y:S01]  /*c870*/  STL [R1+0x1800], R37 ;  /* 0x0018002501007387 */ /* 0x000fe20000100800 */
[----:B------:R-:W-:-:S03]  /*c880*/  LEA.HI.X.SX32 R5, R6, R3, 0x1, P4 ;  /* 0x0000000306057211 */ /* 0x000fc600020f0eff */
[----:B------:R0:W-:Y:S04]  /*c890*/  STL [R1+0x17f4], R2 ;  /* 0x0017f40201007387 */ /* 0x0001e80000100800 */
[----:B------:R-:W-:Y:S01]  /*c8a0*/  STL [R1+0x17f8], R36 ;  /* 0x0017f82401007387 */ /* 0x000fe20000100800 */
[----:B0-----:R-:W-:-:S03]  /*c8b0*/  IADD3 R2, P5, PT, R11, R26, RZ ;  /* 0x0000001a0b027210 */ /* 0x001fc60007fbe0ff */
[----:B------:R0:W-:Y:S04]  /*c8c0*/  STL [R1+0x17ec], R4 ;  /* 0x0017ec0401007387 */ /* 0x0001e80000100800 */
[----:B------:R1:W-:Y:S04]  /*c8d0*/  STL [R1+0x17f0], R2 ;  /* 0x0017f00201007387 */ /* 0x0003e80000100800 */
[----:B------:R2:W-:Y:S01]  /*c8e0*/  STL [R1+0x17e4], R5 ;  /* 0x0017e40501007387 */ /* 0x0005e20000100800 */
[----:B0-----:R-:W-:Y:S02]  /*c8f0*/  IADD3 R4, P4, PT, R12, R26, RZ ;  /* 0x0000001a0c047210 */ /* 0x001fe40007f9e0ff */
[----:B-1----:R-:W-:-:S03]  /*c900*/  LEA.HI.X.SX32 R2, R7, R3, 0x1, P3 ;  /* 0x0000000307027211 */ /* 0x002fc600018f0eff */
[----:B------:R0:W-:Y:S01]  /*c910*/  STL [R1+0x17e8], R4 ;  /* 0x0017e80401007387 */ /* 0x0001e20000100800 */
[----:B--2---:R-:W-:-:S03]  /*c920*/  IADD3 R5, P3, PT, R13, R26, RZ ;  /* 0x0000001a0d057210 */ /* 0x004fc60007f7e0ff */
[----:B------:R1:W-:Y:S04]  /*c930*/  STL [R1+0x17dc], R2 ;  /* 0x0017dc0201007387 */ /* 0x0003e80000100800 */
[----:B------:R2:W-:Y:S01]  /*c940*/  STL [R1+0x17e0], R5 ;  /* 0x0017e00501007387 */ /* 0x0005e20000100800 */
[----:B0-----:R-:W-:Y:S02]  /*c950*/  LEA.HI.X.SX32 R4, R8, R3, 0x1, P2 ;  /* 0x0000000308047211 */ /* 0x001fe400010f0eff */
[----:B-1----:R-:W-:-:S03]  /*c960*/  IADD3 R2, P2, PT, R14, R26, RZ ;  /* 0x0000001a0e027210 */ /* 0x002fc60007f5e0ff */
[----:B------:R0:W-:Y:S01]  /*c970*/  STL [R1+0x17d4], R4 ;  /* 0x0017d40401007387 */ /* 0x0001e20000100800 */
[----:B--2---:R-:W-:-:S03]  /*c980*/  LEA.HI.X.SX32 R5, R9, R3, 0x1, P1 ;  /* 0x0000000309057211 */ /* 0x004fc600008f0eff */
        /* <DEDUP_REMOVED lines=17> */
[----:B-----5:R-:W-:-:S03]  /*caa0*/  IADD3 R5, P3, PT, R19, R26, RZ ;  /* 0x0000001a13057210 */ /* 0x020fc60007f7e0ff */
[----:B------:R4:W-:Y:S04]  /*cab0*/  STL [R1+0x17ac], R2 ;  /* 0x0017ac0201007387 */ /* 0x0009e80000100800 */
[----:B------:R1:W-:Y:S01]  /*cac0*/  STL [R1+0x17b0], R5 ;  /* 0x0017b00501007387 */ /* 0x0003e20000100800 */
[----:B0-----:R-:W-:Y:S02]  /*cad0*/  LEA.HI.X.SX32 R4, R14, R3, 0x1, P2 ;  /* 0x000000030e047211 */ /* 0x001fe400010f0eff */
[----:B----4-:R-:W-:-:S03]  /*cae0*/  IADD3 R2, P2, PT, R20, R26, RZ ;  /* 0x0000001a14027210 */ /* 0x010fc60007f5e0ff */
[----:B------:R3:W-:Y:S01]  /*caf0*/  STL [R1+0x17a4], R4 ;  /* 0x0017a40401007387 */ /* 0x0007e20000100800 */
[----:B-1----:R-:W-:-:S03]  /*cb00*/  LEA.HI.X.SX32 R5, R15, R3, 0x1, P1 ;  /* 0x000000030f057211 */ /* 0x002fc600008f0eff */
[----:B------:R0:W-:Y:S04]  /*cb10*/  STL [R1+0x17a8], R2 ;  /* 0x0017a80201007387 */ /* 0x0001e80000100800 */
[----:B------:R1:W-:Y:S01]  /*cb20*/  STL [R1+0x179c], R5 ;  /* 0x00179c0501007387 */ /* 0x0003e20000100800 */
[----:B---3--:R-:W-:Y:S02]  /*cb30*/  IADD3 R4, P1, PT, R21, R26, RZ ;  /* 0x0000001a15047210 */ /* 0x008fe40007f3e0ff */
[----:B0-----:R-:W-:-:S03]  /*cb40*/  LEA.HI.X.SX32 R2, R16, R3, 0x1, P6 ;  /* 0x0000000310027211 */ /* 0x001fc600030f0eff */
[----:B------:R0:W-:Y:S01]  /*cb50*/  STL [R1+0x17a0], R4 ;  /* 0x0017a00401007387 */ /* 0x0001e20000100800 */
[----:B-1----:R-:W-:-:S03]  /*cb60*/  IADD3 R5, P6, PT, R22, R26, RZ ;  /* 0x0000001a16057210 */ /* 0x002fc60007fde0ff */
[----:B------:R1:W-:Y:S04]  /*cb70*/  STL [R1+0x1794], R2 ;  /* 0x0017940201007387 */ /* 0x0003e80000100800 */
[----:B------:R2:W-:Y:S01]  /*cb80*/  STL [R1+0x1798], R5 ;  /* 0x0017980501007387 */ /* 0x0005e20000100800 */
[----:B0-----:R-:W-:Y:S02]  /*cb90*/  LEA.HI.X.SX32 R4, R17, R3, 0x1, P5 ;  /* 0x0000000311047211 */ /* 0x001fe400028f0eff */
[----:B-1----:R-:W-:-:S03]  /*cba0*/  IADD3 R2, P5, PT, R23, R26, RZ ;  /* 0x0000001a17027210 */ /* 0x002fc60007fbe0ff */
[----:B------:R0:W-:Y:S01]  /*cbb0*/  STL [R1+0x178c], R4 ;  /* 0x00178c0401007387 */ /* 0x0001e20000100800 */
[----:B--2---:R-:W-:-:S03]  /*cbc0*/  LEA.HI.X.SX32 R5, R18, R3, 0x1, P4 ;  /* 0x0000000312057211 */ /* 0x004fc600020f0eff */
[----:B------:R1:W-:Y:S04]  /*cbd0*/  STL [R1+0x1790], R2 ;  /* 0x0017900201007387 */ /* 0x0003e80000100800 */
[----:B------:R-:W-:Y:S01]  /*cbe0*/  STL [R1+0x1784], R5 ;  /* 0x0017840501007387 */ /* 0x000fe20000100800 */
[----:B0-----:R-:W-:-:S03]  /*cbf0*/  IADD3 R4, P4, PT, R24, R26, RZ ;  /* 0x0000001a18047210 */ /* 0x001fc60007f9e0ff */
[----:B------:R-:W2:Y:S01]  /*cc00*/  LDL.LU R10, [R1+0x48] ;  /* 0x00004800010a7983 */ /* 0x000ea20000300800 */
[----:B-1----:R-:W-:-:S03]  /*cc10*/  LEA.HI.X.SX32 R2, R19, R3, 0x1, P3 ;  /* 0x0000000313027211 */ /* 0x002fc600018f0eff */
[----:B------:R0:W-:Y:S04]  /*cc20*/  STL [R1+0x1788], R4 ;  /* 0x0017880401007387 */ /* 0x0001e80000100800 */
[----:B------:R1:W-:Y:S04]  /*cc30*/  STL [R1+0x177c], R2 ;  /* 0x00177c0201007387 */ /* 0x0003e80000100800 */
[----:B------:R-:W3:Y:S01]  /*cc40*/  LDL.LU R9, [R1+0x4c] ;  /* 0x00004c0001097983 */ /* 0x000ee20000300800 */
[----:B0-----:R-:W-:Y:S02]  /*cc50*/  IADD3 R4, P3, PT, R25, R26, RZ ;  /* 0x0000001a19047210 */ /* 0x001fe40007f7e0ff */
[----:B-1----:R-:W-:-:S03]  /*cc60*/  LEA.HI.X.SX32 R2, R20, R3, 0x1, P2 ;  /* 0x0000000314027211 */ /* 0x002fc600010f0eff */
[----:B------:R0:W-:Y:S04]  /*cc70*/  STL [R1+0x1780], R4 ;  /* 0x0017800401007387 */ /* 0x0001e80000100800 */
[----:B------:R1:W-:Y:S04]  /*cc80*/  STL [R1+0x1774], R2 ;  /* 0x0017740201007387 */ /* 0x0003e80000100800 */
[----:B------:R-:W4:Y:S01]  /*cc90*/  LDL.LU R8, [R1+0x68] ;  /* 0x0000680001087983 */ /* 0x000f220000300800 */
[----:B0-----:R-:W-:Y:S02]  /*cca0*/  IADD3 R4, P2, PT, R27, R26, RZ ;  /* 0x0000001a1b047210 */ /* 0x001fe40007f5e0ff */
[----:B-1----:R-:W-:-:S03]  /*ccb0*/  LEA.HI.X.SX32 R2, R21, R3, 0x1, P1 ;  /* 0x0000000315027211 */ /* 0x002fc600008f0eff */
[----:B------:R0:W-:Y:S04]  /*ccc0*/  STL [R1+0x1778], R4 ;  /* 0x0017780401007387 */ /* 0x0001e80000100800 */
[----:B------:R1:W-:Y:S04]  /*ccd0*/  STL [R1+0x176c], R2 ;  /* 0x00176c0201007387 */ /* 0x0003e80000100800 */
[----:B------:R-:W5:Y:S01]  /*cce0*/  LDL.LU R7, [R1+0x74] ;  /* 0x0000740001077983 */ /* 0x000f620000300800 */
[----:B------:R-:W-:Y:S02]  /*ccf0*/  IMAD R28, R28, UR12, RZ ;  /* 0x0000000c1c1c7c24 */ /* 0x000fe4000f8e02ff */
[----:B------:R-:W-:-:S03]  /*cd00*/  IMAD R29, R29, UR12, RZ ;  /* 0x0000000c1d1d7c24 */ /* 0x000fc6000f8e02ff */
[-C--:B0-----:R-:W-:Y:S02]  /*cd10*/  IADD3 R4, P1, PT, R28, R26.reuse, RZ ;  /* 0x0000001a1c047210 */ /* 0x081fe40007f3e0ff */
[----:B-1----:R-:W-:Y:S01]  /*cd20*/  LEA.HI.X.SX32 R2, R22, R3, 0x1, P6 ;  /* 0x0000000316027211 */ /* 0x002fe200030f0eff */
[----:B------:R-:W-:Y:S02]  /*cd30*/  IMAD R30, R30, UR12, RZ ;  /* 0x0000000c1e1e7c24 */ /* 0x000fe4000f8e02ff */
[----:B------:R0:W-:Y:S04]  /*cd40*/  STL [R1+0x1770], R4 ;  /* 0x0017700401007387 */ /* 0x0001e80000100800 */
[----:B------:R1:W-:Y:S04]  /*cd50*/  STL [R1+0x1764], R2 ;  /* 0x0017640201007387 */ /* 0x0003e80000100800 */
[----:B------:R-:W5:Y:S01]  /*cd60*/  LDL.LU R6, [R1+0x80] ;  /* 0x0000800001067983 */ /* 0x000f620000300800 */
[----:B0-----:R-:W-:-:S02]  /*cd70*/  IADD3 R4, P6, PT, R29, R26, RZ ;  /* 0x0000001a1d047210 */ /* 0x001fc40007fde0ff */
[----:B-1----:R-:W-:-:S03]  /*cd80*/  LEA.HI.X.SX32 R2, R23, R3, 0x1, P5 ;  /* 0x0000000317027211 */ /* 0x002fc600028f0eff */
[----:B------:R0:W-:Y:S01]  /*cd90*/  STL [R1+0x1768], R4 ;  /* 0x0017680401007387 */ /* 0x0001e20000100800 */
[----:B------:R-:W-:-:S03]  /*cda0*/  IMAD R31, R31, UR12, RZ ;  /* 0x0000000c1f1f7c24 */ /* 0x000fc6000f8e02ff */
[----:B------:R1:W-:Y:S04]  /*cdb0*/  STL [R1+0x175c], R2 ;  /* 0x00175c0201007387 */ /* 0x0003e80000100800 */
[----:B------:R-:W5:Y:S01]  /*cdc0*/  LDL.LU R5, [R1+0x84] ;  /* 0x0000840001057983 */ /* 0x000f620000300800 */
[----:B0-----:R-:W-:Y:S02]  /*cdd0*/  IADD3 R4, P5, PT, R30, R26, RZ ;  /* 0x0000001a1e047210 */ /* 0x001fe40007fbe0ff */
        /* <DEDUP_REMOVED lines=8> */
[----:B------:R-:W-:Y:S01]  /*ce60*/  IADD3 R11, P3, PT, R32, R26, RZ ;  /* 0x0000001a200b7210 */ /* 0x000fe20007f7e0ff */
[----:B------:R-:W-:Y:S02]  /*ce70*/  IMAD R33, R33, UR12, RZ ;  /* 0x0000000c21217c24 */ /* 0x000fe4000f8e02ff */
[----:B------:R1:W-:Y:S04]  /*ce80*/  STL [R1+0x174c], R2 ;  /* 0x00174c0201007387 */ /* 0x0003e80000100800 */
[----:B0-----:R-:W5:Y:S01]  /*ce90*/  LDL.LU R4, [R1+0xa8] ;  /* 0x0000a80001047983 */ /* 0x001f620000300800 */
[----:B-1----:R-:W-:-:S03]  /*cea0*/  LEA.HI.X.SX32 R2, R27, R3, 0x1, P2 ;  /* 0x000000031b027211 */ /* 0x002fc600010f0eff */
[----:B------:R0:W-:Y:S01]  /*ceb0*/  STL [R1+0x1750], R11 ;  /* 0x0017500b01007387 */ /* 0x0001e20000100800 */
[----:B------:R-:W-:Y:S01]  /*cec0*/  IADD3 R12, P2, PT, R33, R26, RZ ;  /* 0x0000001a210c7210 */ /* 0x000fe20007f5e0ff */
[----:B------:R-:W-:Y:S02]  /*ced0*/  IMAD R34, R34, UR12, RZ ;  /* 0x0000000c22227c24 */ /* 0x000fe4000f8e02ff */
[----:B------:R1:W-:Y:S01]  /*cee0*/  STL [R1+0x1744], R2 ;  /* 0x0017440201007387 */ /* 0x0003e20000100800 */
[----:B0-----:R-:W-:-:S03]  /*cef0*/  LEA.HI.X.SX32 R11, R28, R3, 0x1, P1 ;  /* 0x000000031c0b7211 */ /* 0x001fc600008f0eff */
[----:B-1----:R-:W5:Y:S01]  /*cf00*/  LDL.LU R2, [R1+0xc0] ;  /* 0x0000c00001027983 */ /* 0x002f620000300800 */
[----:B------:R-:W-:-:S03]  /*cf10*/  IMAD R35, R35, UR12, RZ ;  /* 0x0000000c23237c24 */ /* 0x000fc6000f8e02ff */
[----:B------:R0:W-:Y:S04]  /*cf20*/  STL [R1+0x1748], R12 ;  /* 0x0017480c01007387 */ /* 0x0001e80000100800 */
[----:B------:R1:W-:Y:S04]  /*cf30*/  STL [R1+0x173c], R11 ;  /* 0x00173c0b01007387 */ /* 0x0003e80000100800 */
[----:B------:R-:W5:Y:S01]  /*cf40*/  LDL.LU R16, [R1+0xc8] ;  /* 0x0000c80001107983 */ /* 0x000f620000300800 */
[----:B0-----:R-:W-:Y:S02]  /*cf50*/  IADD3 R12, P1, PT, R34, R26, RZ ;  /* 0x0000001a220c7210 */ /* 0x001fe40007f3e0ff */
[----:B-1----:R-:W-:-:S03]  /*cf60*/  LEA.HI.X.SX32 R11, R29, R3, 0x1, P6 ;  /* 0x000000031d0b7211 */ /* 0x002fc600030f0eff */
[----:B------:R0:W-:Y:S04]  /*cf70*/  STL [R1+0x1740], R12 ;  /* 0x0017400c01007387 */ /* 0x0001e80000100800 */
[----:B------:R1:W-:Y:S04]  /*cf80*/  STL [R1+0x1734], R11 ;  /* 0x0017340b01007387 */ /* 0x0003e80000100800 */
[----:B------:R-:W5:Y:S01]  /*cf90*/  LDL.LU R36, [R1+0xd0] ;  /* 0x0000d00001247983 */ /* 0x000f620000300800 */
[----:B0-----:R-:W-:Y:S02]  /*cfa0*/  IADD3 R12, P6, PT, R35, R26, RZ ;  /* 0x0000001a230c7210 */ /* 0x001fe40007fde0ff */
[----:B-1----:R-:W-:-:S03]  /*cfb0*/  LEA.HI.X.SX32 R11, R30, R3, 0x1, P5 ;  /* 0x000000031e0b7211 */ /* 0x002fc600028f0eff */
[----:B------:R-:W-:Y:S04]  /*cfc0*/  STL [R1+0x1738], R12 ;  /* 0x0017380c01007387 */ /* 0x000fe80000100800 */
[----:B------:R0:W-:Y:S04]  /*cfd0*/  STL [R1+0x172c], R11 ;  /* 0x00172c0b01007387 */ /* 0x0001e80000100800 */
[----:B------:R-:W5:Y:S01]  /*cfe0*/  LDL.LU R37, [R1+0xe4] ;  /* 0x0000e40001257983 */ /* 0x000f620000300800 */
[----:B0-----:R-:W-:Y:S02]  /*cff0*/  LEA.HI.X.SX32 R11, R31, R3, 0x1, P4 ;  /* 0x000000031f0b7211 */ /* 0x001fe400020f0eff */
[----:B--2---:R-:W-:-:S05]  /*d000*/  IADD3 R12, P5, PT, R10, R26, RZ ;  /* 0x0000001a0a0c7210 */ /* 0x004fca0007fbe0ff */
[----:B------:R3:W-:Y:S04]  /*d010*/  STL [R1+0x1730], R12 ;  /* 0x0017300c01007387 */ /* 0x0007e80000100800 */
[----:B------:R0:W-:Y:S04]  /*d020*/  STL [R1+0x1724], R11 ;  /* 0x0017240b01007387 */ /* 0x0001e80000100800 */
[----:B------:R-:W2:Y:S01]  /*d030*/  LDL.LU R15, [R1+0xec] ;  /* 0x0000ec00010f7983 */ /* 0x000ea20000300800 */
[----:B---3--:R-:W-:Y:S02]  /*d040*/  IADD3 R12, P4, PT, R9, R26, RZ ;  /* 0x0000001a090c7210 */ /* 0x008fe40007f9e0ff */
[----:B0-----:R-:W-:-:S03]  /*d050*/  LEA.HI.X.SX32 R11, R32, R3, 0x1, P3 ;  /* 0x00000003200b7211 */ /* 0x001fc600018f0eff */
[----:B------:R4:W-:Y:S04]  /*d060*/  STL [R1+0x1728], R12 ;  /* 0x0017280c01007387 */ /* 0x0009e80000100800 */
[----:B------:R0:W-:Y:S04]  /*d070*/  STL [R1+0x171c], R11 ;  /* 0x00171c0b01007387 */ /* 0x0001e80000100800 */
[----:B------:R-:W3:Y:S01]  /*d080*/  LDL.LU R14, [R1+0x100] ;  /* 0x00010000010e7983 */ /* 0x000ee20000300800 */
[----:B----4-:R-:W-:Y:S02]  /*d090*/  IADD3 R12, P3, PT, R8, R26, RZ ;  /* 0x0000001a080c7210 */ /* 0x010fe40007f7e0ff */
[----:B0-----:R-:W-:-:S03]  /*d0a0*/  LEA.HI.X.SX32 R11, R33, R3, 0x1, P2 ;  /* 0x00000003210b7211 */ /* 0x001fc600010f0eff */
[----:B------:R5:W-:Y:S04]  /*d0b0*/  STL [R1+0x1720], R12 ;  /* 0x0017200c01007387 */ /* 0x000be80000100800 */
[----:B------:R0:W-:Y:S04]  /*d0c0*/  STL [R1+0x1714], R11 ;  /* 0x0017140b01007387 */ /* 0x0001e80000100800 */
[----:B------:R-:W4:Y:S01]  /*d0d0*/  LDL.LU R13, [R1+0x108] ;  /* 0x00010800010d7983 */ /* 0x000f220000300800 */
[----:B-----5:R-:W-:Y:S02]  /*d0e0*/  IADD3 R12, P2, PT, R7, R26, RZ ;  /* 0x0000001a070c7210 */ /* 0x020fe40007f5e0ff */
[----:B0-----:R-:W-:-:S03]  /*d0f0*/  LEA.HI.X.SX32 R11, R34, R3, 0x1, P1 ;  /* 0x00000003220b7211 */ /* 0x001fc600008f0eff */
[----:B------:R0:W-:Y:S04]  /*d100*/  STL [R1+0x1718], R12 ;  /* 0x0017180c01007387 */ /* 0x0001e80000100800 */
[----:B------:R1:W-:Y:S04]  /*d110*/  STL [R1+0x170c], R11 ;  /* 0x00170c0b01007387 */ /* 0x0003e80000100800 */
[----:B0-----:R-:W5:Y:S01]  /*d120*/  LDL.LU R12, [R1+0x110] ;  /* 0x00011000010c7983 */ /* 0x001f620000300800 */
[----:B------:R-:W-:Y:S02]  /*d130*/  IADD3 R18, P1, PT, R6, R26, RZ ;  /* 0x0000001a06127210 */ /* 0x000fe40007f3e0ff */
[----:B-1----:R-:W-:-:S03]  /*d140*/  LEA.HI.X.SX32 R11, R35, R3, 0x1, P6 ;  /* 0x00000003230b7211 */ /* 0x002fc600030f0eff */
[----:B------:R0:W-:Y:S01]  /*d150*/  STL [R1+0x1710], R18 ;  /* 0x0017101201007387 */ /* 0x0001e20000100800 */
[----:B------:R-:W-:-:S03]  /*d160*/  LEA.HI.X.SX32 R10, R10, R3, 0x1, P5 ;  /* 0x000000030a0a7211 */ /* 0x000fc600028f0eff */
[----:B------:R1:W-:Y:S01]  /*d170*/  STL [R1+0x1528], R11 ;  /* 0x0015280b01007387 */ /* 0x0003e20000100800 */
[----:B0-----:R-:W-:-:S03]  /*d180*/  IADD3 R18, P6, PT, R5, R26, RZ ;  /* 0x0000001a05127210 */ /* 0x001fc60007fde0ff */
[----:B-1----:R-:W5:Y:S01]  /*d190*/  LDL.LU R11, [R1+0x118] ;  /* 0x00011800010b7983 */ /* 0x002f620000300800 */
[----:B------:R-:W-:-:S03]  /*d1a0*/  LEA.HI.X.SX32 R9, R9, R3, 0x1, P4 ;  /* 0x0000000309097211 */ /* 0x000fc600020f0eff */
[----:B------:R0:W-:Y:S04]  /*d1b0*/  STL [R1+0x1544], R18 ;  /* 0x0015441201007387 */ /* 0x0001e80000100800 */
[----:B------:R1:W-:Y:S01]  /*d1c0*/  STL [R1+0x152c], R10 ;  /* 0x00152c0a01007387 */ /* 0x0003e20000100800 */
[----:B0-----:R-:W-:-:S03]  /*d1d0*/  IADD3 R18, P5, PT, R17, R26, RZ ;  /* 0x0000001a11127210 */ /* 0x001fc60007fbe0ff */
[----:B-1----:R-:W5:Y:S04]  /*d1e0*/  LDL.LU R10, [R1+0x128] ;  /* 0x00012800010a7983 */ /* 0x002f680000300800 */
[----:B------:R0:W-:Y:S01]  /*d1f0*/  STL [R1+0x154c], R18 ;  /* 0x00154c1201007387 */ /* 0x0001e20000100800 */
[----:B------:R-:W-:-:S03]  /*d200*/  LEA.HI.X.SX32 R19, R8, R3, 0x1, P3 ;  /* 0x0000000308137211 */ /* 0x000fc600018f0eff */
[----:B------:R1:W-:Y:S01]  /*d210*/  STL [R1+0x1530], R9 ;  /* 0x0015300901007387 */ /* 0x0003e20000100800 */
[----:B0-----:R-:W-:-:S03]  /*d220*/  IADD3 R18, P4, PT, R4, R26, RZ ;  /* 0x0000001a04127210 */ /* 0x001fc60007f9e0ff */
[----:B-1----:R-:W5:Y:S04]  /*d230*/  LDL.LU R9, [R1+0x138] ;  /* 0x0001380001097983 */ /* 0x002f680000300800 */
[----:B------:R0:W-:Y:S04]  /*d240*/  STL [R1+0x1554], R18 ;  /* 0x0015541201007387 */ /* 0x0001e80000100800 */
[----:B------:R-:W5:Y:S04]  /*d250*/  LDL.LU R8, [R1+0x140] ;  /* 0x0001400001087983 */ /* 0x000f680000300800 */
[----:B------:R1:W-:Y:S01]  /*d260*/  STL [R1+0x1534], R19 ;  /* 0x0015341301007387 */ /* 0x0003e20000100800 */
[----:B0-----:R-:W-:-:S05]  /*d270*/  IADD3 R18, P3, PT, R2, R26, RZ ;  /* 0x0000001a02127210 */ /* 0x001fca0007f7e0ff */
[----:B------:R0:W-:Y:S01]  /*d280*/  STL [R1+0x155c], R18 ;  /* 0x00155c1201007387 */ /* 0x0001e20000100800 */
[----:B-1----:R-:W-:-:S03]  /*d290*/  LEA.HI.X.SX32 R19, R7, R3, 0x1, P2 ;  /* 0x0000000307137211 */ /* 0x002fc600010f0eff */
[----:B------:R-:W5:Y:S01]  /*d2a0*/  LDL.LU R7, [R1+0x148] ;  /* 0x0001480001077983 */ /* 0x000f620000300800 */
[----:B0-----:R-:W-:-:S03]  /*d2b0*/  IADD3 R18, P2, PT, R16, R26, RZ ;  /* 0x0000001a10127210 */ /* 0x001fc60007f5e0ff */
[----:B------:R0:W-:Y:S04]  /*d2c0*/  STL [R1+0x1538], R19 ;  /* 0x0015381301007387 */ /* 0x0001e80000100800 */
[----:B------:R1:W-:Y:S01]  /*d2d0*/  STL [R1+0x1564], R18 ;  /* 0x0015641201007387 */ /* 0x0003e20000100800 */
[----:B0-----:R-:W-:-:S03]  /*d2e0*/  LEA.HI.X.SX32 R19, R6, R3, 0x1, P1 ;  /* 0x0000000306137211 */ /* 0x001fc600008f0eff */
[----:B------:R-:W5:Y:S01]  /*d2f0*/  LDL.LU R6, [R1+0x168] ;  /* 0x0001680001067983 */ /* 0x000f620000300800 */
[----:B-1----:R-:W-:-:S03]  /*d300*/  IADD3 R18, P1, PT, R36, R26, RZ ;  /* 0x0000001a24127210 */ /* 0x002fc60007f3e0ff */
[----:B------:R0:W-:Y:S04]  /*d310*/  STL [R1+0x153c], R19 ;  /* 0x00153c1301007387 */ /* 0x0001e80000100800 */
[----:B------:R1:W-:Y:S01]  /*d320*/  STL [R1+0x156c], R18 ;  /* 0x00156c1201007387 */ /* 0x0003e20000100800 */
[----:B0-----:R-:W-:-:S03]  /*d330*/  LEA.HI.X.SX32 R19, R5, R3, 0x1, P6 ;  /* 0x0000000305137211 */ /* 0x001fc600030f0eff */
[----:B------:R-:W5:Y:S01]  /*d340*/  LDL.LU R5, [R1+0x174] ;  /* 0x0001740001057983 */ /* 0x000f620000300800 */
[----:B-1----:R-:W-:-:S03]  /*d350*/  IADD3 R18, P6, PT, R37, R26, RZ ;  /* 0x0000001a25127210 */ /* 0x002fc60007fde0ff */
[----:B------:R0:W-:Y:S04]  /*d360*/  STL [R1+0x1540], R19 ;  /* 0x0015401301007387 */ /* 0x0001e80000100800 */
[----:B------:R1:W-:Y:S01]  /*d370*/  STL [R1+0x1574], R18 ;  /* 0x0015741201007387 */ /* 0x0003e20000100800 */
[-C--:B0-----:R-:W-:Y:S02]  /*d380*/  LEA.HI.X.SX32 R19, R17, R3.reuse, 0x1, P5 ;  /* 0x0000000311137211 */ /* 0x081fe400028f0eff */
[----:B-1----:R-:W-:-:S03]  /*d390*/  LEA.HI.X.SX32 R18, R4, R3, 0x1, P4 ;  /* 0x0000000304127211 */ /* 0x002fc600020f0eff */
[----:B------:R-:W-:Y:S04]  /*d3a0*/  STL [R1+0x1548], R19 ;  /* 0x0015481301007387 */ /* 0x000fe80000100800 */
[----:B------:R-:W5:Y:S01]  /*d3b0*/  LDL.LU R4, [R1+0x178] ;  /* 0x0001780001047983 */ /* 0x000f620000300800 */
[----:B------:R-:W-:Y:S02]  /*d3c0*/  LEA.HI.X.SX32 R16, R16, R3, 0x1, P2 ;  /* 0x0000000310107211 */ /* 0x000fe400010f0eff */
[----:B--2---:R-:W-:-:S05]  /*d3d0*/  IADD3 R17, P5, PT, R15, R26, RZ ;  /* 0x0000001a0f117210 */ /* 0x004fca0007fbe0ff */
[----:B------:R3:W-:Y:S04]  /*d3e0*/  STL [R1+0x157c], R17 ;  /* 0x00157c1101007387 */ /* 0x0007e80000100800 */
[----:B------:R0:W-:Y:S01]  /*d3f0*/  STL [R1+0x1550], R18 ;  /* 0x0015501201007387 */ /* 0x0001e20000100800 */
[-C--:B---3--:R-:W-:Y:S02]  /*d400*/  IADD3 R17, P4, PT, R14, R26.reuse, RZ ;  /* 0x0000001a0e117210 */ /* 0x088fe40007f9e0ff */
[----:B0-----:R-:W-:Y:S02]  /*d410*/  LEA.HI.X.SX32 R18, R2, R3, 0x1, P3 ;  /* 0x0000000302127211 */ /* 0x001fe400018f0eff */
[----:B------:R-:W2:Y:S04]  /*d420*/  LDL.LU R2, [R1+0x170] ;  /* 0x0001700001027983 */ /* 0x000ea80000300800 */
[----:B------:R4:W-:Y:S04]  /*d430*/  STL [R1+0x1584], R17 ;  /* 0x0015841101007387 */ /* 0x0009e80000100800 */
[----:B------:R0:W-:Y:S01]  /*d440*/  STL [R1+0x1558], R18 ;  /* 0x0015581201007387 */ /* 0x0001e20000100800 */
[----:B----4-:R-:W-:-:S03]  /*d450*/  IADD3 R17, P3, PT, R13, R26, RZ ;  /* 0x0000001a0d117210 */ /* 0x010fc60007f7e0ff */
[----:B0-----:R-:W3:Y:S04]  /*d460*/  LDL.LU R18, [R1+0x16c] ;  /* 0x00016c0001127983 */ /* 0x001ee80000300800 */
[----:B------:R5:W-:Y:S04]  /*d470*/  STL [R1+0x158c], R17 ;  /* 0x00158c1101007387 */ /* 0x000be80000100800 */
[----:B------:R0:W-:Y:S01]  /*d480*/  STL [R1+0x1560], R16 ;  /* 0x0015601001007387 */ /* 0x0001e20000100800 */
[----:B-----5:R-:W-:Y:S02]  /*d490*/  IADD3 R17, P2, PT, R12, R26, RZ ;  /* 0x0000001a0c117210 */ /* 0x020fe40007f5e0ff */
[----:B0-----:R-:W-:-:S02]  /*d4a0*/  LEA.HI.X.SX32 R16, R36, R3, 0x1, P1 ;  /* 0x0000000324107211 */ /* 0x001fc400008f0eff */
[----:B------:R-:W4:Y:S04]  /*d4b0*/  LDL.LU R36, [R1+0x164] ;  /* 0x0001640001247983 */ /* 0x000f280000300800 */
[----:B------:R-:W-:Y:S04]  /*d4c0*/  STL [R1+0x1594], R17 ;  /* 0x0015941101007387 */ /* 0x000fe80000100800 */
[----:B------:R0:W-:Y:S02]  /*d4d0*/  STL [R1+0x1568], R16 ;  /* 0x0015681001007387 */ /* 0x0001e40000100800 */
[----:B0-----:R-:W-:-:S02]  /*d4e0*/  LEA.HI.X.SX32 R16, R37, R3, 0x1, P6 ;  /* 0x0000000325107211 */ /* 0x001fc400030f0eff */
[----:B------:R-:W5:Y:S01]  /*d4f0*/  LDL.LU R37, [R1+0x160] ;  /* 0x0001600001257983 */ /* 0x000f620000300800 */
[----:B------:R-:W-:-:S05]  /*d500*/  IADD3 R17, P1, PT, R11, R26, RZ ;  /* 0x0000001a0b117210 */ /* 0x000fca0007f3e0ff */
[----:B------:R0:W-:Y:S01]  /*d510*/  STL [R1+0x159c], R17 ;  /* 0x00159c1101007387 */ /* 0x0001e20000100800 */
[----:B------:R-:W-:-:S03]  /*d520*/  LEA.HI.X.SX32 R15, R15, R3, 0x1, P5 ;  /* 0x000000030f0f7211 */ /* 0x000fc600028f0eff */
[----:B------:R1:W-:Y:S01]  /*d530*/  STL [R1+0x1570], R16 ;  /* 0x0015701001007387 */ /* 0x0003e20000100800 */
[----:B0-----:R-:W-:-:S05]  /*d540*/  IADD3 R17, P6, PT, R10, R26, RZ ;  /* 0x0000001a0a117210 */ /* 0x001fca0007fde0ff */
[----:B------:R0:W-:Y:S01]  /*d550*/  STL [R1+0x15a4], R17 ;  /* 0x0015a41101007387 */ /* 0x0001e20000100800 */
[----:B-1----:R-:W-:-:S03]  /*d560*/  IADD3 R16, P5, PT, R9, R26, RZ ;  /* 0x0000001a09107210 */ /* 0x002fc60007fbe0ff */
[----:B0-----:R-:W5:Y:S04]  /*d570*/  LDL.LU R17, [R1+0x15c] ;  /* 0x00015c0001117983 */ /* 0x001f680000300800 */
[----:B------:R0:W-:Y:S04]  /*d580*/  STL [R1+0x1578], R15 ;  /* 0x0015780f01007387 */ /* 0x0001e80000100800 */
[----:B------:R1:W-:Y:S01]  /*d590*/  STL [R1+0x15ac], R16 ;  /* 0x0015ac1001007387 */ /* 0x0003e20000100800 */
[-C--:B------:R-:W-:Y:S02]  /*d5a0*/  LEA.HI.X.SX32 R13, R13, R3.reuse, 0x1, P3 ;  /* 0x000000030d0d7211 */ /* 0x080fe400018f0eff */
[----:B0-----:R-:W-:-:S02]  /*d5b0*/  LEA.HI.X.SX32 R15, R14, R3, 0x1, P4 ;  /* 0x000000030e0f7211 */ /* 0x001fc400020f0eff */
[-C--:B------:R-:W-:Y:S01]  /*d5c0*/  IADD3 R14, P4, PT, R8, R26.reuse, RZ ;  /* 0x0000001a080e7210 */ /* 0x080fe20007f9e0ff */
[----:B-1----:R-:W5:Y:S04]  /*d5d0*/  LDL.LU R16, [R1+0x158] ;  /* 0x0001580001107983 */ /* 0x002f680000300800 */
[----:B------:R0:W-:Y:S04]  /*d5e0*/  STL [R1+0x1580], R15 ;  /* 0x0015800f01007387 */ /* 0x0001e80000100800 */
[----:B------:R1:W-:Y:S04]  /*d5f0*/  STL [R1+0x15b4], R14 ;  /* 0x0015b40e01007387 */ /* 0x0003e80000100800 */
[----:B0-----:R-:W5:Y:S01]  /*d600*/  LDL.LU R15, [R1+0x154] ;  /* 0x00015400010f7983 */ /* 0x001f620000300800 */
[----:B-1----:R-:W-:-:S03]  /*d610*/  IADD3 R14, P3, PT, R7, R26, RZ ;  /* 0x0000001a070e7210 */ /* 0x002fc60007f7e0ff */
[----:B------:R0:W-:Y:S04]  /*d620*/  STL [R1+0x1588], R13 ;  /* 0x0015880d01007387 */ /* 0x0001e80000100800 */
[----:B------:R1:W-:Y:S01]  /*d630*/  STL [R1+0x15bc], R14 ;  /* 0x0015bc0e01007387 */ /* 0x0003e20000100800 */
[-C--:B------:R-:W-:Y:S02]  /*d640*/  LEA.HI.X.SX32 R11, R11, R3.reuse, 0x1, P1 ;  /* 0x000000030b0b7211 */ /* 0x080fe400008f0eff */
[----:B0-----:R-:W-:Y:S02]  /*d650*/  LEA.HI.X.SX32 R13, R12, R3, 0x1, P2 ;  /* 0x000000030c0d7211 */ /* 0x001fe400010f0eff */
        /* <DEDUP_REMOVED lines=8> */
[-C--:B0-----:R-:W-:Y:S02]  /*d6e0*/  LEA.HI.X.SX32 R11, R10, R3.reuse, 0x1, P6 ;  /* 0x000000030a0b7211 */ /* 0x081fe400030f0eff */
[----:B------:R-:W-:Y:S01]  /*d6f0*/  IADD3 R10, P6, PT, R4, R26, RZ ;  /* 0x0000001a040a7210 */ /* 0x000fe20007fde0ff */
[----:B-1----:R-:W5:Y:S01]  /*d700*/  LDL.LU R12, [R1+0x144] ;  /* 0x00014400010c7983 */ /* 0x002f620000300800 */
[----:B------:R-:W-:-:S03]  /*d710*/  LEA.HI.X.SX32 R9, R9, R3, 0x1, P5 ;  /* 0x0000000309097211 */ /* 0x000fc600028f0eff */
[----:B------:R0:W-:Y:S04]  /*d720*/  STL [R1+0x15a0], R11 ;  /* 0x0015a00b01007387 */ /* 0x0001e80000100800 */
[----:B0-----:R-:W5:Y:S04]  /*d730*/  LDL.LU R11, [R1+0x13c] ;  /* 0x00013c00010b7983 */ /* 0x001f680000300800 */
[----:B------:R0:W-:Y:S04]  /*d740*/  STL [R1+0x15d4], R10 ;  /* 0x0015d40a01007387 */ /* 0x0001e80000100800 */
[----:B------:R1:W-:Y:S04]  /*d750*/  STL [R1+0x15a8], R9 ;  /* 0x0015a80901007387 */ /* 0x0003e80000100800 */
[----:B0-----:R-:W5:Y:S01]  /*d760*/  LDL.LU R10, [R1+0x134] ;  /* 0x00013400010a7983 */ /* 0x001f620000300800 */
[----:B-1----:R-:W-:-:S02]  /*d770*/  LEA.HI.X.SX32 R9, R8, R3, 0x1, P4 ;  /* 0x0000000308097211 */ /* 0x002fc400020f0eff */
[----:B--2---:R-:W-:-:S05]  /*d780*/  IADD3 R19, P5, PT, R2, R26, RZ ;  /* 0x0000001a02137210 */ /* 0x004fca0007fbe0ff */
[----:B------:R-:W-:Y:S04]  /*d790*/  STL [R1+0x15dc], R19 ;  /* 0x0015dc1301007387 */ /* 0x000fe80000100800 */
[----:B------:R0:W-:Y:S01]  /*d7a0*/  STL [R1+0x15b0], R9 ;  /* 0x0015b00901007387 */ /* 0x0001e20000100800 */
[----:B---3--:R-:W-:-:S03]  /*d7b0*/  IADD3 R8, P4, PT, R18, R26, RZ ;  /* 0x0000001a12087210 */ /* 0x008fc60007f9e0ff */
[----:B0-----:R-:W2:Y:S01]  /*d7c0*/  LDL.LU R9, [R1+0x130] ;  /* 0x0001300001097983 */ /* 0x001ea20000300800 */
[----:B------:R-:W-:-:S03]  /*d7d0*/  LEA.HI.X.SX32 R19, R7, R3, 0x1, P3 ;  /* 0x0000000307137211 */ /* 0x000fc600018f0eff */
[----:B------:R0:W-:Y:S04]  /*d7e0*/  STL [R1+0x15e4], R8 ;  /* 0x0015e40801007387 */ /* 0x0001e80000100800 */
[----:B0-----:R-:W3:Y:S01]  /*d7f0*/  LDL.LU R8, [R1+0x12c] ;  /* 0x00012c0001087983 */ /* 0x001ee20000300800 */
[----:B----4-:R-:W-:-:S03]  /*d800*/  IADD3 R7, P3, PT, R36, R26, RZ ;  /* 0x0000001a24077210 */ /* 0x010fc60007f7e0ff */
[----:B------:R0:W-:Y:S04]  /*d810*/  STL [R1+0x15b8], R19 ;  /* 0x0015b81301007387 */ /* 0x0001e80000100800 */
[----:B------:R1:W-:Y:S01]  /*d820*/  STL [R1+0x15ec], R7 ;  /* 0x0015ec0701007387 */ /* 0x0003e20000100800 */
[----:B0-----:R-:W-:-:S03]  /*d830*/  LEA.HI.X.SX32 R19, R6, R3, 0x1, P2 ;  /* 0x0000000306137211 */ /* 0x001fc600010f0eff */
[----:B-1----:R-:W4:Y:S01]  /*d840*/  LDL.LU R7, [R1+0x124] ;  /* 0x0001240001077983 */ /* 0x002f220000300800 */
[----:B-----5:R-:W-:-:S03]  /*d850*/  IADD3 R6, P2, PT, R37, R26, RZ ;  /* 0x0000001a25067210 */ /* 0x020fc60007f5e0ff */
[----:B------:R-:W-:Y:S04]  /*d860*/  STL [R1+0x15c0], R19 ;  /* 0x0015c01301007387 */ /* 0x000fe80000100800 */
[----:B------:R0:W-:Y:S04]  /*d870*/  STL [R1+0x15f4], R6 ;  /* 0x0015f40601007387 */ /* 0x0001e80000100800 */
[----:B0-----:R-:W5:Y:S01]  /*d880*/  LDL.LU R6, [R1+0x120] ;  /* 0x0001200001067983 */ /* 0x001f620000300800 */
[-C--:B------:R-:W-:Y:S02]  /*d890*/  LEA.HI.X.SX32 R5, R5, R3.reuse, 0x1, P1 ;  /* 0x0000000305057211 */ /* 0x080fe400008f0eff */
[----:B------:R-:W-:-:S03]  /*d8a0*/  LEA.HI.X.SX32 R4, R4, R3, 0x1, P6 ;  /* 0x0000000304047211 */ /* 0x000fc600030f0eff */
[----:B------:R0:W-:Y:S01]  /*d8b0*/  STL [R1+0x15c8], R5 ;  /* 0x0015c80501007387 */ /* 0x0001e20000100800 */
[----:B------:R-:W-:-:S03]  /*d8c0*/  IADD3 R19, P1, PT, R17, R26, RZ ;  /* 0x0000001a11137210 */ /* 0x000fc60007f3e0ff */
[----:B0-----:R-:W5:Y:S04]  /*d8d0*/  LDL.LU R5, [R1+0x11c] ;  /* 0x00011c0001057983 */ /* 0x001f680000300800 */
[----:B------:R0:W-:Y:S01]  /*d8e0*/  STL [R1+0x15fc], R19 ;  /* 0x0015fc1301007387 */ /* 0x0001e20000100800 */
[----:B------:R-:W-:-:S03]  /*d8f0*/  LEA.HI.X.SX32 R2, R2, R3, 0x1, P5 ;  /* 0x0000000302027211 */ /* 0x000fc600028f0eff */
[----:B------:R1:W-:Y:S01]  /*d900*/  STL [R1+0x15d0], R4 ;  /* 0x0015d00401007387 */ /* 0x0003e20000100800 */
[----:B0-----:R-:W-:-:S03]  /*d910*/  IADD3 R19, P6, PT, R16, R26, RZ ;  /* 0x0000001a10137210 */ /* 0x001fc60007fde0ff */
[----:B-1----:R-:W5:Y:S04]  /*d920*/  LDL.LU R4, [R1+0x114] ;  /* 0x0001140001047983 */ /* 0x002f680000300800 */
[----:B------:R0:W-:Y:S01]  /*d930*/  STL [R1+0x1604], R19 ;  /* 0x0016041301007387 */ /* 0x0001e20000100800 */
[----:B------:R-:W-:-:S03]  /*d940*/  LEA.HI.X.SX32 R20, R18, R3, 0x1, P4 ;  /* 0x0000000312147211 */ /* 0x000fc600020f0eff */
[----:B------:R1:W-:Y:S01]  /*d950*/  STL [R1+0x15d8], R2 ;  /* 0x0015d80201007387 */ /* 0x0003e20000100800 */
[----:B0-----:R-:W-:-:S03]  /*d960*/  IADD3 R19, P5, PT, R15, R26, RZ ;  /* 0x0000001a0f137210 */ /* 0x001fc60007fbe0ff */
[----:B-1----:R-:W5:Y:S01]  /*d970*/  LDL.LU R2, [R1+0x10c] ;  /* 0x00010c0001027983 */ /* 0x002f620000300800 */
[----:B------:R-:W-:-:S03]  /*d980*/  LEA.HI.X.SX32 R18, R36, R3, 0x1, P3 ;  /* 0x0000000324127211 */ /* 0x000fc600018f0eff */
[----:B------:R0:W-:Y:S04]  /*d990*/  STL [R1+0x160c], R19 ;  /* 0x00160c1301007387 */ /* 0x0001e80000100800 */
[----:B------:R1:W-:Y:S04]  /*d9a0*/  STL [R1+0x15e0], R20 ;  /* 0x0015e01401007387 */ /* 0x0003e80000100800 */
[----:B------:R-:W5:Y:S01]  /*d9b0*/  LDL.LU R36, [R1+0x104] ;  /* 0x0001040001247983 */ /* 0x000f620000300800 */
[----:B0-----:R-:W-:-:S05]  /*d9c0*/  IADD3 R19, P4, PT, R14, R26, RZ ;  /* 0x0000001a0e137210 */ /* 0x001fca0007f9e0ff */
[----:B------:R-:W-:Y:S04]  /*d9d0*/  STL [R1+0x1614], R19 ;  /* 0x0016141301007387 */ /* 0x000fe80000100800 */
[----:B------:R0:W-:Y:S01]  /*d9e0*/  STL [R1+0x15e8], R18 ;  /* 0x0015e81201007387 */ /* 0x0001e20000100800 */
[----:B-1----:R-:W-:Y:S02]  /*d9f0*/  IADD3 R20, P3, PT, R13, R26, RZ ;  /* 0x0000001a0d147210 */ /* 0x002fe40007f7e0ff */
[----:B0-----:R-:W-:-:S03]  /*da00*/  LEA.HI.X.SX32 R18, R37, R3, 0x1, P2 ;  /* 0x0000000325127211 */ /* 0x001fc600010f0eff */
[----:B------:R-:W-:Y:S04]  /*da10*/  STL [R1+0x161c], R20 ;  /* 0x00161c1401007387 */ /* 0x000fe80000100800 */
[----:B------:R-:W5:Y:S04]  /*da20*/  LDL.LU R37, [R1+0xfc] ;  /* 0x0000fc0001257983 */ /* 0x000f680000300800 */
[----:B------:R0:W-:Y:S01]  /*da30*/  STL [R1+0x15f0], R18 ;  /* 0x0015f01201007387 */ /* 0x0001e20000100800 */
[----:B------:R-:W-:Y:S02]  /*da40*/  IADD3 R19, P2, PT, R12, R26, RZ ;  /* 0x0000001a0c137210 */ /* 0x000fe40007f5e0ff */
[----:B0-----:R-:W-:-:S03]  /*da50*/  LEA.HI.X.SX32 R18, R17, R3, 0x1, P1 ;  /* 0x0000000311127211 */ /* 0x001fc600008f0eff */
[----:B------:R-:W-:Y:S01]  /*da60*/  STL [R1+0x1624], R19 ;  /* 0x0016241301007387 */ /* 0x000fe20000100800 */
[----:B------:R-:W-:-:S03]  /*da70*/  LEA.HI.X.SX32 R16, R16, R3, 0x1, P6 ;  /* 0x0000000310107211 */ /* 0x000fc600030f0eff */
[----:B------:R-:W-:Y:S01]  /*da80*/  STL [R1+0x15f8], R18 ;  /* 0x0015f81201007387 */ /* 0x000fe20000100800 */
[----:B------:R-:W-:-:S03]  /*da90*/  IADD3 R17, P1, PT, R11, R26, RZ ;  /* 0x0000001a0b117210 */ /* 0x000fc60007f3e0ff */
[----:B------:R-:W5:Y:S01]  /*daa0*/  LDL.LU R21, [R1+0xf8] ;  /* 0x0000f80001157983 */ /* 0x000f620000300800 */
[----:B------:R-:W-:-:S03]  /*dab0*/  LEA.HI.X.SX32 R15, R15, R3, 0x1, P5 ;  /* 0x000000030f0f7211 */ /* 0x000fc600028f0eff */
[----:B------:R0:W-:Y:S04]  /*dac0*/  STL [R1+0x162c], R17 ;  /* 0x00162c1101007387 */ /* 0x0001e80000100800 */
[----:B------:R-:W-:Y:S01]  /*dad0*/  STL [R1+0x1600], R16 ;  /* 0x0016001001007387 */ /* 0x000fe20000100800 */
[----:B0-----:R-:W-:-:S05]  /*dae0*/  IADD3 R17, P6, PT, R10, R26, RZ ;  /* 0x0000001a0a117210 */ /* 0x001fca0007fde0ff */
[----:B------:R-:W-:Y:S04]  /*daf0*/  STL [R1+0x1634], R17 ;  /* 0x0016341101007387 */ /* 0x000fe80000100800 */
[----:B------:R-:W5:Y:S04]  /*db00*/  LDL.LU R20, [R1+0xf4] ;  /* 0x0000f40001147983 */ /* 0x000f680000300800 */
[----:B------:R0:W-:Y:S01]  /*db10*/  STL [R1+0x1608], R15 ;  /* 0x0016080f01007387 */ /* 0x0001e20000100800 */
[-C--:B------:R-:W-:Y:S02]  /*db20*/  LEA.HI.X.SX32 R13, R13, R3.reuse, 0x1, P3 ;  /* 0x000000030d0d7211 */ /* 0x080fe400018f0eff */
[----:B0-----:R-:W-:-:S02]  /*db30*/  LEA.HI.X.SX32 R15, R14, R3, 0x1, P4 ;  /* 0x000000030e0f7211 */ /* 0x001fc400020f0eff */
[----:B------:R-:W-:Y:S02]  /*db40*/  LEA.HI.X.SX32 R12, R12, R3, 0x1, P2 ;  /* 0x000000030c0c7211 */ /* 0x000fe400010f0eff */
[----:B--2---:R-:W-:-:S05]  /*db50*/  IADD3 R16, P5, PT, R9, R26, RZ ;  /* 0x0000001a09107210 */ /* 0x004fca0007fbe0ff */
[----:B------:R-:W-:Y:S04]  /*db60*/  STL [R1+0x163c], R16 ;  /* 0x00163c1001007387 */ /* 0x000fe80000100800 */
[----:B------:R-:W-:Y:S04]  /*db70*/  STL [R1+0x1610], R15 ;  /* 0x0016100f01007387 */ /* 0x000fe80000100800 */
[----:B------:R-:W2:Y:S01]  /*db80*/  LDL.LU R19, [R1+0xf0] ;  /* 0x0000f00001137983 */ /* 0x000ea20000300800 */
[----:B---3--:R-:W-:-:S05]  /*db90*/  IADD3 R14, P4, PT, R8, R26, RZ ;  /* 0x0000001a080e7210 */ /* 0x008fca0007f9e0ff */
[----:B------:R4:W-:Y:S04]  /*dba0*/  STL [R1+0x1644], R14 ;  /* 0x0016440e01007387 */ /* 0x0009e80000100800 */
[----:B------:R5:W-:Y:S01]  /*dbb0*/  STL [R1+0x1618], R13 ;  /* 0x0016180d01007387 */ /* 0x000be20000100800 */
[----:B----4-:R-:W-:-:S05]  /*dbc0*/  IADD3 R14, P3, PT, R7, R26, RZ ;  /* 0x0000001a070e7210 */ /* 0x010fca0007f7e0ff */
[----:B------:R-:W-:Y:S04]  /*dbd0*/  STL [R1+0x164c], R14 ;  /* 0x00164c0e01007387 */ /* 0x000fe80000100800 */
[----:B------:R-:W3:Y:S04]  /*dbe0*/  LDL.LU R18, [R1+0xe8] ;  /* 0x0000e80001127983 */ /* 0x000ee80000300800 */
[----:B------:R0:W-:Y:S01]  /*dbf0*/  STL [R1+0x1620], R12 ;  /* 0x0016200c01007387 */ /* 0x0001e20000100800 */
[----:B-----5:R-:W-:Y:S02]  /*dc00*/  IADD3 R13, P2, PT, R6, R26, RZ ;  /* 0x0000001a060d7210 */ /* 0x020fe40007f5e0ff */
[----:B0-----:R-:W-:-:S03]  /*dc10*/  LEA.HI.X.SX32 R12, R11, R3, 0x1, P1 ;  /* 0x000000030b0c7211 */ /* 0x001fc600008f0eff */
[----:B------:R-:W-:Y:S04]  /*dc20*/  STL [R1+0x1654], R13 ;  /* 0x0016540d01007387 */ /* 0x000fe80000100800 */
[----:B------:R-:W-:Y:S04]  /*dc30*/  STL [R1+0x1628], R12 ;  /* 0x0016280c01007387 */ /* 0x000fe80000100800 */
[----:B------:R-:W4:Y:S01]  /*dc40*/  LDL.LU R17, [R1+0xe0] ;  /* 0x0000e00001117983 */ /* 0x000f220000300800 */
[----:B------:R-:W-:Y:S02]  /*dc50*/  LEA.HI.X.SX32 R10, R10, R3, 0x1, P6 ;  /* 0x000000030a0a7211 */ /* 0x000fe400030f0eff */
[----:B------:R-:W-:-:S05]  /*dc60*/  IADD3 R11, P1, PT, R5, R26, RZ ;  /* 0x0000001a050b7210 */ /* 0x000fca0007f3e0ff */
[----:B------:R0:W-:Y:S04]  /*dc70*/  STL [R1+0x165c], R11 ;  /* 0x00165c0b01007387 */ /* 0x0001e80000100800 */
[----:B------:R1:W-:Y:S01]  /*dc80*/  STL [R1+0x1630], R10 ;  /* 0x0016300a01007387 */ /* 0x0003e20000100800 */
[-C--:B------:R-:W-:Y:S02]  /*dc90*/  LEA.HI.X.SX32 R8, R8, R3.reuse, 0x1, P4 ;  /* 0x0000000308087211 */ /* 0x080fe400020f0eff */
[----:B0-----:R-:W-:Y:S02]  /*dca0*/  IADD3 R11, P6, PT, R4, R26, RZ ;  /* 0x0000001a040b7210 */ /* 0x001fe40007fde0ff */
[----:B-1----:R-:W-:-:S03]  /*dcb0*/  LEA.HI.X.SX32 R10, R9, R3, 0x1, P5 ;  /* 0x00000003090a7211 */ /* 0x002fc600028f0eff */
[----:B------:R-:W-:Y:S04]  /*dcc0*/  STL [R1+0x1664], R11 ;  /* 0x0016640b01007387 */ /* 0x000fe80000100800 */
[----:B------:R-:W5:Y:S04]  /*dcd0*/  LDL.LU R16, [R1+0xdc] ;  /* 0x0000dc0001107983 */ /* 0x000f680000300800 */
[----:B------:R-:W-:Y:S01]  /*dce0*/  STL [R1+0x1638], R10 ;  /* 0x0016380a01007387 */ /* 0x000fe20000100800 */
[----:B------:R-:W-:-:S05]  /*dcf0*/  IADD3 R9, P5, PT, R2, R26, RZ ;  /* 0x0000001a02097210 */ /* 0x000fca0007fbe0ff */
[----:B------:R0:W-:Y:S04]  /*dd00*/  STL [R1+0x166c], R9 ;  /* 0x00166c0901007387 */ /* 0x0001e80000100800 */
[----:B------:R-:W5:Y:S04]  /*dd10*/  LDL.LU R15, [R1+0xd8] ;  /* 0x0000d800010f7983 */ /* 0x000f680000300800 */
[----:B------:R1:W-:Y:S01]  /*dd20*/  STL [R1+0x1640], R8 ;  /* 0x0016400801007387 */ /* 0x0003e20000100800 */
[----:B0-----:R-:W-:-:S03]  /*dd30*/  IADD3 R9, P4, PT, R36, R26, RZ ;  /* 0x0000001a24097210 */ /* 0x001fc60007f9e0ff */
[----:B------:R-:W5:Y:S01]  /*dd40*/  LDL.LU R14, [R1+0xd4] ;  /* 0x0000d400010e7983 */ /* 0x000f620000300800 */
[-C--:B------:R-:W-:Y:S02]  /*dd50*/  LEA.HI.X.SX32 R6, R6, R3.reuse, 0x1, P2 ;  /* 0x0000000306067211 */ /* 0x080fe400010f0eff */
[----:B-1----:R-:W-:Y:S01]  /*dd60*/  LEA.HI.X.SX32 R8, R7, R3, 0x1, P3 ;  /* 0x0000000307087211 */ /* 0x002fe200018f0eff */
[----:B------:R-:W-:Y:S04]  /*dd70*/  STL [R1+0x1674], R9 ;  /* 0x0016740901007387 */ /* 0x000fe80000100800 */
[----:B------:R-:W5:Y:S04]  /*dd80*/  LDL.LU R13, [R1+0xcc] ;  /* 0x0000cc00010d7983 */ /* 0x000f680000300800 */
[----:B------:R-:W-:Y:S04]  /*dd90*/  STL [R1+0x1648], R8 ;  /* 0x0016480801007387 */ /* 0x000fe80000100800 */
[----:B------:R-:W5:Y:S01]  /*dda0*/  LDL.LU R12, [R1+0xc4] ;  /* 0x0000c400010c7983 */ /* 0x000f620000300800 */
[----:B------:R-:W-:-:S05]  /*ddb0*/  IADD3 R7, P3, PT, R37, R26, RZ ;  /* 0x0000001a25077210 */ /* 0x000fca0007f7e0ff */
[----:B------:R0:W-:Y:S04]  /*ddc0*/  STL [R1+0x167c], R7 ;  /* 0x00167c0701007387 */ /* 0x0001e80000100800 */
[----:B------:R-:W5:Y:S04]  /*ddd0*/  LDL.LU R11, [R1+0xbc] ;  /* 0x0000bc00010b7983 */ /* 0x000f680000300800 */
[----:B------:R1:W-:Y:S04]  /*dde0*/  STL [R1+0x1650], R6 ;  /* 0x0016500601007387 */ /* 0x0003e80000100800 */
[----:B------:R-:W5:Y:S01]  /*ddf0*/  LDL.LU R10, [R1+0xb8] ;  /* 0x0000b800010a7983 */ /* 0x000f620000300800 */
[----:B0-----:R-:W-:-:S02]  /*de00*/  IADD3 R7, P2, PT, R21, R26, RZ ;  /* 0x0000001a15077210 */ /* 0x001fc40007f5e0ff */
[----:B-1----:R-:W-:-:S03]  /*de10*/  LEA.HI.X.SX32 R6, R5, R3, 0x1, P1 ;  /* 0x0000000305067211 */ /* 0x002fc600008f0eff */
[----:B------:R0:W-:Y:S01]  /*de20*/  STL [R1+0x1684], R7 ;  /* 0x0016840701007387 */ /* 0x0001e20000100800 */
[----:B------:R-:W-:-:S03]  /*de30*/  LEA.HI.X.SX32 R4, R4, R3, 0x1, P6 ;  /* 0x0000000304047211 */ /* 0x000fc600030f0eff */
[----:B------:R-:W5:Y:S04]  /*de40*/  LDL.LU R9, [R1+0xb4] ;  /* 0x0000b40001097983 */ /* 0x000f680000300800 */
[----:B------:R1:W-:Y:S04]  /*de50*/  STL [R1+0x1658], R6 ;  /* 0x0016580601007387 */ /* 0x0003e80000100800 */
[----:B------:R-:W5:Y:S01]  /*de60*/  LDL.LU R8, [R1+0xb0] ;  /* 0x0000b00001087983 */ /* 0x000f620000300800 */
[----:B------:R-:W-:-:S05]  /*de70*/  IADD3 R5, P1, PT, R20, R26, RZ ;  /* 0x0000001a14057210 */ /* 0x000fca0007f3e0ff */
[----:B------:R-:W-:Y:S04]  /*de80*/  STL [R1+0x168c], R5 ;  /* 0x00168c0501007387 */ /* 0x000fe80000100800 */
[----:B0-----:R-:W5:Y:S04]  /*de90*/  LDL.LU R7, [R1+0xac] ;  /* 0x0000ac0001077983 */ /* 0x001f680000300800 */
[----:B------:R0:W-:Y:S04]  /*dea0*/  STL [R1+0x1660], R4 ;  /* 0x0016600401007387 */ /* 0x0001e80000100800 */
[----:B-1----:R-:W5:Y:S01]  /*deb0*/  LDL.LU R6, [R1+0xa4] ;  /* 0x0000a40001067983 */ /* 0x002f620000300800 */
[----:B------:R-:W-:-:S02]  /*dec0*/  LEA.HI.X.SX32 R22, R36, R3, 0x1, P4 ;  /* 0x0000000324167211 */ /* 0x000fc400020f0eff */
[----:B0-----:R-:W-:Y:S02]  /*ded0*/  LEA.HI.X.SX32 R4, R2, R3, 0x1, P5 ;  /* 0x0000000302047211 */ /* 0x001fe400028f0eff */
[----:B--2---:R-:W-:-:S05]  /*dee0*/  IADD3 R5, P6, PT, R19, R26, RZ ;  /* 0x0000001a13057210 */ /* 0x004fca0007fde0ff */
[----:B------:R0:W-:Y:S04]  /*def0*/  STL [R1+0x1694], R5 ;  /* 0x0016940501007387 */ /* 0x0001e80000100800 */
[----:B0-----:R-:W2:Y:S04]  /*df00*/  LDL.LU R5, [R1+0x9c] ;  /* 0x00009c0001057983 */ /* 0x001ea80000300800 */
[----:B------:R0:W-:Y:S04]  /*df10*/  STL [R1+0x1668], R4 ;  /* 0x0016680401007387 */ /* 0x0001e80000100800 */
[----:B0-----:R-:W2:Y:S01]  /*df20*/  LDL.LU R4, [R1+0x98] ;  /* 0x0000980001047983 */ /* 0x001ea20000300800 */
[----:B---3--:R-:W-:-:S05]  /*df30*/  IADD3 R2, P5, PT, R18, R26, RZ ;  /* 0x0000001a12027210 */ /* 0x008fca0007fbe0ff */
[----:B------:R0:W-:Y:S04]  /*df40*/  STL [R1+0x169c], R2 ;  /* 0x00169c0201007387 */ /* 0x0001e80000100800 */
[----:B0-----:R-:W3:Y:S04]  /*df50*/  LDL.LU R2, [R1+0x94] ;  /* 0x0000940001027983 */ /* 0x001ee80000300800 */
[----:B------:R0:W-:Y:S04]  /*df60*/  STL [R1+0x1670], R22 ;  /* 0x0016701601007387 */ /* 0x0001e80000100800 */
[----:B------:R-:W3:Y:S01]  /*df70*/  LDL.LU R36, [R1+0x8c] ;  /* 0x00008c0001247983 */ /* 0x000ee20000300800 */
[----:B----4-:R-:W-:-:S02]  /*df80*/  IADD3 R23, P4, PT, R17, R26, RZ ;  /* 0x0000001a11177210 */ /* 0x010fc40007f9e0ff */
[----:B0-----:R-:W-:-:S03]  /*df90*/  LEA.HI.X.SX32 R22, R37, R3, 0x1, P3 ;  /* 0x0000000325167211 */ /* 0x001fc600018f0eff */
[----:B------:R0:W-:Y:S04]  /*dfa0*/  STL [R1+0x16a4], R23 ;  /* 0x0016a41701007387 */ /* 0x0001e80000100800 */
[----:B------:R-:W4:Y:S04]  /*dfb0*/  LDL.LU R37, [R1+0x78] ;  /* 0x0000780001257983 */ /* 0x000f280000300800 */
[----:B------:R1:W-:Y:S01]  /*dfc0*/  STL [R1+0x1678], R22 ;  /* 0x0016781601007387 */ /* 0x0003e20000100800 */
[-C--:B0-----:R-:W-:Y:S02]  /*dfd0*/  LEA.HI.X.SX32 R23, R21, R3.reuse, 0x1, P2 ;  /* 0x0000000315177211 */ /* 0x081fe400010f0eff */
[----:B------:R-:W-:-:S02]  /*dfe0*/  LEA.HI.X.SX32 R21, R20, R3, 0x1, P1 ;  /* 0x0000000314157211 */ /* 0x000fc400008f0eff */
[----:B------:R-:W-:Y:S02]  /*dff0*/  LEA.HI.X.SX32 R19, R19, R3, 0x1, P6 ;  /* 0x0000000313137211 */ /* 0x000fe400030f0eff */
[----:B-----5:R-:W-:-:S05]  /*e000*/  IADD3 R24, P3, PT, R16, R26, RZ ;  /* 0x0000001a10187210 */ /* 0x020fca0007f7e0ff */
[----:B------:R-:W-:Y:S04]  /*e010*/  STL [R1+0x16ac], R24 ;  /* 0x0016ac1801007387 */ /* 0x000fe80000100800 */
[----:B------:R-:W-:Y:S01]  /*e020*/  STL [R1+0x1680], R23 ;  /* 0x0016801701007387 */ /* 0x000fe20000100800 */
[----:B-1----:R-:W-:-:S05]  /*e030*/  IADD3 R22, P2, PT, R15, R26, RZ ;  /* 0x0000001a0f167210 */ /* 0x002fca0007f5e0ff */
[----:B------:R-:W-:Y:S01]  /*e040*/  STL [R1+0x16b4], R22 ;  /* 0x0016b41601007387 */ /* 0x000fe20000100800 */
[----:B------:R-:W-:-:S03]  /*e050*/  IADD3 R20, P1, PT, R14, R26, RZ ;  /* 0x0000001a0e147210 */ /* 0x000fc60007f3e0ff */
[----:B------:R0:W-:Y:S04]  /*e060*/  STL [R1+0x1688], R21 ;  /* 0x0016881501007387 */ /* 0x0001e80000100800 */
[----:B------:R1:W-:Y:S04]  /*e070*/  STL [R1+0x16bc], R20 ;  /* 0x0016bc1401007387 */ /* 0x0003e80000100800 */
[----:B------:R5:W-:Y:S01]  /*e080*/  STL [R1+0x1690], R19 ;  /* 0x0016901301007387 */ /* 0x000be20000100800 */
[----:B0-----:R-:W-:Y:S02]  /*e090*/  IADD3 R21, P6, PT, R13, R26, RZ ;  /* 0x0000001a0d157210 */ /* 0x001fe40007fde0ff */
[----:B-1----:R-:W-:-:S02]  /*e0a0*/  LEA.HI.X.SX32 R20, R18, R3, 0x1, P5 ;  /* 0x0000000312147211 */ /* 0x002fc400028f0eff */
[-C--:B------:R-:W-:Y:S02]  /*e0b0*/  LEA.HI.X.SX32 R18, R17, R3.reuse, 0x1, P4 ;  /* 0x0000000311127211 */ /* 0x080fe400020f0eff */
[----:B-----5:R-:W-:Y:S01]  /*e0c0*/  IADD3 R19, P5, PT, R12, R26, RZ ;  /* 0x0000001a0c137210 */ /* 0x020fe20007fbe0ff */
[----:B------:R-:W-:Y:S01]  /*e0d0*/  STL [R1+0x16c4], R21 ;  /* 0x0016c41501007387 */ /* 0x000fe20000100800 */
[----:B------:R-:W-:-:S03]  /*e0e0*/  LEA.HI.X.SX32 R16, R16, R3, 0x1, P3 ;  /* 0x0000000310107211 */ /* 0x000fc600018f0eff */
[----:B------:R-:W-:Y:S01]  /*e0f0*/  STL [R1+0x1698], R20 ;  /* 0x0016981401007387 */ /* 0x000fe20000100800 */
[----:B------:R-:W-:-:S03]  /*e100*/  IADD3 R17, P4, PT, R11, R26, RZ ;  /* 0x0000001a0b117210 */ /* 0x000fc60007f9e0ff */
[----:B------:R-:W-:Y:S04]  /*e110*/  STL [R1+0x16cc], R19 ;  /* 0x0016cc1301007387 */ /* 0x000fe80000100800 */
[----:B------:R0:W-:Y:S04]  /*e120*/  STL [R1+0x16a0], R18 ;  /* 0x0016a01201007387 */ /* 0x0001e80000100800 */
[----:B------:R1:W-:Y:S04]  /*e130*/  STL [R1+0x16d4], R17 ;  /* 0x0016d41101007387 */ /* 0x0003e80000100800 */
[----:B------:R5:W-:Y:S01]  /*e140*/  STL [R1+0x16a8], R16 ;  /* 0x0016a81001007387 */ /* 0x000be20000100800 */
[----:B0-----:R-:W-:-:S02]  /*e150*/  IADD3 R18, P3, PT, R10, R26, RZ ;  /* 0x0000001a0a127210 */ /* 0x001fc40007f7e0ff */
[-C--:B-1----:R-:W-:Y:S02]  /*e160*/  LEA.HI.X.SX32 R17, R15, R3.reuse, 0x1, P2 ;  /* 0x000000030f117211 */ /* 0x082fe400010f0eff */
        /* <DEDUP_REMOVED lines=16> */
[----:B------:R-:W-:Y:S04]  /*e270*/  STL [R1+0x16c8], R14 ;  /* 0x0016c80e01007387 */ /* 0x000fe80000100800 */
[----:B------:R-:W-:Y:S04]  /*e280*/  STL [R1+0x16f8], R13 ;  /* 0x0016f80d01007387 */ /* 0x000fe80000100800 */
[----:B------:R0:W-:Y:S01]  /*e290*/  STL [R1+0x16d0], R12 ;  /* 0x0016d00c01007387 */ /* 0x0001e20000100800 */
[----:B------:R-:W-:Y:S02]  /*e2a0*/  LEA.HI.X.SX32 R7, R7, R3, 0x1, P6 ;  /* 0x0000000307077211 */ /* 0x000fe400030f0eff */
[----:B------:R-:W-:-:S02]  /*e2b0*/  LEA.HI.X.SX32 R0, R0, UR9, 0x1, P0 ;  /* 0x0000000900007c11 */ /* 0x000fc400080f0eff */
[----:B--2---:R-:W-:-:S05]  /*e2c0*/  IADD3 R11, P4, PT, R5, R26, RZ ;  /* 0x0000001a050b7210 */ /* 0x004fca0007f9e0ff */
[----:B------:R1:W-:Y:S04]  /*e2d0*/  STL [R1+0x16fc], R11 ;  /* 0x0016fc0b01007387 */ /* 0x0003e80000100800 */
[----:B------:R3:W-:Y:S01]  /*e2e0*/  STL [R1+0x16d8], R10 ;  /* 0x0016d80a01007387 */ /* 0x0007e20000100800 */
[-C--:B0-----:R-:W-:Y:S02]  /*e2f0*/  IADD3 R12, P3, PT, R4, R26.reuse, RZ ;  /* 0x0000001a040c7210 */ /* 0x081fe40007f7e0ff */
[-C--:B-1----:R-:W-:Y:S02]  /*e300*/  LEA.HI.X.SX32 R11, R9, R3.reuse, 0x1, P2 ;  /* 0x00000003090b7211 */ /* 0x082fe400010f0eff */
[----:B------:R-:W-:Y:S01]  /*e310*/  LEA.HI.X.SX32 R9, R8, R3, 0x1, P1 ;  /* 0x0000000308097211 */ /* 0x000fe200008f0eff */
[----:B------:R-:W-:Y:S04]  /*e320*/  STL [R1+0x1700], R12 ;  /* 0x0017000c01007387 */ /* 0x000fe80000100800 */
[----:B------:R-:W-:Y:S01]  /*e330*/  STL [R1+0x16e0], R11 ;  /* 0x0016e00b01007387 */ /* 0x000fe20000100800 */
[----:B---3--:R-:W-:-:S05]  /*e340*/  IADD3 R10, P2, PT, R2, R26, RZ ;  /* 0x0000001a020a7210 */ /* 0x008fca0007f5e0ff */
[----:B------:R-:W-:Y:S01]  /*e350*/  STL [R1+0x1704], R10 ;  /* 0x0017040a01007387 */ /* 0x000fe20000100800 */
[----:B------:R-:W-:-:S03]  /*e360*/  IADD3 R8, P1, PT, R36, R26, RZ ;  /* 0x0000001a24087210 */ /* 0x000fc60007f3e0ff */
[----:B------:R4:W-:Y:S04]  /*e370*/  STL [R1+0x16e8], R9 ;  /* 0x0016e80901007387 */ /* 0x0009e80000100800 */
[----:B------:R0:W-:Y:S04]  /*e380*/  STL [R1+0x1708], R8 ;  /* 0x0017080801007387 */ /* 0x0001e80000100800 */
[----:B------:R1:W-:Y:S01]  /*e390*/  STL [R1+0x16f0], R7 ;  /* 0x0016f00701007387 */ /* 0x0003e20000100800 */
[----:B----4-:R-:W-:Y:S02]  /*e3a0*/  IADD3 R9, P6, PT, R37, R26, RZ ;  /* 0x0000001a25097210 */ /* 0x010fe40007fde0ff */
[----:B0-----:R-:W-:-:S02]  /*e3b0*/  LEA.HI.X.SX32 R8, R6, R3, 0x1, P5 ;  /* 0x0000000306087211 */ /* 0x001fc400028f0eff */
[-C--:B------:R-:W-:Y:S02]  /*e3c0*/  LEA.HI.X.SX32 R6, R4, R3.reuse, 0x1, P3 ;  /* 0x0000000304067211 */ /* 0x080fe400018f0eff */
[-C--:B-1----:R-:W-:Y:S01]  /*e3d0*/  LEA.HI.X.SX32 R7, R5, R3.reuse, 0x1, P4 ;  /* 0x0000000305077211 */ /* 0x082fe200020f0eff */
[----:B------:R-:W-:Y:S01]  /*e3e0*/  STL [R1+0x1524], R9 ;  /* 0x0015240901007387 */ /* 0x000fe20000100800 */
[-C--:B------:R-:W-:Y:S02]  /*e3f0*/  LEA.HI.X.SX32 R5, R2, R3.reuse, 0x1, P2 ;  /* 0x0000000302057211 */ /* 0x080fe400010f0eff */
[-C--:B------:R-:W-:Y:S01]  /*e400*/  LEA.HI.X.SX32 R4, R36, R3.reuse, 0x1, P1 ;  /* 0x0000000324047211 */ /* 0x080fe200008f0eff */
[----:B------:R-:W-:Y:S01]  /*e410*/  STL [R1+0x1510], R8 ;  /* 0x0015100801007387 */ /* 0x000fe20000100800 */
[----:B------:R-:W-:-:S03]  /*e420*/  LEA.HI.X.SX32 R2, R37, R3, 0x1, P6 ;  /* 0x0000000325027211 */ /* 0x000fc600030f0eff */
[----:B------:R-:W-:Y:S04]  /*e430*/  STL [R1+0x1514], R7 ;  /* 0x0015140701007387 */ /* 0x000fe80000100800 */
[----:B------:R-:W-:Y:S04]  /*e440*/  STL [R1+0x1518], R6 ;  /* 0x0015180601007387 */ /* 0x000fe80000100800 */
[----:B------:R-:W-:Y:S04]  /*e450*/  STL [R1+0x151c], R5 ;  /* 0x00151c0501007387 */ /* 0x000fe80000100800 */
[----:B------:R-:W-:Y:S04]  /*e460*/  STL [R1+0x1520], R4 ;  /* 0x0015200401007387 */ /* 0x000fe80000100800 */
[----:B------:R0:W-:Y:S04]  /*e470*/  STL [R1+0x1114], R2 ;  /* 0x0011140201007387 */ /* 0x0001e80000100800 */
[----:B------:R-:W-:Y:S04]  /*e480*/  STL [R1+0xe88], R0 ;  /* 0x000e880001007387 */ /* 0x000fe80000100800 */
[----:B------:R-:W-:Y:S01]  /*e490*/  STL [R1+0xfb0], RZ ;  /* 0x000fb0ff01007387 */ /* 0x000fe20000100800 */
[----:B0-----:R-:W0:Y:S03]  /*e4a0*/  LDC R2, c[0x0][0x3a8] ;  /* 0x0000ea00ff027b82 */ /* 0x001e260000000800 */
[----:B------:R-:W-:Y:S04]  /*e4b0*/  STL [R1+0x7f0], RZ ;  /* 0x0007f0ff01007387 */ /* 0x000fe80000100800 */
        /* <DEDUP_REMOVED lines=457> */
[----:B------:R-:W2:Y:S01]  /*10150*/  LDL R16, [R1+0xe8c] ;  /* 0x000e8c0001107983 */ /* 0x000ea20000100800 */
[----:B------:R-:W1:Y:S01]  /*10160*/  S2R R37, SR_TID.X ;  /* 0x0000000000257919 */ /* 0x000e620000002100 */
[----:B------:R-:W3:Y:S01]  /*10170*/  S2R R36, SR_TID.X ;  /* 0x0000000000247919 */ /* 0x000ee20000002100 */
[----:B0-----:R-:W-:-:S02]  /*10180*/  IMAD R3, R2, 0x7f, RZ ;  /* 0x0000007f02037824 */ /* 0x001fc400078e02ff */
[C---:B------:R-:W-:Y:S02]  /*10190*/  IMAD R4, R2.reuse, 0x7e, RZ ;  /* 0x0000007e02047824 */ /* 0x040fe400078e02ff */
[C---:B------:R-:W-:Y:S02]  /*101a0*/  IMAD R6, R2.reuse, 0x7c, RZ ;  /* 0x0000007c02067824 */ /* 0x040fe400078e02ff */
[----:B------:R-:W-:Y:S01]  /*101b0*/  IMAD R7, R2, 0x7b, RZ ;  /* 0x0000007b02077824 */ /* 0x000fe200078e02ff */
[----:B-1----:R-:W-:-:S04]  /*101c0*/  LOP3.LUT R37, R37, 0x180, RZ, 0xc0, !PT ;  /* 0x0000018025257812 */ /* 0x002fc800078ec0ff */
[----:B------:R-:W-:-:S04]  /*101d0*/  SHF.R.U32.HI R37, RZ, 0x3, R37 ;  /* 0x00000003ff257819 */ /* 0x000fc80000011625 */
[----:B---3--:R-:W-:Y:S01]  /*101e0*/  LOP3.LUT R5, R37, 0x1ff, R36, 0x78, !PT ;  /* 0x000001ff25057812 */ /* 0x008fe200078e7824 */
[C---:B------:R-:W-:Y:S02]  /*101f0*/  IMAD R5, R2.reuse, 0x7d, RZ ;  /* 0x0000007d02057824 */ /* 0x040fe400078e02ff */
[C---:B------:R-:W-:Y:S02]  /*10200*/  IMAD R8, R2.reuse, 0x7a, RZ ;  /* 0x0000007a02087824 */ /* 0x040fe400078e02ff */
[C---:B------:R-:W-:Y:S02]  /*10210*/  IMAD R9, R2.reuse, 0x79, RZ ;  /* 0x0000007902097824 */ /* 0x040fe400078e02ff */
[C---:B------:R-:W-:Y:S02]  /*10220*/  IMAD R11, R2.reuse, 0x77, RZ ;  /* 0x00000077020b7824 */ /* 0x040fe400078e02ff */
[C---:B------:R-:W-:Y:S02]  /*10230*/  IMAD R12, R2.reuse, 0x76, RZ ;  /* 0x00000076020c7824 */ /* 0x040fe400078e02ff */
[----:B------:R-:W-:-:S02]  /*10240*/  IMAD R13, R2, 0x75, RZ ;  /* 0x00000075020d7824 */ /* 0x000fc400078e02ff */
[----:B------:R-:W-:Y:S01]  /*10250*/  IMAD R14, R2, 0x74, RZ ;  /* 0x00000074020e7824 */ /* 0x000fe200078e02ff */
[----:B--2---:R-:W-:-:S05]  /*10260*/  IADD3 R10, P3, PT, R3, R16, RZ ;  /* 0x00000010030a7210 */ /* 0x004fca0007f7e0ff */
[----:B------:R0:W-:Y:S02]  /*10270*/  STL [R1+0x111c], R10 ;  /* 0x00111c0a01007387 */ /* 0x0001e40000100800 */
[----:B0-----:R-:W-:-:S05]  /*10280*/  IADD3 R10, P4, PT, R4, R16, RZ ;  /* 0x00000010040a7210 */ /* 0x001fca0007f9e0ff */
        /* <DEDUP_REMOVED lines=8> */
[----:B------:R0:W-:Y:S01]  /*10310*/  STL [R1+0x1144], R10 ;  /* 0x0011440a01007387 */ /* 0x0001e20000100800 */
[----:B------:R-:W-:Y:S02]  /*10320*/  LEA.HI.X.SX32 R3, R3, R0, 0x1, P3 ;  /* 0x0000000003037211 */ /* 0x000fe400018f0eff */
[----:B0-----:R-:W-:-:S05]  /*10330*/  IADD3 R10, P2, PT, R9, R16, RZ ;  /* 0x00000010090a7210 */ /* 0x001fca0007f5e0ff */
[----:B------:R0:W-:Y:S04]  /*10340*/  STL [R1+0x114c], R10 ;  /* 0x00114c0a01007387 */ /* 0x0001e80000100800 */
[----:B------:R1:W-:Y:S01]  /*10350*/  STL [R1+0x1118], R3 ;  /* 0x0011180301007387 */ /* 0x0003e20000100800 */
[----:B0-----:R-:W-:-:S05]  /*10360*/  IMAD R10, R2, 0x78, RZ ;  /* 0x00000078020a7824 */ /* 0x001fca00078e02ff */
[----:B-1----:R-:W-:-:S05]  /*10370*/  IADD3 R3, P3, PT, R10, R16, RZ ;  /* 0x000000100a037210 */ /* 0x002fca0007f7e0ff */
[----:B------:R0:W-:Y:S02]  /*10380*/  STL [R1+0x1154], R3 ;  /* 0x0011540301007387 */ /* 0x0001e40000100800 */
[----:B0-----:R-:W-:Y:S02]  /*10390*/  LEA.HI.X.SX32 R3, R4, R0, 0x1, P4 ;  /* 0x0000000004037211 */ /* 0x001fe400020f0eff */
[----:B------:R-:W-:-:S03]  /*103a0*/  IADD3 R4, P4, PT, R11, R16, RZ ;  /* 0x000000100b047210 */ /* 0x000fc60007f9e0ff */
[----:B------:R0:W-:Y:S04]  /*103b0*/  STL [R1+0x1120], R3 ;  /* 0x0011200301007387 */ /* 0x0001e80000100800 */
[----:B------:R1:W-:Y:S01]  /*103c0*/  STL [R1+0x115c], R4 ;  /* 0x00115c0401007387 */ /* 0x0003e20000100800 */
[-C--:B0-----:R-:W-:Y:S02]  /*103d0*/  LEA.HI.X.SX32 R3, R5, R0.reuse, 0x1, P5 ;  /* 0x0000000005037211 */ /* 0x081fe400028f0eff */
[----:B------:R-:W-:Y:S02]  /*103e0*/  LEA.HI.X.SX32 R5, R6, R0, 0x1, P6 ;  /* 0x0000000006057211 */ /* 0x000fe400030f0eff */
[-C--:B-1----:R-:W-:Y:S01]  /*103f0*/  IADD3 R4, P5, PT, R12, R16.reuse, RZ ;  /* 0x000000100c047210 */ /* 0x082fe20007fbe0ff */
[----:B------:R0:W-:Y:S04]  /*10400*/  STL [R1+0x1128], R3 ;  /* 0x0011280301007387 */ /* 0x0001e80000100800 */
[----:B------:R1:W-:Y:S01]  /*10410*/  STL [R1+0x1164], R4 ;  /* 0x0011640401007387 */ /* 0x0003e20000100800 */
[----:B0-----:R-:W-:-:S03]  /*10420*/  IADD3 R3, P6, PT, R13, R16, RZ ;  /* 0x000000100d037210 */ /* 0x001fc60007fde0ff */
[----:B------:R0:W-:Y:S01]  /*10430*/  STL [R1+0x1130], R5 ;  /* 0x0011300501007387 */ /* 0x0001e20000100800 */
[----:B-1----:R-:W-:-:S03]  /*10440*/  LEA.HI.X.SX32 R4, R7, R0, 0x1, P0 ;  /* 0x0000000007047211 */ /* 0x002fc600000f0eff */
[----:B------:R1:W-:Y:S01]  /*10450*/  STL [R1+0x116c], R3 ;  /* 0x00116c0301007387 */ /* 0x0003e20000100800 */
[----:B0-----:R-:W-:-:S03]  /*10460*/  IADD3 R5, P0, PT, R14, R16, RZ ;  /* 0x000000100e057210 */ /* 0x001fc60007f1e0ff */
[----:B------:R-:W-:Y:S01]  /*10470*/  STL [R1+0x1138], R4 ;  /* 0x0011380401007387 */ /* 0x000fe20000100800 */
[----:B-1----:R-:W-:-:S03]  /*10480*/  LEA.HI.X.SX32 R3, R8, R0, 0x1, P1 ;  /* 0x0000000008037211 */ /* 0x002fc600008f0eff */
[----:B------:R-:W-:Y:S04]  /*10490*/  STL [R1+0x1174], R5 ;  /* 0x0011740501007387 */ /* 0x000fe80000100800 */
[----:B------:R0:W-:Y:S02]  /*104a0*/  STL [R1+0x1140], R3 ;  /* 0x0011400301007387 */ /* 0x0001e40000100800 */
[----:B0-----:R-:W-:Y:S02]  /*104b0*/  LEA.HI.X.SX32 R3, R9, R0, 0x1, P2 ;  /* 0x0000000009037211 */ /* 0x001fe400010f0eff */
[----:B------:R-:W2:Y:S01]  /*104c0*/  LDL R9, [R1+0xe8c] ;  /* 0x000e8c0001097983 */ /* 0x000ea20000100800 */
[----:B------:R-:W-:-:S05]  /*104d0*/  IMAD R15, R2, 0x73, RZ ;  /* 0x00000073020f7824 */ /* 0x000fca00078e02ff */
[----:B------:R-:W-:Y:S01]  /*104e0*/  IADD3 R4, P1, PT, R15, R16, RZ ;  /* 0x000000100f047210 */ /* 0x000fe20007f3e0ff */
[----:B------:R-:W-:Y:S01]  /*104f0*/  IMAD R16, R2, 0x72, RZ ;  /* 0x0000007202107824 */ /* 0x000fe200078e02ff */
[----:B------:R-:W-:Y:S01]  /*10500*/  LEA.HI.X.SX32 R5, R10, R0, 0x1, P3 ;  /* 0x000000000a057211 */ /* 0x000fe200018f0eff */
[C---:B------:R-:W-:Y:S02]  /*10510*/  IMAD R17, R2.reuse, 0x71, RZ ;  /* 0x0000007102117824 */ /* 0x040fe400078e02ff */
[----:B------:R2:W-:Y:S01]  /*10520*/  STL [R1+0x117c], R4 ;  /* 0x00117c0401007387 */ /* 0x0005e20000100800 */
[----:B------:R-:W-:-:S03]  /*10530*/  IMAD R18, R2, 0x70, RZ ;  /* 0x0000007002127824 */ /* 0x000fc600078e02ff */
[----:B------:R0:W-:Y:S01]  /*10540*/  STL [R1+0x1148], R3 ;  /* 0x0011480301007387 */ /* 0x0001e20000100800 */
[C---:B------:R-:W-:Y:S02]  /*10550*/  IMAD R19, R2.reuse, 0x6f, RZ ;  /* 0x0000006f02137824 */ /* 0x040fe400078e02ff */
[C---:B------:R-:W-:Y:S02]  /*10560*/  IMAD R20, R2.reuse, 0x6e, RZ ;  /* 0x0000006e02147824 */ /* 0x040fe400078e02ff */
[C---:B------:R-:W-:Y:S02]  /*10570*/  IMAD R21, R2.reuse, 0x6d, RZ ;  /* 0x0000006d02157824 */ /* 0x040fe400078e02ff */
[C---:B------:R-:W-:Y:S02]  /*10580*/  IMAD R22, R2.reuse, 0x6c, RZ ;  /* 0x0000006c02167824 */ /* 0x040fe400078e02ff */
[C---:B------:R-:W-:Y:S02]  /*10590*/  IMAD R23, R2.reuse, 0x6b, RZ ;  /* 0x0000006b02177824 */ /* 0x040fe400078e02ff */
[----:B------:R-:W-:-:S02]  /*105a0*/  IMAD R24, R2, 0x6a, RZ ;  /* 0x0000006a02187824 */ /* 0x000fc400078e02ff */
        /* <DEDUP_REMOVED lines=15> */
[----:B------:R-:W-:Y:S01]  /*106a0*/  IMAD R7, R2, 0x57, RZ ;  /* 0x0000005702077824 */ /* 0x000fe200078e02ff */
[-C--:B--2---:R-:W-:Y:S02]  /*106b0*/  IADD3 R4, P2, PT, R16, R9.reuse, RZ ;  /* 0x0000000910047210 */ /* 0x084fe40007f5e0ff */
[----:B0-----:R-:W-:-:S03]  /*106c0*/  IADD3 R3, P3, PT, R17, R9, RZ ;  /* 0x0000000911037210 */ /* 0x001fc60007f7e0ff */
[----:B------:R0:W-:Y:S04]  /*106d0*/  STL [R1+0x1184], R4 ;  /* 0x0011840401007387 */ /* 0x0001e80000100800 */
[----:B------:R1:W-:Y:S01]  /*106e0*/  STL [R1+0x1150], R5 ;  /* 0x0011500501007387 */ /* 0x0003e20000100800 */
        /* <DEDUP_REMOVED lines=77> */
[-C--:B0-----:R-:W-:Y:S02]  /*10bc0*/  LEA.HI.X.SX32 R3, R30, R0.reuse, 0x1, P2 ;  /* 0x000000001e037211 */ /* 0x081fe400010f0eff */
[----:B------:R-:W-:Y:S01]  /*10bd0*/  IADD3 R6, P2, PT, R37, R9, RZ ;  /* 0x0000000925067210 */ /* 0x000fe20007f5e0ff */
[----:B-1----:R-:W-:Y:S02]  /*10be0*/  IMAD R4, R2, 0x5c, RZ ;  /* 0x0000005c02047824 */ /* 0x002fe400078e02ff */
[----:B------:R0:W-:Y:S01]  /*10bf0*/  STL [R1+0x11f0], R3 ;  /* 0x0011f00301007387 */ /* 0x0001e20000100800 */
[----:B--2---:R-:W-:-:S03]  /*10c00*/  LEA.HI.X.SX32 R5, R31, R0, 0x1, P3 ;  /* 0x000000001f057211 */ /* 0x004fc600018f0eff */
[----:B------:R1:W-:Y:S04]  /*10c10*/  STL [R1+0x122c], R6 ;  /* 0x00122c0601007387 */ /* 0x0003e80000100800 */
[----:B------:R2:W-:Y:S01]  /*10c20*/  STL [R1+0x11f8], R5 ;  /* 0x0011f80501007387 */ /* 0x0005e20000100800 */
[----:B0-----:R-:W-:Y:S01]  /*10c30*/  IMAD R3, R2, 0x5b, RZ ;  /* 0x0000005b02037824 */ /* 0x001fe200078e02ff */
[----:B-1----:R-:W-:Y:S02]  /*10c40*/  IADD3 R6, P3, PT, R4, R9, RZ ;  /* 0x0000000904067210 */ /* 0x002fe40007f7e0ff */
[----:B--2---:R-:W-:-:S03]  /*10c50*/  LEA.HI.X.SX32 R5, R32, R0, 0x1, P4 ;  /* 0x0000000020057211 */ /* 0x004fc600020f0eff */
[----:B------:R0:W-:Y:S01]  /*10c60*/  STL [R1+0x1234], R6 ;  /* 0x0012340601007387 */ /* 0x0001e20000100800 */
[----:B------:R-:W-:-:S03]  /*10c70*/  IMAD R11, R2, 0x5a, RZ ;  /* 0x0000005a020b7824 */ /* 0x000fc600078e02ff */
[----:B------:R1:W-:Y:S01]  /*10c80*/  STL [R1+0x1200], R5 ;  /* 0x0012000501007387 */ /* 0x0003e20000100800 */
[----:B0-----:R-:W-:Y:S02]  /*10c90*/  IADD3 R6, P4, PT, R3, R9, RZ ;  /* 0x0000000903067210 */ /* 0x001fe40007f9e0ff */
[----:B-1----:R-:W-:-:S03]  /*10ca0*/  LEA.HI.X.SX32 R5, R33, R0, 0x1, P5 ;  /* 0x0000000021057211 */ /* 0x002fc600028f0eff */
[----:B------:R0:W-:Y:S04]  /*10cb0*/  STL [R1+0x123c], R6 ;  /* 0x00123c0601007387 */ /* 0x0001e80000100800 */
[----:B------:R1:W-:Y:S01]  /*10cc0*/  STL [R1+0x1208], R5 ;  /* 0x0012080501007387 */ /* 0x0003e20000100800 */
[----:B0-----:R-:W-:Y:S02]  /*10cd0*/  IADD3 R6, P5, PT, R11, R9, RZ ;  /* 0x000000090b067210 */ /* 0x001fe40007fbe0ff */
[----:B-1----:R-:W-:-:S03]  /*10ce0*/  LEA.HI.X.SX32 R5, R34, R0, 0x1, P6 ;  /* 0x0000000022057211 */ /* 0x002fc600030f0eff */
[----:B------:R0:W-:Y:S04]  /*10cf0*/  STL [R1+0x1244], R6 ;  /* 0x0012440601007387 */ /* 0x0001e80000100800 */
[----:B------:R1:W-:Y:S01]  /*10d00*/  STL [R1+0x1210], R5 ;  /* 0x0012100501007387 */ /* 0x0003e20000100800 */
[----:B0-----:R-:W-:Y:S02]  /*10d10*/  IADD3 R6, P6, PT, R10, R9, RZ ;  /* 0x000000090a067210 */ /* 0x001fe40007fde0ff */
[----:B-1----:R-:W-:-:S03]  /*10d20*/  LEA.HI.X.SX32 R5, R35, R0, 0x1, P0 ;  /* 0x0000000023057211 */ /* 0x002fc600000f0eff */
[----:B------:R0:W-:Y:S01]  /*10d30*/  STL [R1+0x124c], R6 ;  /* 0x00124c0601007387 */ /* 0x0001e20000100800 */
[----:B------:R-:W-:-:S03]  /*10d40*/  IADD3 R12, P0, PT, R8, R9, RZ ;  /* 0x00000009080c7210 */ /* 0x000fc60007f1e0ff */
[----:B------:R1:W-:Y:S04]  /*10d50*/  STL [R1+0x1218], R5 ;  /* 0x0012180501007387 */ /* 0x0003e80000100800 */
[----:B------:R2:W-:Y:S01]  /*10d60*/  STL [R1+0x1254], R12 ;  /* 0x0012540c01007387 */ /* 0x0005e20000100800 */
[----:B0-----:R-:W-:Y:S01]  /*10d70*/  IMAD R6, R2, 0x56, RZ ;  /* 0x0000005602067824 */ /* 0x001fe200078e02ff */
[-C--:B-1----:R-:W-:Y:S02]  /*10d80*/  LEA.HI.X.SX32 R5, R36, R0.reuse, 0x1, P1 ;  /* 0x0000000024057211 */ /* 0x082fe400008f0eff */
[-C--:B------:R-:W-:Y:S02]  /*10d90*/  IADD3 R13, P1, PT, R7, R9.reuse, RZ ;  /* 0x00000009070d7210 */ /* 0x080fe40007f3e0ff */
[----:B--2---:R-:W-:Y:S01]  /*10da0*/  LEA.HI.X.SX32 R12, R37, R0, 0x1, P2 ;  /* 0x00000000250c7211 */ /* 0x004fe200010f0eff */
[----:B------:R0:W-:Y:S04]  /*10db0*/  STL [R1+0x1220], R5 ;  /* 0x0012200501007387 */ /* 0x0001e80000100800 */
[----:B------:R1:W-:Y:S01]  /*10dc0*/  STL [R1+0x125c], R13 ;  /* 0x00125c0d01007387 */ /* 0x0003e20000100800 */
[----:B0-----:R-:W-:Y:S01]  /*10dd0*/  IMAD R5, R2, 0x55, RZ ;  /* 0x0000005502057824 */ /* 0x001fe200078e02ff */
[----:B-1----:R-:W-:-:S02]  /*10de0*/  IADD3 R13, P2, PT, R6, R9, RZ ;  /* 0x00000009060d7210 */ /* 0x002fc40007f5e0ff */
[----:B------:R0:W-:Y:S04]  /*10df0*/  STL [R1+0x1228], R12 ;  /* 0x0012280c01007387 */ /* 0x0001e80000100800 */
[----:B------:R1:W-:Y:S01]  /*10e00*/  STL [R1+0x1264], R13 ;  /* 0x0012640d01007387 */ /* 0x0003e20000100800 */
[----:B0-----:R-:W-:Y:S01]  /*10e10*/  LEA.HI.X.SX32 R12, R4, R0, 0x1, P3 ;  /* 0x00000000040c7211 */ /* 0x001fe200018f0eff */
[----:B------:R-:W-:Y:S01]  /*10e20*/  IMAD R4, R2, 0x54, RZ ;  /* 0x0000005402047824 */ /* 0x000fe200078e02ff */
[----:B-1----:R-:W-:-:S03]  /*10e30*/  IADD3 R13, P3, PT, R5, R9, RZ ;  /* 0x00000009050d7210 */ /* 0x002fc60007f7e0ff */
        /* <DEDUP_REMOVED lines=98> */
[----:B------:R-:W-:Y:S01]  /*11460*/  IMAD.SHL.U32 R8, R2, 0x40, RZ ;  /* 0x0000004002087824 */ /* 0x000fe200078e00ff */
        /* <DEDUP_REMOVED lines=266> */
[----:B------:R0:W-:Y:S01]  /*12510*/  STL [R1+0x1478], R12 ;  /* 0x0014780c01007387 */ /* 0x0001e20000100800 */
[----:B------:R-:W-:-:S03]  /*12520*/  LEA.HI.X.SX32 R11, R11, R0, 0x1, P0 ;  /* 0x000000000b0b7211 */ /* 0x000fc600000f0eff */
[----:B------:R1:W-:Y:S01]  /*12530*/  STL [R1+0x14b4], R13 ;  /* 0x0014b40d01007387 */ /* 0x0003e20000100800 */
[-C--:B------:R-:W-:Y:S01]  /*12540*/  LEA.HI.X.SX32 R10, R10, R0.reuse, 0x1, P1 ;  /* 0x000000000a0a7211 */ /* 0x080fe200008f0eff */
[----:B0-----:R-:W-:Y:S01]  /*12550*/  IMAD R12, R2, 0xa, RZ ;  /* 0x0000000a020c7824 */ /* 0x001fe200078e02ff */
[-C--:B-1----:R-:W-:Y:S01]  /*12560*/  IADD3 R13, P0, PT, R3, R9.reuse, RZ ;  /* 0x00000009030d7210 */ /* 0x082fe20007f1e0ff */
[----:B------:R0:W-:Y:S04]  /*12570*/  STL [R1+0x1480], R11 ;  /* 0x0014800b01007387 */ /* 0x0001e80000100800 */
[----:B------:R1:W-:Y:S01]  /*12580*/  STL [R1+0x14bc], R13 ;  /* 0x0014bc0d01007387 */ /* 0x0003e20000100800 */
[-C--:B------:R-:W-:Y:S01]  /*12590*/  LEA.HI.X.SX32 R8, R8, R0.reuse, 0x1, P2 ;  /* 0x0000000008087211 */ /* 0x080fe200010f0eff */
[----:B0-----:R-:W-:Y:S01]  /*125a0*/  IMAD R11, R2, 0x9, RZ ;  /* 0x00000009020b7824 */ /* 0x001fe200078e02ff */
[-C--:B-1----:R-:W-:Y:S01]  /*125b0*/  IADD3 R13, P1, PT, R12, R9.reuse, RZ ;  /* 0x000000090c0d7210 */ /* 0x082fe20007f3e0ff */
[----:B------:R0:W-:Y:S04]  /*125c0*/  STL [R1+0x1488], R10 ;  /* 0x0014880a01007387 */ /* 0x0001e80000100800 */
[----:B------:R1:W-:Y:S01]  /*125d0*/  STL [R1+0x14c4], R13 ;  /* 0x0014c40d01007387 */ /* 0x0003e20000100800 */
[-C--:B------:R-:W-:Y:S01]  /*125e0*/  LEA.HI.X.SX32 R7, R7, R0.reuse, 0x1, P3 ;  /* 0x0000000007077211 */ /* 0x080fe200018f0eff */
[----:B0-----:R-:W-:Y:S01]  /*125f0*/  IMAD.SHL.U32 R10, R2, 0x8, RZ ;  /* 0x00000008020a7824 */ /* 0x001fe200078e00ff */
        /* <DEDUP_REMOVED lines=14> */
[C---:B0-----:R-:W-:Y:S01]  /*126e0*/  IMAD R6, R2.reuse, 0x5, RZ ;  /* 0x0000000502067824 */ /* 0x041fe200078e02ff */
[-C--:B-1----:R-:W-:Y:S01]  /*126f0*/  IADD3 R13, P5, PT, R7, R9.reuse, RZ ;  /* 0x00000009070d7210 */ /* 0x082fe20007fbe0ff */
[----:B------:R0:W-:Y:S04]  /*12700*/  STL [R1+0x14a8], R5 ;  /* 0x0014a80501007387 */ /* 0x0001e80000100800 */
[----:B------:R1:W-:Y:S01]  /*12710*/  STL [R1+0x14e4], R13 ;  /* 0x0014e40d01007387 */ /* 0x0003e20000100800 */
[-C--:B------:R-:W-:Y:S01]  /*12720*/  LEA.HI.X.SX32 R3, R3, R0.reuse, 0x1, P0 ;  /* 0x0000000003037211 */ /* 0x080fe200000f0eff */
[----:B0-----:R-:W-:Y:S01]  /*12730*/  IMAD.SHL.U32 R5, R2, 0x4, RZ ;  /* 0x0000000402057824 */ /* 0x001fe200078e00ff */
[----:B-1----:R-:W-:Y:S01]  /*12740*/  IADD3 R13, P6, PT, R6, R9, RZ ;  /* 0x00000009060d7210 */ /* 0x002fe20007fde0ff */
[----:B------:R0:W-:Y:S04]  /*12750*/  STL [R1+0x14b0], R4 ;  /* 0x0014b00401007387 */ /* 0x0001e80000100800 */
[----:B------:R1:W-:Y:S01]  /*12760*/  STL [R1+0x14ec], R13 ;  /* 0x0014ec0d01007387 */ /* 0x0003e20000100800 */
[----:B------:R-:W-:-:S03]  /*12770*/  LEA.HI.X.SX32 R14, R12, R0, 0x1, P1 ;  /* 0x000000000c0e7211 */ /* 0x000fc600008f0eff */
[----:B------:R2:W-:Y:S01]  /*12780*/  STL [R1+0x14b8], R3 ;  /* 0x0014b80301007387 */ /* 0x0005e20000100800 */
[C---:B0-----:R-:W-:Y:S01]  /*12790*/  IMAD R4, R2.reuse, 0x3, RZ ;  /* 0x0000000302047824 */ /* 0x041fe200078e02ff */
[----:B-1----:R-:W-:Y:S01]  /*127a0*/  IADD3 R13, P0, PT, R5, R9, RZ ;  /* 0x00000009050d7210 */ /* 0x002fe20007f1e0ff */
[----:B--2---:R-:W-:-:S04]  /*127b0*/  IMAD.SHL.U32 R3, R2, 0x2, RZ ;  /* 0x0000000202037824 */ /* 0x004fc800078e00ff */
[----:B------:R0:W-:Y:S01]  /*127c0*/  STL [R1+0x14f4], R13 ;  /* 0x0014f40d01007387 */ /* 0x0001e20000100800 */
[-C--:B------:R-:W-:Y:S02]  /*127d0*/  LEA.HI.X.SX32 R12, R11, R0.reuse, 0x1, P2 ;  /* 0x000000000b0c7211 */ /* 0x080fe400010f0eff */
[----:B------:R-:W-:Y:S02]  /*127e0*/  LEA.HI.X.SX32 R10, R10, R0, 0x1, P3 ;  /* 0x000000000a0a7211 */ /* 0x000fe400018f0eff */
[-C--:B------:R-:W-:Y:S01]  /*127f0*/  IADD3 R11, P2, PT, R3, R9.reuse, RZ ;  /* 0x00000009030b7210 */ /* 0x080fe20007f5e0ff */
[----:B------:R-:W-:Y:S01]  /*12800*/  STL [R1+0x14c0], R14 ;  /* 0x0014c00e01007387 */ /* 0x000fe20000100800 */
[----:B0-----:R-:W-:Y:S02]  /*12810*/  IADD3 R13, P1, PT, R4, R9, RZ ;  /* 0x00000009040d7210 */ /* 0x001fe40007f3e0ff */
[----:B------:R-:W-:Y:S02]  /*12820*/  IADD3 R9, P3, PT, R9, R2, RZ ;  /* 0x0000000209097210 */ /* 0x000fe40007f7e0ff */
[-C--:B------:R-:W-:Y:S01]  /*12830*/  LEA.HI.X.SX32 R8, R8, R0.reuse, 0x1, P4 ;  /* 0x0000000008087211 */ /* 0x080fe200020f0eff */
[----:B------:R-:W-:Y:S01]  /*12840*/  STL [R1+0x14fc], R13 ;  /* 0x0014fc0d01007387 */ /* 0x000fe20000100800 */
[----:B------:R-:W-:-:S02]  /*12850*/  LEA.HI.X.SX32 R7, R7, R0, 0x1, P5 ;  /* 0x0000000007077211 */ /* 0x000fc400028f0eff */
[-C--:B------:R-:W-:Y:S01]  /*12860*/  LEA.HI.X.SX32 R6, R6, R0.reuse, 0x1, P6 ;  /* 0x0000000006067211 */ /* 0x080fe200030f0eff */
[----:B------:R-:W-:Y:S01]  /*12870*/  STL [R1+0x14c8], R12 ;  /* 0x0014c80c01007387 */ /* 0x000fe20000100800 */
[----:B------:R-:W-:-:S03]  /*12880*/  LEA.HI.X.SX32 R5, R5, R0, 0x1, P0 ;  /* 0x0000000005057211 */ /* 0x000fc600000f0eff */
[----:B------:R-:W-:Y:S01]  /*12890*/  STL [R1+0x1504], R11 ;  /* 0x0015040b01007387 */ /* 0x000fe20000100800 */
[----:B------:R-:W-:-:S03]  /*128a0*/  LEA.HI.X.SX32 R4, R4, R0, 0x1, P1 ;  /* 0x0000000004047211 */ /* 0x000fc600008f0eff */
[----:B------:R-:W-:Y:S01]  /*128b0*/  STL [R1+0x14d0], R10 ;  /* 0x0014d00a01007387 */ /* 0x000fe20000100800 */
[----:B------:R-:W-:-:S03]  /*128c0*/  LEA.HI.X.SX32 R3, R3, R0, 0x1, P2 ;  /* 0x0000000003037211 */ /* 0x000fc600010f0eff */
[----:B------:R-:W-:Y:S01]  /*128d0*/  STL [R1+0x150c], R9 ;  /* 0x00150c0901007387 */ /* 0x000fe20000100800 */
[----:B------:R-:W-:-:S03]  /*128e0*/  LEA.HI.X.SX32 R2, R2, R0, 0x1, P3 ;  /* 0x0000000002027211 */ /* 0x000fc600018f0eff */
[----:B------:R-:W-:Y:S04]  /*128f0*/  STL [R1+0x14d8], R8 ;  /* 0x0014d80801007387 */ /* 0x000fe80000100800 */
[----:B------:R-:W-:Y:S04]  /*12900*/  STL [R1+0x14e0], R7 ;  /* 0x0014e00701007387 */ /* 0x000fe80000100800 */
[----:B------:R-:W-:Y:S04]  /*12910*/  STL [R1+0x14e8], R6 ;  /* 0x0014e80601007387 */ /* 0x000fe80000100800 */
[----:B------:R-:W-:Y:S04]  /*12920*/  STL [R1+0x14f0], R5 ;  /* 0x0014f00501007387 */ /* 0x000fe80000100800 */
[----:B------:R-:W-:Y:S04]  /*12930*/  STL [R1+0x14f8], R4 ;  /* 0x0014f80401007387 */ /* 0x000fe80000100800 */
[----:B------:R-:W2:Y:S04]  /*12940*/  LDL.LU R0, [R1+0x1cb8] ;  /* 0x001cb80001007983 */ /* 0x000ea80000300800 */
[----:B------:R0:W-:Y:S04]  /*12950*/  STL [R1+0x1500], R3 ;  /* 0x0015000301007387 */ /* 0x0001e80000100800 */
[----:B------:R-:W-:Y:S04]  /*12960*/  STL [R1+0x748], RZ ;  /* 0x000748ff01007387 */ /* 0x000fe80000100800 */
[----:B------:R2:W-:Y:S04]  /*12970*/  STL [R1+0x1508], R2 ;  /* 0x0015080201007387 */ /* 0x0005e80000100800 */
        /* <DEDUP_REMOVED lines=25> */
[----:B0-----:R-:W3:Y:S04]  /*12b10*/  LDL R3, [R1+0xe80] ;  /* 0x000e800001037983 */ /* 0x001ee80000100800 */
[----:B------:R1:W-:Y:S04]  /*12b20*/  STL [R1+0xd0], RZ ;  /* 0x0000d0ff01007387 */ /* 0x0003e80000100800 */
[----:B------:R1:W-:Y:S04]  /*12b30*/  STL [R1+0xd4], RZ ;  /* 0x0000d4ff01007387 */ /* 0x0003e80000100800 */
[----:B------:R1:W-:Y:S04]  /*12b40*/  STL [R1+0xd8], RZ ;  /* 0x0000d8ff01007387 */ /* 0x0003e80000100800 */
[----:B------:R1:W-:Y:S01]  /*12b50*/  STL [R1+0xdc], RZ ;  /* 0x0000dcff01007387 */ /* 0x0003e20000100800 */
[----:B------:R-:W0:Y:S03]  /*12b60*/  S2R R4, SR_TID.X ;  /* 0x0000000000047919 */ /* 0x000e260000002100 */
[----:B------:R1:W-:Y:S04]  /*12b70*/  STL [R1+0xa0], RZ ;  /* 0x0000a0ff01007387 */ /* 0x0003e80000100800 */
[----:B------:R1:W-:Y:S04]  /*12b80*/  STL [R1+0xa4], RZ ;  /* 0x0000a4ff01007387 */ /* 0x0003e80000100800 */
[----:B------:R1:W-:Y:S04]  /*12b90*/  STL [R1+0xa8], RZ ;  /* 0x0000a8ff01007387 */ /* 0x0003e80000100800 */
[----:B------:R1:W-:Y:S04]  /*12ba0*/  STL [R1+0xac], RZ ;  /* 0x0000acff01007387 */ /* 0x0003e80000100800 */
[----:B------:R1:W-:Y:S04]  /*12bb0*/  STL [R1+0x80], RZ ;  /* 0x000080ff01007387 */ /* 0x0003e80000100800 */
[----:B------:R1:W-:Y:S04]  /*12bc0*/  STL [R1+0x84], RZ ;  /* 0x000084ff01007387 */ /* 0x0003e80000100800 */
[----:B------:R1:W-:Y:S04]  /*12bd0*/  STL [R1+0x88], RZ ;  /* 0x000088ff01007387 */ /* 0x0003e80000100800 */
[----:B------:R1:W-:Y:S01]  /*12be0*/  STL [R1+0x8c], RZ ;  /* 0x00008cff01007387 */ /* 0x0003e20000100800 */
[----:B------:R-:W4:Y:S03]  /*12bf0*/  S2R R5, SR_TID.X ;  /* 0x0000000000057919 */ /* 0x000f260000002100 */
        /* <DEDUP_REMOVED lines=15> */
[----:B------:R1:W-:Y:S01]  /*12cf0*/  STL [R1+0xc], RZ ;  /* 0x00000cff01007387 */ /* 0x0003e20000100800 */
[----:B0-----:R-:W-:-:S04]  /*12d00*/  LOP3.LUT R4, R4, 0x180, RZ, 0xc0, !PT ;  /* 0x0000018004047812 */ /* 0x001fc800078ec0ff */
[----:B------:R-:W-:Y:S01]  /*12d10*/  SHF.R.U32.HI R4, RZ, 0x3, R4 ;  /* 0x00000003ff047819 */ /* 0x000fe20000011604 */
[----:B------:R-:W-:-:S03]  /*12d20*/  USHF.R.S32.HI UR7, URZ, 0x1f, UR5 ;  /* 0x0000001fff077899 */ /* 0x000fc60008011405 */
[----:B----4-:R-:W-:Y:S01]  /*12d30*/  LOP3.LUT R4, R4, 0x1ff, R5, 0x78, !PT ;  /* 0x000001ff04047812 */ /* 0x010fe200078e7805 */
[----:B------:R-:W-:Y:S02]  /*12d40*/  USHF.L.U32 UR6, UR6, 0x7, URZ ;  /* 0x0000000706067899 */ /* 0x000fe400080006ff */
[----:B------:R-:W-:Y:S01]  /*12d50*/  ULEA.HI UR7, UR7, UR5, URZ, 0x7 ;  /* 0x0000000507077291 */ /* 0x000fe2000f8f38ff */
[----:B------:R-:W-:Y:S01]  /*12d60*/  LOP3.LUT R4, R4, 0x40, RZ, 0x3c, !PT ;  /* 0x0000004004047812 */ /* 0x000fe200078e3cff */
[----:B------:R-:W-:Y:S02]  /*12d70*/  USHF.R.S32.HI UR5, URZ, 0x1f, UR6 ;  /* 0x0000001fff057899 */ /* 0x000fe40008011406 */
[----:B------:R-:W-:Y:S01]  /*12d80*/  USHF.R.S32.HI UR7, URZ, 0x7, UR7 ;  /* 0x00000007ff077899 */ /* 0x000fe20008011407 */
[C---:B--2---:R-:W-:Y:S02]  /*12d90*/  LOP3.LUT R2, R0.reuse, 0x410, RZ, 0x3c, !PT ;  /* 0x0000041000027812 */ /* 0x044fe400078e3cff */
[----:B------:R-:W-:-:S02]  /*12da0*/  LOP3.LUT R5, R0, 0x40, RZ, 0x3c, !PT ;  /* 0x0000004000057812 */ /* 0x000fc400078e3cff */
[----:B------:R-:W-:Y:S02]  /*12db0*/  LOP3.LUT R4, R0, 0x450, RZ, 0x3c, !PT ;  /* 0x0000045000047812 */ /* 0x000fe400078e3cff */
[----:B---3--:R-:W-:-:S05]  /*12dc0*/  LOP3.LUT R2, R3, 0x40, RZ, 0x3c, !PT ;  /* 0x0000004003027812 */ /* 0x008fca00078e3cff */
[----:B------:R1:W-:Y:S02]  /*12dd0*/  STL [R1+0x1cb0], R2 ;  /* 0x001cb00201007387 */ /* 0x0003e40000100800 */
.L_x_1:
[----:B0-----:R-:W2:Y:S01]  /*12de0*/  LDL R5, [R1+0xe88] ;  /* 0x000e880001057983 */ /* 0x001ea20000100800 */
[----:B-1----:R-:W0:Y:S03]  /*12df0*/  LDC R2, c[0x0][0x3a0] ;  /* 0x0000e800ff027b82 */ /* 0x002e260000000800 */
[----:B--2---:R1:W-:Y:S04]  /*12e00*/  STL [R1+0x4c58], R5 ;  /* 0x004c580501007387 */ /* 0x0043e80000100800 */
[----:B------:R-:W2:Y:S04]  /*12e10*/  LDL R4, [R1+0xe8c] ;  /* 0x000e8c0001047983 */ /* 0x000ea80000100800 */
[----:B-1----:R-:W0:Y:S04]  /*12e20*/  LDL R5, [R1+0xfb0] ;  /* 0x000fb00001057983 */ /* 0x002e280000100800 */
[----:B------:R-:W-:Y:S04]  /*12e30*/  STL [R1+0x4b60], R37 ;  /* 0x004b602501007387 */ /* 0x000fe80000100800 */
        /* <DEDUP_REMOVED lines=61> */
[----:B------:R1:W-:Y:S04]  /*13210*/  STL [R1+0x4c54], R36 ;  /* 0x004c542401007387 */ /* 0x0003e80000100800 */
        /* <DEDUP_REMOVED lines=31> */
[----:B-----5:R-:W-:Y:S04]  /*13410*/  STL [R1+0x48fc], R0 ;  /* 0x0048fc0001007387 */ /* 0x020fe80000100800 */
        /* <DEDUP_REMOVED lines=42> */
[----:B------:R-:W-:Y:S01]  /*136c0*/  STL [R1+0x4a54], R0 ;  /* 0x004a540001007387 */ /* 0x000fe20000100800 */
[----:B0-----:R-:W-:-:S03]  /*136d0*/  IMAD R2, R5, -0x80, R2 ;  /* 0xffffff8005027824 */ /* 0x001fc600078e0202 */
[----:B------:R-:W-:Y:S04]  /*136e0*/  STL [R1+0x4a5c], R0 ;  /* 0x004a5c0001007387 */ /* 0x000fe80000100800 */
[----:B------:R-:W-:Y:S04]  /*136f0*/  STL [R1+0x4a64], R0 ;  /* 0x004a640001007387 */ /* 0x000fe80000100800 */
[----:B------:R-:W-:Y:S04]  /*13700*/  STL [R1+0x4a6c], R0 ;  /* 0x004a6c0001007387 */ /* 0x000fe80000100800 */
[----:B------:R-:W-:Y:S04]  /*13710*/  STL [R1+0x4a74], R0 ;  /* 0x004a740001007387 */ /* 0x000fe80000100800 */
[----:B------:R-:W2:Y:S01]  /*13720*/  LDL.LU R5, [R1+0x4c58] ;  /* 0x004c580001057983 */ /* 0x000ea20000300800 */
[----:B------:R-:W-:-:S02]  /*13730*/  ISETP.GT.AND P0, PT, R2, RZ, PT ;  /* 0x000000ff0200720c */ /* 0x000fc40003f04270 */
[----:B-1----:R-:W-:-:S11]  /*13740*/  PRMT R36, RZ, 0x7610, R36 ;  /* 0x00007610ff247816 */ /* 0x002fd60000000024 */
[----:B--2---:R-:W2:Y:S01]  /*13750*/  @P0 LDG.E.U8 R36, desc[UR40][R4.64] ;  /* 0x0000002804240981 */ /* 0x004ea2000c1e1100 */
[----:B------:R-:W-:-:S03]  /*13760*/  ISETP.GT.AND P1, PT, R2, 0x1, PT ;  /* 0x000000010200780c */ /* 0x000fc60003f24270 */
[----:B--2---:R0:W-:Y:S04]  /*13770*/  STL [R1+0x1f0], R36 ;  /* 0x0001f02401007387 */ /* 0x0041e80000100800 */
[----:B0-----:R-:W2:Y:S04]  /*13780*/  LDL.LU R36, [R1+0x4c54] ;  /* 0x004c540001247983 */ /* 0x001ea80000300800 */
[----:B------:R-:W3:Y:S04]  /*13790*/  LDL R4, [R1+0x1508] ;  /* 0x0015080001047983 */ /* 0x000ee80000100800 */
[----:B------:R-:W3:Y:S01]  /*137a0*/  LDL R5, [R1+0x150c] ;  /* 0x00150c0001057983 */ /* 0x000ee20000100800 */
[----:B------:R-:W-:-:S02]  /*137b0*/  PRMT R37, RZ, 0x7610, R37 ;  /* 0x00007610ff257816 */ /* 0x000fc40000000025 */
[----:B---3--:R-:W-:-:S04]  /*137c0*/  @P1 LOP3.LUT R5, R5, R4, RZ, 0x3c, !PT ;  /* 0x0000000405051212 */ /* 0x008fc800078e3cff */
[----:B------:R-:W-:-:S04]  /*137d0*/  @P1 LOP3.LUT R4, R5, R4, RZ, 0x3c, !PT ;  /* 0x0000000405041212 */ /* 0x000fc800078e3cff */
[----:B------:R-:W-:-:S05]  /*137e0*/  @P1 LOP3.LUT R5, R5, R4, RZ, 0x3c, !PT ;  /* 0x0000000405051212 */ /* 0x000fca00078e3cff */
[----:B------:R-:W3:Y:S01]  /*137f0*/  @P1 LDG.E.U8 R37, desc[UR40][R4.64] ;  /* 0x0000002804251981 */ /* 0x000ee2000c1e1100 */
[----:B------:R-:W-:-:S03]  /*13800*/  ISETP.GT.AND P2, PT, R2, 0x2, PT ;  /* 0x000000020200780c */ /* 0x000fc60003f44270 */
[----:B---3--:R0:W-:Y:S04]  /*13810*/  STL [R1+0x1ec], R37 ;  /* 0x0001ec2501007387 */ /* 0x0081e80000100800 */
[----:B0-----:R-:W3:Y:S04]  /*13820*/  LDL.LU R37, [R1+0x4c50] ;  /* 0x004c500001257983 */ /* 0x001ee80000300800 */
[----:B------:R-:W4:Y:S04]  /*13830*/  LDL R4, [R1+0x1500] ;  /* 0x0015000001047983 */ /* 0x000f280000100800 */
[----:B------:R-:W4:Y:S01]  /*13840*/  LDL R5, [R1+0x1504] ;  /* 0x0015040001057983 */ /* 0x000f220000100800 */
[----:B--2---:R-:W-:-:S02]  /*13850*/  PRMT R36, RZ, 0x7610, R36 ;  /* 0x00007610ff247816 */ /* 0x004fc40000000024 */
[----:B----4-:R-:W-:-:S04]  /*13860*/  @P2 LOP3.LUT R5, R5, R4, RZ, 0x3c, !PT ;  /* 0x0000000405052212 */ /* 0x010fc800078e3cff */
[----:B------:R-:W-:-:S04]  /*13870*/  @P2 LOP3.LUT R4, R5, R4, RZ, 0x3c, !PT ;  /* 0x0000000405042212 */ /* 0x000fc800078e3cff */
[----:B------:R-:W-:-:S05]  /*13880*/  @P2 LOP3.LUT R5, R5, R4, RZ, 0x3c, !PT ;  /* 0x0000000405052212 */ /* 0x000fca00078e3cff */
[----:B------:R-:W2:Y:S01]  /*13890*/  @P2 LDG.E.U8 R36, desc[UR40][R4.64] ;  /* 0x0000002804242981 */ /* 0x000ea2000c1e1100 */
[----:B------:R-:W-:-:S03]  /*138a0*/  ISETP.GT.AND P3, PT, R2, 0x3, PT ;  /* 0x000000030200780c */ /* 0x000fc60003f64270 */
[----:B--2---:R0:W-:Y:S04]  /*138b0*/  STL [R1+0x1e8], R36 ;  /* 0x0001e82401007387 */ /* 0x0041e80000100800 */
[----:B0-----:R-:W2:Y:S04]  /*138c0*/  LDL.LU R36, [R1+0x4c4c] ;  /* 0x004c4c0001247983 */ /* 0x001ea80000300800 */
[----:B------:R-:W4:Y:S04]  /*138d0*/  LDL R4, [R1+0x14f8] ;  /* 0x0014f80001047983 */ /* 0x000f280000100800 */
[----:B------:R-:W4:Y:S01]  /*138e0*/  LDL R5, [R1+0x14fc] ;  /* 0x0014fc0001057983 */ /* 0x000f220000100800 */
[----:B---3--:R-:W-:-:S02]  /*138f0*/  PRMT R37, RZ, 0x7610, R37 ;  /* 0x00007610ff257816 */ /* 0x008fc40000000025 */
[----:B----4-:R-:W-:-:S04]  /*13900*/  @P3 LOP3.LUT R5, R5, R4, RZ, 0x3c, !PT ;  /* 0x0000000405053212 */ /* 0x010fc800078e3cff */
        /* <DEDUP_REMOVED lines=598> */
[----:B------:R-:W-:-:S02]  /*15e70*/  PRMT R35, RZ, 0x7610, R35 ;  /* 0x00007610ff237816 */ /* 0x000fc40000000023 */
[----:B----4-:R-:W-:-:S04]  /*15e80*/  @P3 LOP3.LUT R5, R5, R4, RZ, 0x3c, !PT ;  /* 0x0000000405053212 */ /* 0x010fc800078e3cff */
[----:B------:R-:W-:-:S04]  /*15e90*/  @P3 LOP3.LUT R4, R5, R4, RZ, 0x3c, !PT ;  /* 0x0000000405043212 */ /* 0x000fc800078e3cff */
[----:B------:R-:W-:-:S05]  /*15ea0*/  @P3 LOP3.LUT R5, R5, R4, RZ, 0x3c, !PT ;  /* 0x0000000405053212 */ /* 0x000fca00078e3cff */
[----:B------:R-:W4:Y:S01]  /*15eb0*/  @P3 LDG.E.U8 R35, desc[UR40][R4.64] ;  /* 0x0000002804233981 */ /* 0x000f22000c1e1100 */
[----:B------:R-:W-:-:S03]  /*15ec0*/  ISETP.GT.AND P0, PT, R2, 0x40, PT ;  /* 0x000000400200780c */ /* 0x000fc60003f04270 */
[----:B----4-:R0:W-:Y:S04]  /*15ed0*/  STL [R1+0xf4], R35 ;  /* 0x0000f42301007387 */ /* 0x0101e80000100800 */
[----:B0-----:R-:W4:Y:S04]  /*15ee0*/  LDL.LU R35, [R1+0x4b58] ;  /* 0x004b580001237983 */ /* 0x001f280000300800 */
[----:B------:R-:W2:Y:S04]  /*15ef0*/  LDL R4, [R1+0x1310] ;  /* 0x0013100001047983 */ /* 0x000ea80000100800 */
[----:B------:R-:W2:Y:S01]  /*15f00*/  LDL R5, [R1+0x1314] ;  /* 0x0013140001057983 */ /* 0x000ea20000100800 */
[----:B------:R-:W-:-:S02]  /*15f10*/  PRMT R34, RZ, 0x7610, R34 ;  /* 0x00007610ff227816 */ /* 0x000fc40000000022 */
[----:B--2---:R-:W-:-:S04]  /*15f20*/  @P0 LOP3.LUT R5, R5, R4, RZ, 0x3c, !PT ;  /* 0x0000000405050212 */ /* 0x004fc800078e3cff */
[----:B------:R-:W-:-:S04]  /*15f30*/  @P0 LOP3.LUT R4, R5, R4, RZ, 0x3c, !PT ;  /* 0x0000000405040212 */ /* 0x000fc800078e3cff */
[----:B------:R-:W-:-:S05]  /*15f40*/  @P0 LOP3.LUT R5, R5, R4, RZ, 0x3c, !PT ;  /* 0x0000000405050212 */ /* 0x000fca00078e3cff */
[----:B------:R-:W2:Y:S01]  /*15f50*/  @P0 LDG.E.U8 R34, desc[UR40][R4.64] ;  /* 0x0000002804220981 */ /* 0x000ea2000c1e1100 */
[----:B------:R-:W-:-:S03]  /*15f60*/  ISETP.GT.AND P1, PT, R2, 0x41, PT ;  /* 0x000000410200780c */ /* 0x000fc60003f24270 */
[----:B--2---:R0:W-:Y:S04]  /*15f70*/  STL [R1+0xf0], R34 ;  /* 0x0000f02201007387 */ /* 0x0041e80000100800 */
[----:B0-----:R-:W2:Y:S04]  /*15f80*/  LDL.LU R34, [R1+0x4b54] ;  /* 0x004b540001227983 */ /* 0x001ea80000300800 */
        /* <DEDUP_REMOVED lines=226> */
[----:B------:R0:W2:Y:S04]  /*16db0*/  @P3 LDG.E.U8 R0, desc[UR40][R4.64] ;  /* 0x0000002804003981 */ /* 0x0000a8000c1e1100 */
[----:B------:R-:W0:Y:S04]  /*16dc0*/  LDL R4, [R1+0x1250] ;  /* 0x0012500001047983 */ /* 0x000e280000100800 */
[----:B------:R-:W0:Y:S01]  /*16dd0*/  LDL R5, [R1+0x1254] ;  /* 0x0012540001057983 */ /* 0x000e220000100800 */
[----:B------:R-:W-:Y:S02]  /*16de0*/  ISETP.GT.AND P0, PT, R2, 0x58, PT ;  /* 0x000000580200780c */ /* 0x000fe40003f04270 */
[----:B------:R-:W-:-:S11]  /*16df0*/  PRMT R11, RZ, 0x7610, R11 ;  /* 0x00007610ff0b7816 */ /* 0x000fd6000000000b */
[----:B0-----:R-:W-:-:S04]  /*16e00*/  @P0 LOP3.LUT R5, R5, R4, RZ, 0x3c, !PT ;  /* 0x0000000405050212 */ /* 0x001fc800078e3cff */
[----:B------:R-:W-:-:S04]  /*16e10*/  @P0 LOP3.LUT R4, R5, R4, RZ, 0x3c, !PT ;  /* 0x0000000405040212 */ /* 0x000fc800078e3cff */
[----:B------:R-:W-:-:S05]  /*16e20*/  @P0 LOP3.LUT R5, R5, R4, RZ, 0x3c, !PT ;  /* 0x0000000405050212 */ /* 0x000fca00078e3cff */
[----:B------:R-:W3:Y:S04]  /*16e30*/  @P0 LDG.E.U8 R11, desc[UR40][R4.64] ;  /* 0x00000028040b0981 */ /* 0x000ee8000c1e1100 */
[----:B--2---:R0:W-:Y:S04]  /*16e40*/  STL [R1+0x64], R0 ;  /* 0x0000640001007387 */ /* 0x0041e80000100800 */
[----:B0-----:R-:W2:Y:S04]  /*16e50*/  LDL R0, [R1+0x1234] ;  /* 0x0012340001007983 */ /* 0x001ea80000100800 */
[----:B---3--:R0:W-:Y:S04]  /*16e60*/  STL [R1+0x60], R11 ;  /* 0x0000600b01007387 */ /* 0x0081e80000100800 */
[----:B0-----:R-:W3:Y:S04]  /*16e70*/  LDL.LU R11, [R1+0x4af8] ;  /* 0x004af800010b7983 */ /* 0x001ee80000300800 */
[----:B------:R-:W2:Y:S04]  /*16e80*/  LDL R4, [R1+0x1248] ;  /* 0x0012480001047983 */ /* 0x000ea80000100800 */
[----:B------:R-:W2:Y:S01]  /*16e90*/  LDL R5, [R1+0x124c] ;  /* 0x00124c0001057983 */ /* 0x000ea20000100800 */
[----:B------:R-:W-:-:S02]  /*16ea0*/  ISETP.GT.AND P1, PT, R2, 0x59, PT ;  /* 0x000000590200780c */ /* 0x000fc40003f24270 */
[----:B------:R-:W-:-:S11]  /*16eb0*/  PRMT R10, RZ, 0x7610, R10 ;  /* 0x00007610ff0a7816 */ /* 0x000fd6000000000a */
        /* <DEDUP_REMOVED lines=24> */
[----:B------:R-:W-:Y:S02]  /*17040*/  ISETP.GT.AND P0, PT, R2, 0x5c, PT ;  /* 0x0000005c0200780c */ /* 0x000fe40003f04270 */
[----:B------:R-:W-:Y:S01]  /*17050*/  PRMT R7, RZ, 0x7610, R7 ;  /* 0x00007610ff077816 */ /* 0x000fe20000000007 */
[----:B--2---:R0:W-:Y:S04]  /*17060*/  STL [R1+0x44], R8 ;  /* 0x0000440801007387 */ /* 0x0041e80000100800 */
[----:B0-----:R-:W2:Y:S04]  /*17070*/  LDL.LU R8, [R1+0x4aec] ;  /* 0x004aec0001087983 */ /* 0x001ea80000300800 */
[----:B------:R-:W2:Y:S02]  /*17080*/  LDL R5, [R1+0x1230] ;  /* 0x0012300001057983 */ /* 0x000ea40000100800 */
[----:B------:R-:W-:-:S02]  /*17090*/  @P0 IMAD.MOV.U32 R4, RZ, RZ, R0 ;  /* 0x000000ffff040224 */ /* 0x000fc400078e0000 */
[----:B------:R-:W3:Y:S04]  /*170a0*/  LDL R0, [R1+0x1194] ;  /* 0x0011940001007983 */ /* 0x000ee80000100800 */
[----:B--2---:R-:W2:Y:S01]  /*170b0*/  @P0 LDG.E.U8 R7, desc[UR40][R4.64] ;  /* 0x0000002804070981 */ /* 0x004ea2000c1e1100 */
        /* <DEDUP_REMOVED lines=26> */
[----:B------:R-:W-:Y:S02]  /*17260*/  ISETP.GT.AND P4, PT, R2, 0x70, PT ;  /* 0x000000700200780c */ /* 0x000fe40003f84270 */
[----:B--2---:R-:W-:-:S04]  /*17270*/  @P3 LOP3.LUT R5, R5, R4, RZ, 0x3c, !PT ;  /* 0x0000000405053212 */ /* 0x004fc800078e3cff */
[----:B------:R-:W-:-:S04]  /*17280*/  @P3 LOP3.LUT R4, R5, R4, RZ, 0x3c, !PT ;  /* 0x0000000405043212 */ /* 0x000fc800078e3cff */
[----:B------:R-:W-:-:S05]  /*17290*/  @P3 LOP3.LUT R5, R5, R4, RZ, 0x3c, !PT ;  /* 0x0000000405053212 */ /* 0x000fca00078e3cff */
[----:B------:R3:W2:Y:S04]  /*172a0*/  @P3 LDG.E.U8 R37, desc[UR40][R4.64] ;  /* 0x0000002804253981 */ /* 0x0006a8000c1e1100 */
[----:B------:R-:W4:Y:S01]  /*172b0*/  LDL R5, [R1+0x1190] ;  /* 0x0011900001057983 */ /* 0x000f220000100800 */
[----:B------:R-:W-:Y:S01]  /*172c0*/  PRMT R36, RZ, 0x7610, R36 ;  /* 0x00007610ff247816 */ /* 0x000fe20000000024 */
[----:B---3--:R-:W-:Y:S02]  /*172d0*/  @P4 IMAD.MOV.U32 R4, RZ, RZ, R0 ;  /* 0x000000ffff044224 */ /* 0x008fe400078e0000 */
[----:B--2---:R0:W-:Y:S01]  /*172e0*/  STL [R1+0x4ad4], R37 ;  /* 0x004ad42501007387 */ /* 0x0041e20000100800 */
[C---:B------:R-:W-:Y:S02]  /*172f0*/  ISETP.GT.AND P0, PT, R2.reuse, 0x62, PT ;  /* 0x000000620200780c */ /* 0x040fe40003f04270 */
[----:B----4-:R-:W-:Y:S01]  /*17300*/  PRMT R35, RZ, 0x7610, R35 ;  /* 0x00007610ff237816 */ /* 0x010fe20000000023 */
[----:B------:R-:W2:Y:S04]  /*17310*/  LDL R0, [R1+0x11fc] ;  /* 0x0011fc0001007983 */ /* 0x000ea80000100800 */
[----:B------:R-:W3:Y:S04]  /*17320*/  @P4 LDG.E.U8 R36, desc[UR40][R4.64] ;  /* 0x0000002804244981 */ /* 0x000ee8000c1e1100 */
[----:B0-----:R-:W4:Y:S04]  /*17330*/  LDL R37, [R1+0x1184] ;  /* 0x0011840001257983 */ /* 0x001f280000100800 */
[----:B------:R-:W2:Y:S04]  /*17340*/  LDL R4, [R1+0x1200] ;  /* 0x0012000001047983 */ /* 0x000ea80000100800 */
[----:B------:R-:W2:Y:S04]  /*17350*/  LDL R5, [R1+0x1204] ;  /* 0x0012040001057983 */ /* 0x000ea80000100800 */
[----:B---3--:R0:W-:Y:S01]  /*17360*/  STL [R1+0x4ad8], R36 ;  /* 0x004ad82401007387 */ /* 0x0081e20000100800 */
[----:B------:R-:W-:-:S02]  /*17370*/  ISETP.GT.AND P2, PT, R2, 0x71, PT ;  /* 0x000000710200780c */ /* 0x000fc40003f44270 */
[----:B------:R-:W-:Y:S01]  /*17380*/  PRMT R34, RZ, 0x7610, R34 ;  /* 0x00007610ff227816 */ /* 0x000fe20000000022 */
[----:B0-----:R-:W3:Y:S01]  /*17390*/  LDL R36, [R1+0x11f4] ;  /* 0x0011f40001247983 */ /* 0x001ee20000100800 */
[----:B--2---:R-:W-:-:S04]  /*173a0*/  @P0 LOP3.LUT R5, R5, R4, RZ, 0x3c, !PT ;  /* 0x0000000405050212 */ /* 0x004fc800078e3cff */
[----:B------:R-:W-:-:S04]  /*173b0*/  @P0 LOP3.LUT R4, R5, R4, RZ, 0x3c, !PT ;  /* 0x0000000405040212 */ /* 0x000fc800078e3cff */
[----:B------:R-:W-:-:S05]  /*173c0*/  @P0 LOP3.LUT R5, R5, R4, RZ, 0x3c, !PT ;  /* 0x0000000405050212 */ /* 0x000fca00078e3cff */
[----:B------:R-:W2:Y:S04]  /*173d0*/  @P0 LDG.E.U8 R35, desc[UR40][R4.64] ;  /* 0x0000002804230981 */ /* 0x000ea8000c1e1100 */
[----:B------:R-:W3:Y:S04]  /*173e0*/  LDL R4, [R1+0x1188] ;  /* 0x0011880001047983 */ /* 0x000ee80000100800 */
[----:B------:R-:W3:Y:S01]  /*173f0*/  LDL R5, [R1+0x118c] ;  /* 0x00118c0001057983 */ /* 0x000ee20000100800 */
[----:B------:R-:W-:-:S03]  /*17400*/  ISETP.GT.AND P1, PT, R2, 0x63, PT ;  /* 0x000000630200780c */ /* 0x000fc60003f24270 */
[----:B--2---:R0:W-:Y:S01]  /*17410*/  STL [R1+0x4adc], R35 ;  /* 0x004adc2301007387 */ /* 0x0041e20000100800 */
[----:B------:R-:W-:-:S03]  /*17420*/  PRMT R33, RZ, 0x7610, R33 ;  /* 0x00007610ff217816 */ /* 0x000fc60000000021 */
[----:B0-----:R-:W2:Y:S01]  /*17430*/  LDL R35, [R1+0x11f0] ;  /* 0x0011f00001237983 */ /* 0x001ea20000100800 */
[----:B---3--:R-:W-:-:S04]  /*17440*/  @P2 LOP3.LUT R5, R5, R4, RZ, 0x3c, !PT ;  /* 0x0000000405052212 */ /* 0x008fc800078e3cff */
[----:B------:R-:W-:-:S04]  /*17450*/  @P2 LOP3.LUT R4, R5, R4, RZ, 0x3c, !PT ;  /* 0x0000000405042212 */ /* 0x000fc800078e3cff */
[----:B------:R-:W-:-:S05]  /*17460*/  @P2 LOP3.LUT R5, R5, R4, RZ, 0x3c, !PT ;  /* 0x0000000405052212 */ /* 0x000fca00078e3cff */
[----:B------:R0:W3:Y:S04]  /*17470*/  @P2 LDG.E.U8 R34, desc[UR40][R4.64] ;  /* 0x0000002804222981 */ /* 0x0000e8000c1e1100 */
[----:B------:R-:W2:Y:S01]  /*17480*/  LDL R5, [R1+0x11f8] ;  /* 0x0011f80001057983 */ /* 0x000ea20000100800 */
[----:B0-----:R-:W-:Y:S01]  /*17490*/  @P1 IMAD.MOV.U32 R4, RZ, RZ, R0 ;  /* 0x000000ffff041224 */ /* 0x001fe200078e0000 */
[C---:B------:R-:W-:Y:S02]  /*174a0*/  ISETP.GT.AND P3, PT, R2.reuse, 0x72, PT ;  /* 0x000000720200780c */ /* 0x040fe40003f64270 */
[C---:B------:R-:W-:Y:S01]  /*174b0*/  ISETP.GT.AND P0, PT, R2.reuse, 0x64, PT ;  /* 0x000000640200780c */ /* 0x040fe20003f04270 */
[----:B------:R-:W3:Y:S04]  /*174c0*/  LDL R0, [R1+0x11ec] ;  /* 0x0011ec0001007983 */ /* 0x000ee80000100800 */
[----:B--2---:R4:W2:Y:S04]  /*174d0*/  @P1 LDG.E.U8 R33, desc[UR40][R4.64] ;  /* 0x0000002804211981 */ /* 0x0048a8000c1e1100 */
[----:B------:R-:W2:Y:S01]  /*174e0*/  LDL R5, [R1+0x1180] ;  /* 0x0011800001057983 */ /* 0x000ea20000100800 */
[----:B------:R-:W-:Y:S01]  /*174f0*/  PRMT R32, RZ, 0x7610, R32 ;  /* 0x00007610ff207816 */ /* 0x000fe20000000020 */
[----:B----4-:R-:W-:Y:S01]  /*17500*/  @P3 IMAD.MOV.U32 R4, RZ, RZ, R37 ;  /* 0x000000ffff043224 */ /* 0x010fe200078e0025 */
[----:B------:R-:W-:Y:S01]  /*17510*/  PRMT R31, RZ, 0x7610, R31 ;  /* 0x00007610ff1f7816 */ /* 0x000fe2000000001f */
[----:B------:R-:W4:Y:S01]  /*17520*/  LDL R37, [R1+0x1174] ;  /* 0x0011740001257983 */ /* 0x000f220000100800 */
[----:B------:R-:W-:-:S03]  /*17530*/  ISETP.GT.AND P2, PT, R2, 0x73, PT ;  /* 0x000000730200780c */ /* 0x000fc60003f44270 */
[----:B--2---:R0:W2:Y:S02]  /*17540*/  @P3 LDG.E.U8 R32, desc[UR40][R4.64] ;  /* 0x0000002804203981 */ /* 0x0040a4000c1e1100 */
[----:B0-----:R-:W-:Y:S02]  /*17550*/  @P0 IMAD.MOV.U32 R4, RZ, RZ, R36 ;  /* 0x000000ffff040224 */ /* 0x001fe400078e0024 */
[----:B------:R-:W-:Y:S01]  /*17560*/  @P0 IMAD.MOV.U32 R5, RZ, RZ, R35 ;  /* 0x000000ffff050224 */ /* 0x000fe200078e0023 */
[----:B------:R-:W-:Y:S01]  /*17570*/  PRMT R30, RZ, 0x7610, R30 ;  /* 0x00007610ff1e7816 */ /* 0x000fe2000000001e */
[----:B------:R-:W2:Y:S04]  /*17580*/  LDL R36, [R1+0x11e0] ;  /* 0x0011e00001247983 */ /* 0x000ea80000100800 */
[----:B------:R0:W2:Y:S01]  /*17590*/  @P0 LDG.E.U8 R31, desc[UR40][R4.64] ;  /* 0x00000028041f0981 */ /* 0x0000a2000c1e1100 */
[----:B------:R-:W-:-:S02]  /*175a0*/  ISETP.GT.AND P1, PT, R2, 0x65, PT ;  /* 0x000000650200780c */ /* 0x000fc40003f24270 */
[----:B------:R-:W-:Y:S01]  /*175b0*/  PRMT R29, RZ, 0x7610, R29 ;  /* 0x00007610ff1d7816 */ /* 0x000fe2000000001d */
[----:B------:R-:W2:Y:S04]  /*175c0*/  LDL R35, [R1+0x11e4] ;  /* 0x0011e40001237983 */ /* 0x000ea80000100800 */
[----:B------:R-:W0:Y:S04]  /*175d0*/  LDL R4, [R1+0x1178] ;  /* 0x0011780001047983 */ /* 0x000e280000100800 */
[----:B------:R-:W0:Y:S02]  /*175e0*/  LDL R5, [R1+0x117c] ;  /* 0x00117c0001057983 */ /* 0x000e240000100800 */
[----:B0-----:R-:W-:-:S04]  /*175f0*/  @P2 LOP3.LUT R5, R5, R4, RZ, 0x3c, !PT ;  /* 0x0000000405052212 */ /* 0x001fc800078e3cff */
[----:B------:R-:W-:-:S04]  /*17600*/  @P2 LOP3.LUT R4, R5, R4, RZ, 0x3c, !PT ;  /* 0x0000000405042212 */ /* 0x000fc800078e3cff */
[----:B------:R-:W-:-:S05]  /*17610*/  @P2 LOP3.LUT R5, R5, R4, RZ, 0x3c, !PT ;  /* 0x0000000405052212 */ /* 0x000fca00078e3cff */
[----:B------:R3:W2:Y:S04]  /*17620*/  @P2 LDG.E.U8 R30, desc[UR40][R4.64] ;  /* 0x00000028041e2981 */ /* 0x0006a8000c1e1100 */
[----:B------:R-:W2:Y:S01]  /*17630*/  LDL R5, [R1+0x11e8] ;  /* 0x0011e80001057983 */ /* 0x000ea20000100800 */
[----:B---3--:R-:W-:Y:S01]  /*17640*/  @P1 IMAD.MOV.U32 R4, RZ, RZ, R0 ;  /* 0x000000ffff041224 */ /* 0x008fe200078e0000 */
        /* <DEDUP_REMOVED lines=82> */
[----:B------:R-:W-:Y:S01]  /*17b70*/  ISETP.GT.AND P0, PT, R2, 0x6c, PT ;  /* 0x0000006c0200780c */ /* 0x000fe20003f04270 */
[----:B------:R-:W3:Y:S04]  /*17b80*/  LDL R0, [R1+0x11ac] ;  /* 0x0011ac0001007983 */ /* 0x000ee80000100800 */
[----:B--2---:R4:W2:Y:S04]  /*17b90*/  @P1 LDG.E.U8 R17, desc[UR40][R4.64] ;  /* 0x0000002804111981 */ /* 0x0048a8000c1e1100 */
[----:B------:R-:W2:Y:S01]  /*17ba0*/  LDL R5, [R1+0x1140] ;  /* 0x0011400001057983 */ /* 0x000ea20000100800 */
[----:B------:R-:W-:Y:S01]  /*17bb0*/  PRMT R16, RZ, 0x7610, R16 ;  /* 0x00007610ff107816 */ /* 0x000fe20000000010 */
[----:B----4-:R-:W-:Y:S01]  /*17bc0*/  @P3 IMAD.MOV.U32 R4, RZ, RZ, R37 ;  /* 0x000000ffff043224 */ /* 0x010fe200078e0025 */
[----:B------:R-:W-:Y:S01]  /*17bd0*/  PRMT R15, RZ, 0x7610, R15 ;  /* 0x00007610ff0f7816 */ /* 0x000fe2000000000f */
[----:B------:R-:W4:Y:S04]  /*17be0*/  LDL R37, [R1+0x1134] ;  /* 0x0011340001257983 */ /* 0x000f280000100800 */
[----:B--2---:R0:W2:Y:S02]  /*17bf0*/  @P3 LDG.E.U8 R16, desc[UR40][R4.64] ;  /* 0x0000002804103981 */ /* 0x0040a4000c1e1100 */
[----:B0-----:R-:W-:-:S02]  /*17c00*/  @P0 IMAD.MOV.U32 R4, RZ, RZ, R35 ;  /* 0x000000ffff040224 */ /* 0x001fc400078e0023 */
[----:B------:R-:W-:Y:S01]  /*17c10*/  @P0 IMAD.MOV.U32 R5, RZ, RZ, R36 ;  /* 0x000000ffff050224 */ /* 0x000fe200078e0024 */
[----:B------:R-:W2:Y:S04]  /*17c20*/  LDL R35, [R1+0x112c] ;  /* 0x00112c0001237983 */ /* 0x000ea80000100800 */
[----:B------:R-:W2:Y:S04]  /*17c30*/  @P0 LDG.E.U8 R15, desc[UR40][R4.64] ;  /* 0x00000028040f0981 */ /* 0x000ea8000c1e1100 */
[----:B------:R-:W3:Y:S04]  /*17c40*/  LDL R36, [R1+0x1128] ;  /* 0x0011280001247983 */ /* 0x000ee80000100800 */
[----:B------:R-:W3:Y:S04]  /*17c50*/  LDL R4, [R1+0x1138] ;  /* 0x0011380001047983 */ /* 0x000ee80000100800 */
[----:B------:R-:W3:Y:S01]  /*17c60*/  LDL R5, [R1+0x113c] ;  /* 0x00113c0001057983 */ /* 0x000ee20000100800 */
[----:B------:R-:W-:-:S03]  /*17c70*/  ISETP.GT.AND P2, PT, R2, 0x7b, PT ;  /* 0x0000007b0200780c */ /* 0x000fc60003f44270 */
[----:B--2---:R0:W-:Y:S04]  /*17c80*/  STL [R1+0x4abc], R15 ;  /* 0x004abc0f01007387 */ /* 0x0041e80000100800 */
[----:B0-----:R-:W2:Y:S01]  /*17c90*/  LDL R15, [R1+0x11a8] ;  /* 0x0011a800010f7983 */ /* 0x001ea20000100800 */
[----:B------:R-:W-:-:S05]  /*17ca0*/  ISETP.GT.AND P1, PT, R2, 0x6d, PT ;  /* 0x0000006d0200780c */ /* 0x000fca0003f24270 */
[----:B---3--:R-:W-:-:S04]  /*17cb0*/  @P2 LOP3.LUT R5, R5, R4, RZ, 0x3c, !PT ;  /* 0x0000000405052212 */ /* 0x008fc800078e3cff */
[C---:B------:R-:W-:Y:S02]  /*17cc0*/  @P2 LOP3.LUT R4, R5.reuse, R4, RZ, 0x3c, !PT ;  /* 0x0000000405042212 */ /* 0x040fe400078e3cff */
[----:B------:R-:W-:Y:S02]  /*17cd0*/  PRMT R14, RZ, 0x7610, R14 ;  /* 0x00007610ff0e7816 */ /* 0x000fe4000000000e */
[----:B------:R-:W-:Y:S02]  /*17ce0*/  @P2 LOP3.LUT R5, R5, R4, RZ, 0x3c, !PT ;  /* 0x0000000405052212 */ /* 0x000fe400078e3cff */
[----:B------:R-:W-:-:S03]  /*17cf0*/  PRMT R13, RZ, 0x7610, R13 ;  /* 0x00007610ff0d7816 */ /* 0x000fc6000000000d */
[----:B------:R0:W3:Y:S02]  /*17d00*/  @P2 LDG.E.U8 R14, desc[UR40][R4.64] ;  /* 0x00000028040e2981 */ /* 0x0000e4000c1e1100 */
[----:B0-----:R-:W-:Y:S01]  /*17d10*/  @P1 IMAD.MOV.U32 R4, RZ, RZ, R0 ;  /* 0x000000ffff041224 */ /* 0x001fe200078e0000 */
[C---:B------:R-:W-:Y:S01]  /*17d20*/  ISETP.GT.AND P3, PT, R2.reuse, 0x7c, PT ;  /* 0x0000007c0200780c */ /* 0x040fe20003f64270 */
[----:B------:R-:W3:Y:S01]  /*17d30*/  LDL R0, [R1+0x1224] ;  /* 0x0012240001007983 */ /* 0x000ee20000100800 */
[----:B--2---:R-:W-:Y:S01]  /*17d40*/  @P1 IMAD.MOV.U32 R5, RZ, RZ, R15 ;  /* 0x000000ffff051224 */ /* 0x004fe200078e000f */
[----:B------:R-:W-:Y:S02]  /*17d50*/  ISETP.GT.AND P4, PT, R2, 0x7d, PT ;  /* 0x0000007d0200780c */ /* 0x000fe40003f84270 */
[----:B------:R-:W2:Y:S04]  /*17d60*/  LDL R15, [R1+0x1220] ;  /* 0x00122000010f7983 */ /* 0x000ea80000100800 */
[----:B------:R4:W2:Y:S04]  /*17d70*/  @P1 LDG.E.U8 R13, desc[UR40][R4.64] ;  /* 0x00000028040d1981 */ /* 0x0008a8000c1e1100 */
[----:B------:R-:W2:Y:S01]  /*17d80*/  LDL R5, [R1+0x1130] ;  /* 0x0011300001057983 */ /* 0x000ea20000100800 */
[----:B------:R-:W-:Y:S01]  /*17d90*/  PRMT R12, RZ, 0x7610, R12 ;  /* 0x00007610ff0c7816 */ /* 0x000fe2000000000c */
[----:B----4-:R-:W-:Y:S01]  /*17da0*/  @P3 IMAD.MOV.U32 R4, RZ, RZ, R37 ;  /* 0x000000ffff043224 */ /* 0x010fe200078e0025 */
[----:B------:R-:W-:-:S02]  /*17db0*/  PRMT R11, RZ, 0x7610, R11 ;  /* 0x00007610ff0b7816 */ /* 0x000fc4000000000b */
[----:B------:R-:W-:Y:S02]  /*17dc0*/  ISETP.GT.AND P0, PT, R2, 0x5e, PT ;  /* 0x0000005e0200780c */ /* 0x000fe40003f04270 */
[----:B--2---:R0:W2:Y:S02]  /*17dd0*/  @P3 LDG.E.U8 R12, desc[UR40][R4.64] ;  /* 0x00000028040c3981 */ /* 0x0040a4000c1e1100 */
[----:B0-----:R-:W-:Y:S02]  /*17de0*/  @P4 IMAD.MOV.U32 R4, RZ, RZ, R35 ;  /* 0x000000ffff044224 */ /* 0x001fe400078e0023 */
[----:B------:R-:W-:-:S05]  /*17df0*/  @P4 IMAD.MOV.U32 R5, RZ, RZ, R36 ;  /* 0x000000ffff054224 */ /* 0x000fca00078e0024 */
[----:B------:R3:W4:Y:S01]  /*17e00*/  @P4 LDG.E.U8 R11, desc[UR40][R4.64] ;  /* 0x00000028040b4981 */ /* 0x000722000c1e1100 */
[----:B------:R-:W-:-:S03]  /*17e10*/  PRMT R10, RZ, 0x7610, R10 ;  /* 0x00007610ff0a7816 */ /* 0x000fc6000000000a */
[----:B------:R0:W-:Y:S01]  /*17e20*/  STL [R1+0x4aa4], R13 ;  /* 0x004aa40d01007387 */ /* 0x0001e20000100800 */
[----:B---3--:R-:W-:Y:S02]  /*17e30*/  @P0 IMAD.MOV.U32 R4, RZ, RZ, R0 ;  /* 0x000000ffff040224 */ /* 0x008fe400078e0000 */
[----:B------:R-:W-:-:S05]  /*17e40*/  @P0 IMAD.MOV.U32 R5, RZ, RZ, R15 ;  /* 0x000000ffff050224 */ /* 0x000fca00078e000f */
[----:B------:R1:W3:Y:S04]  /*17e50*/  @P0 LDG.E.U8 R10, desc[UR40][R4.64] ;  /* 0x00000028040a0981 */ /* 0x0002e8000c1e1100 */
[----:B--2---:R2:W-:Y:S04]  /*17e60*/  STL [R1+0x4ac0], R12 ;  /* 0x004ac00c01007387 */ /* 0x0045e80000100800 */
[----:B------:R-:W3:Y:S04]  /*17e70*/  LDL R37, [R1+0x1120] ;  /* 0x0011200001257983 */ /* 0x000ee80000100800 */
[----:B------:R-:W3:Y:S04]  /*17e80*/  LDL R36, [R1+0x1124] ;  /* 0x0011240001247983 */ /* 0x000ee80000100800 */
[----:B----4-:R4:W-:Y:S04]  /*17e90*/  STL [R1+0x4aa8], R11 ;  /* 0x004aa80b01007387 */ /* 0x0109e80000100800 */
[----:B------:R-:W1:Y:S04]  /*17ea0*/  LDL R4, [R1+0x11a0] ;  /* 0x0011a00001047983 */ /* 0x000e680000100800 */
[----:B------:R-:W1:Y:S04]  /*17eb0*/  LDL R5, [R1+0x11a4] ;  /* 0x0011a40001057983 */ /* 0x000e680000100800 */
[----:B------:R-:W3:Y:S04]  /*17ec0*/  LDL R35, [R1+0x1218] ;  /* 0x0012180001237983 */ /* 0x000ee80000100800 */
[----:B------:R-:W3:Y:S04]  /*17ed0*/  LDL R15, [R1+0x121c] ;  /* 0x00121c00010f7983 */ /* 0x000ee80000100800 */
[----:B0-----:R-:W3:Y:S04]  /*17ee0*/  LDL R13, [R1+0x1198] ;  /* 0x00119800010d7983 */ /* 0x001ee80000100800 */
[----:B--2---:R-:W2:Y:S04]  /*17ef0*/  LDL R12, [R1+0x119c] ;  /* 0x00119c00010c7983 */ /* 0x004ea80000100800 */
[----:B----4-:R-:W4:Y:S04]  /*17f00*/  LDL R11, [R1+0x1118] ;  /* 0x00111800010b7983 */ /* 0x010f280000100800 */
[----:B------:R-:W2:Y:S01]  /*17f10*/  LDL R0, [R1+0x111c] ;  /* 0x00111c0001007983 */ /* 0x000ea20000100800 */
[----:B------:R-:W-:-:S02]  /*17f20*/  ISETP.GT.AND P1, PT, R2, 0x6e, PT ;  /* 0x0000006e0200780c */ /* 0x000fc40003f24270 */
[C---:B------:R-:W-:Y:S02]  /*17f30*/  ISETP.GT.AND P5, PT, R2.reuse, 0x7e, PT ;  /* 0x0000007e0200780c */ /* 0x040fe40003fa4270 */
[----:B------:R-:W-:Y:S02]  /*17f40*/  PRMT R9, RZ, 0x7610, R9 ;  /* 0x00007610ff097816 */ /* 0x000fe40000000009 */
[C---:B------:R-:W-:Y:S02]  /*17f50*/  ISETP.GT.AND P2, PT, R2.reuse, 0x5f, PT ;  /* 0x0000005f0200780c */ /* 0x040fe40003f44270 */
[----:B------:R-:W-:Y:S02]  /*17f60*/  ISETP.GT.AND P3, PT, R2, 0x6f, PT ;  /* 0x0000006f0200780c */ /* 0x000fe40003f64270 */
[----:B------:R-:W-:Y:S02]  /*17f70*/  PRMT R8, RZ, 0x7610, R8 ;  /* 0x00007610ff087816 */ /* 0x000fe40000000008 */
[----:B------:R-:W-:-:S02]  /*17f80*/  PRMT R7, RZ, 0x7610, R7 ;  /* 0x00007610ff077816 */ /* 0x000fc40000000007 */
[----:B------:R-:W-:Y:S02]  /*17f90*/  ISETP.GT.AND P0, PT, R2, 0x7f, PT ;  /* 0x0000007f0200780c */ /* 0x000fe40003f04270 */
[----:B------:R-:W-:Y:S02]  /*17fa0*/  PRMT R6, RZ, 0x7610, R6 ;  /* 0x00007610ff067816 */ /* 0x000fe40000000006 */
[----:B------:R-:W-:Y:S02]  /*17fb0*/  PRMT R3, RZ, 0x7610, R3 ;  /* 0x00007610ff037816 */ /* 0x000fe40000000003 */
[----:B-1----:R-:W-:-:S04]  /*17fc0*/  @P1 LOP3.LUT R5, R5, R4, RZ, 0x3c, !PT ;  /* 0x0000000405051212 */ /* 0x002fc800078e3cff */
[----:B------:R-:W-:-:S04]  /*17fd0*/  @P1 LOP3.LUT R4, R5, R4, RZ, 0x3c, !PT ;  /* 0x0000000405041212 */ /* 0x000fc800078e3cff */
[----:B------:R-:W-:-:S05]  /*17fe0*/  @P1 LOP3.LUT R5, R5, R4, RZ, 0x3c, !PT ;  /* 0x0000000405051212 */ /* 0x000fca00078e3cff */
[----:B------:R3:W4:Y:S02]  /*17ff0*/  @P1 LDG.E.U8 R9, desc[UR40][R4.64] ;  /* 0x0000002804091981 */ /* 0x000724000c1e1100 */
[----:B---3--:R-:W-:Y:S02]  /*18000*/  @P5 IMAD.MOV.U32 R4, RZ, RZ, R36 ;  /* 0x000000ffff045224 */ /* 0x008fe400078e0024 */
[----:B------:R-:W-:-:S05]  /*18010*/  @P5 IMAD.MOV.U32 R5, RZ, RZ, R37 ;  /* 0x000000ffff055224 */ /* 0x000fca00078e0025 */
[----:B------:R0:W3:Y:S02]  /*18020*/  @P5 LDG.E.U8 R8, desc[UR40][R4.64] ;  /* 0x0000002804085981 */ /* 0x0000e4000c1e1100 */
[----:B0-----:R-:W-:Y:S02]  /*18030*/  @P2 IMAD.MOV.U32 R4, RZ, RZ, R15 ;  /* 0x000000ffff042224 */ /* 0x001fe400078e000f */
[----:B------:R-:W-:-:S05]  /*18040*/  @P2 IMAD.MOV.U32 R5, RZ, RZ, R35 ;  /* 0x000000ffff052224 */ /* 0x000fca00078e0023 */
[----:B------:R2:W3:Y:S02]  /*18050*/  @P2 LDG.E.U8 R7, desc[UR40][R4.64] ;  /* 0x0000002804072981 */ /* 0x0004e4000c1e1100 */
[----:B--2---:R-:W-:Y:S02]  /*18060*/  @P3 IMAD.MOV.U32 R4, RZ, RZ, R12 ;  /* 0x000000ffff043224 */ /* 0x004fe400078e000c */
[----:B------:R-:W-:-:S05]  /*18070*/  @P3 IMAD.MOV.U32 R5, RZ, RZ, R13 ;  /* 0x000000ffff053224 */ /* 0x000fca00078e000d */
[----:B------:R0:W2:Y:S02]  /*18080*/  @P3 LDG.E.U8 R6, desc[UR40][R4.64] ;  /* 0x0000002804063981 */ /* 0x0000a4000c1e1100 */
[----:B0-----:R-:W-:Y:S02]  /*18090*/  @P0 IMAD.MOV.U32 R4, RZ, RZ, R0 ;  /* 0x000000ffff040224 */ /* 0x001fe400078e0000 */
[----:B----4-:R-:W-:-:S05]  /*180a0*/  @P0 IMAD.MOV.U32 R5, RZ, RZ, R11 ;  /* 0x000000ffff050224 */ /* 0x010fca00078e000b */
[----:B------:R-:W4:Y:S04]  /*180b0*/  @P0 LDG.E.U8 R3, desc[UR40][R4.64] ;  /* 0x0000002804030981 */ /* 0x000f28000c1e1100 */
[----:B------:R-:W-:Y:S01]  /*180c0*/  STL [R1+0x4a90], R10 ;  /* 0x004a900a01007387 */ /* 0x000fe20000100800 */
[----:B------:R-:W0:Y:S01]  /*180d0*/  S2R R0, SR_TID.X ;  /* 0x0000000000007919 */ /* 0x000e220000002100 */
[----:B------:R-:W-:Y:S06]  /*180e0*/  BAR.SYNC.DEFER_BLOCKING 0x0 ;  /* 0x0000000000007b1d */ /* 0x000fec0000010000 */
[----:B------:R1:W-:Y:S04]  /*180f0*/  STL [R1+0x4a94], R9 ;  /* 0x004a940901007387 */ /* 0x0003e80000100800 */
[----:B---3--:R-:W-:Y:S04]  /*18100*/  STL [R1+0x4a98], R8 ;  /* 0x004a980801007387 */ /* 0x008fe80000100800 */
[----:B------:R-:W-:Y:S04]  /*18110*/  STL [R1+0x4a78], R7 ;  /* 0x004a780701007387 */ /* 0x000fe80000100800 */
[----:B--2---:R2:W-:Y:S04]  /*18120*/  STL [R1+0x4a7c], R6 ;  /* 0x004a7c0601007387 */ /* 0x0045e80000100800 */
[----:B-1----:R-:W3:Y:S04]  /*18130*/  LDL.LU R9, [R1+0x1b0] ;  /* 0x0001b00001097983 */ /* 0x002ee80000300800 */
[----:B--2---:R-:W2:Y:S04]  /*18140*/  LDL.LU R6, [R1+0x130] ;  /* 0x0001300001067983 */ /* 0x004ea80000300800 */
[----:B------:R-:W2:Y:S04]  /*18150*/  LDL.LU R36, [R1+0x90] ;  /* 0x0000900001247983 */ /* 0x000ea80000300800 */
[----:B------:R-:W2:Y:S04]  /*18160*/  LDL.LU R37, [R1+0x28] ;  /* 0x0000280001257983 */ /* 0x000ea80000300800 */
[----:B------:R-:W2:Y:S04]  /*18170*/  LDL.LU R10, [R1+0x1ec] ;  /* 0x0001ec00010a7983 */ /* 0x000ea80000300800 */
[----:B------:R-:W2:Y:S04]  /*18180*/  LDL.LU R13, [R1+0x1ac] ;  /* 0x0001ac00010d7983 */ /* 0x000ea80000300800 */
[----:B------:R-:W2:Y:S04]  /*18190*/  LDL.LU R12, [R1+0x16c] ;  /* 0x00016c00010c7983 */ /* 0x000ea80000300800 */
[----:B------:R-:W2:Y:S04]  /*181a0*/  LDL.LU R15, [R1+0x12c] ;  /* 0x00012c00010f7983 */ /* 0x000ea80000300800 */
[----:B------:R-:W2:Y:S04]  /*181b0*/  LDL.LU R8, [R1+0xec] ;  /* 0x0000ec0001087983 */ /* 0x000ea80000300800 */
[----:B------:R-:W2:Y:S04]  /*181c0*/  LDL.LU R11, [R1+0x7c] ;  /* 0x00007c00010b7983 */ /* 0x000ea80000300800 */
[----:B----4-:R1:W-:Y:S04]  /*181d0*/  STL [R1+0x4a80], R3 ;  /* 0x004a800301007387 */ /* 0x0103e80000100800 */
[----:B-1----:R-:W4:Y:S04]  /*181e0*/  LDL.LU R3, [R1+0x1f0] ;  /* 0x0001f00001037983 */ /* 0x002f280000300800 */
        /* <DEDUP_REMOVED lines=46> */
[----:B-1----:R-:W2:Y:S04]  /*184d0*/  LDL.LU R4, [R1+0xf0] ;  /* 0x0000f00001047983 */ /* 0x002ea80000300800 */
[----:B------:R-:W-:Y:S04]  /*184e0*/  STL [R1+0x4900], R5 ;  /* 0x0049000501007387 */ /* 0x000fe80000100800 */
[----:B------:R-:W-:Y:S04]  /*184f0*/  STL [R1+0x4a70], R5 ;  /* 0x004a700501007387 */ /* 0x000fe80000100800 */
[----:B------:R1:W-:Y:S04]  /*18500*/  STL [R1+0x4a88], R5 ;  /* 0x004a880501007387 */ /* 0x0003e80000100800 */
[----:B-1----:R-:W2:Y:S01]  /*18510*/  LDL.LU R5, [R1+0x170] ;  /* 0x0001700001057983 */ /* 0x002ea20000300800 */
[----:B------:R-:W1:Y:S01]  /*18520*/  S2R R7, SR_TID.X ;  /* 0x0000000000077919 */ /* 0x000e620000002100 */
[----:B0-----:R-:W-:-:S04]  /*18530*/  LOP3.LUT R35, R0, 0x7f, RZ, 0xc0, !PT ;  /* 0x0000007f00237812 */ /* 0x001fc800078ec0ff */
[----:B------:R-:W-:Y:S02]  /*18540*/  ISETP.GE.AND P0, PT, R35, R2, PT ;  /* 0x000000022300720c */ /* 0x000fe40003f06270 */
[----:B------:R-:W2:Y:S04]  /*18550*/  LDL.LU R35, [R1+0x4adc] ;  /* 0x004adc0001237983 */ /* 0x000ea80000300800 */
[----:B------:R-:W2:Y:S01]  /*18560*/  LDL.LU R2, [R1+0x1e8] ;  /* 0x0001e80001027983 */ /* 0x000ea20000300800 */
[----:B-1----:R-:W-:-:S05]  /*18570*/  LOP3.LUT R0, R7, 0x1ff, RZ, 0xc0, !PT ;  /* 0x000001ff07007812 */ /* 0x002fca00078ec0ff */
[----:B----4-:R0:W-:Y:S04]  /*18580*/  STS.U8 [R0+UR4], R3 ;  /* 0x0000000300007988 */ /* 0x0101e80008000004 */
[----:B---3--:R1:W-:Y:S04]  /*18590*/  STS.U8 [R0+UR4+0x2000], R9 ;  /* 0x0020000900007988 */ /* 0x0083e80008000004 */
[----:B0-----:R-:W3:Y:S04]  /*185a0*/  LDL.LU R3, [R1+0x1a8] ;  /* 0x0001a80001037983 */ /* 0x001ee80000300800 */
[----:B-1----:R-:W4:Y:S04]  /*185b0*/  LDL.LU R9, [R1+0x168] ;  /* 0x0001680001097983 */ /* 0x002f280000300800 */
[----:B--2---:R0:W-:Y:S04]  /*185c0*/  STS.U8 [R0+UR4+0x4000], R5 ;  /* 0x0040000500007988 */ /* 0x0041e80008000004 */
[----:B------:R1:W-:Y:S04]  /*185d0*/  STS.U8 [R0+UR4+0x6000], R6 ;  /* 0x0060000600007988 */ /* 0x0003e80008000004 */
[----:B------:R2:W-:Y:S04]  /*185e0*/  STS.U8 [R0+UR4+0x8000], R4 ;  /* 0x0080000400007988 */ /* 0x0005e80008000004 */
[----:B0-----:R-:W3:Y:S04]  /*185f0*/  LDL.LU R5, [R1+0x128] ;  /* 0x0001280001057983 */ /* 0x001ee80000300800 */
[----:B-1----:R-:W3:Y:S04]  /*18600*/  LDL.LU R6, [R1+0xe8] ;  /* 0x0000e80001067983 */ /* 0x002ee80000300800 */
[----:B--2---:R-:W2:Y:S04]  /*18610*/  LDL.LU R4, [R1+0x78] ;  /* 0x0000780001047983 */ /* 0x004ea80000300800 */
[----:B------:R0:W-:Y:S04]  /*18620*/  STS.U8 [R0+UR4+0xa000], R36 ;  /* 0x00a0002400007988 */ /* 0x0001e80008000004 */
[----:B0-----:R-:W2:Y:S04]  /*18630*/  LDL.LU R36, [R1+0x4ad8] ;  /* 0x004ad80001247983 */ /* 0x001ea80000300800 */
[----:B------:R0:W-:Y:S04]  /*18640*/  STS.U8 [R0+UR4+0xc000], R37 ;  /* 0x00c0002500007988 */ /* 0x0001e80008000004 */
[----:B0-----:R-:W3:Y:S04]  /*18650*/  LDL.LU R37, [R1+0x4ad4] ;  /* 0x004ad40001257983 */ /* 0x001ee80000300800 */
[----:B------:R-:W-:Y:S04]  /*18660*/  STL [R1+0x4aac], R0 ;  /* 0x004aac0001007387 */ /* 0x000fe80000100800 */
[----:B--2---:R0:W-:Y:S02]  /*18670*/  STS.U8 [R0+UR4+0xe000], R36 ;  /* 0x00e0002400007988 */ /* 0x0041e40008000004 */
[----:B0-----:R-:W0:Y:S02]  /*18680*/  S2R R0, SR_TID.X ;  /* 0x0000000000007919 */ /* 0x001e240000002100 */
[----:B------:R1:W-:Y:S01]  /*18690*/  STL [R1+0x4a8c], R36 ;  /* 0x004a8c2401007387 */ /* 0x0003e20000100800 */
[----:B0-----:R-:W-:-:S04]  /*186a0*/  LOP3.LUT R0, R0, 0x1ff, RZ, 0xc0, !PT ;  /* 0x000001ff00007812 */ /* 0x001fc800078ec0ff */
[----:B-1----:R-:W-:-:S05]  /*186b0*/  LOP3.LUT R36, R0, 0x8, RZ, 0x3c, !PT ;  /* 0x0000000800247812 */ /* 0x002fca00078e3cff */
[----:B------:R0:W-:Y:S04]  /*186c0*/  STS.U8 [R36+UR4+0x200], R10 ;  /* 0x0002000a24007988 */ /* 0x0001e80008000004 */
[----:B------:R1:W-:Y:S04]  /*186d0*/  STS.U8 [R36+UR4+0x2200], R13 ;  /* 0x0022000d24007988 */ /* 0x0003e80008000004 */
[----:B------:R2:W-:Y:S04]  /*186e0*/  STS.U8 [R36+UR4+0x4200], R12 ;  /* 0x0042000c24007988 */ /* 0x0005e80008000004 */
[----:B0-----:R-:W4:Y:S04]  /*186f0*/  LDL.LU R10, [R1+0x1e4] ;  /* 0x0001e400010a7983 */ /* 0x001f280000300800 */
[----:B-1----:R-:W4:Y:S04]  /*18700*/  LDL.LU R13, [R1+0x1a4] ;  /* 0x0001a400010d7983 */ /* 0x002f280000300800 */
[----:B--2---:R-:W2:Y:S04]  /*18710*/  LDL.LU R12, [R1+0x164] ;  /* 0x00016400010c7983 */ /* 0x004ea80000300800 */
[----:B------:R0:W-:Y:S04]  /*18720*/  STS.U8 [R36+UR4+0x6200], R15 ;  /* 0x0062000f24007988 */ /* 0x0001e80008000004 */
[----:B------:R1:W-:Y:S04]  /*18730*/  STS.U8 [R36+UR4+0x8200], R8 ;  /* 0x0082000824007988 */ /* 0x0003e80008000004 */
[----:B------:R3:W-:Y:S04]  /*18740*/  STS.U8 [R36+UR4+0xa200], R11 ;  /* 0x00a2000b24007988 */ /* 0x0007e80008000004 */
[----:B0-----:R-:W2:Y:S04]  /*18750*/  LDL.LU R15, [R1+0x124] ;  /* 0x00012400010f7983 */ /* 0x001ea80000300800 */
[----:B-1----:R-:W2:Y:S04]  /*18760*/  LDL.LU R8, [R1+0xe4] ;  /* 0x0000e40001087983 */ /* 0x002ea80000300800 */
[----:B---3--:R-:W3:Y:S01]  /*18770*/  LDL.LU R11, [R1+0x74] ;  /* 0x00007400010b7983 */ /* 0x008ee20000300800 */
[----:B------:R-:W-:-:S03]  /*18780*/  LOP3.LUT R0, R0, 0x10, RZ, 0x3c, !PT ;  /* 0x0000001000007812 */ /* 0x000fc600078e3cff */
[----:B------:R-:W-:Y:S04]  /*18790*/  STS.U8 [R36+UR4+0xc200], R37 ;  /* 0x00c2002524007988 */ /* 0x000fe80008000004 */
[----:B------:R-:W-:Y:S04]  /*187a0*/  STS.U8 [R36+UR4+0xe200], R34 ;  /* 0x00e2002224007988 */ /* 0x000fe80008000004 */
[----:B------:R-:W-:Y:S04]  /*187b0*/  STS.U8 [R0+UR4+0x400], R2 ;  /* 0x0004000200007988 */ /* 0x000fe80008000004 */
[----:B------:R-:W-:Y:S04]  /*187c0*/  STS.U8 [R0+UR4+0x2400], R3 ;  /* 0x0024000300007988 */ /* 0x000fe80008000004 */
[----:B----4-:R-:W-:Y:S04]  /*187d0*/  STS.U8 [R0+UR4+0x4400], R9 ;  /* 0x0044000900007988 */ /* 0x010fe80008000004 */
[----:B------:R-:W-:Y:S04]  /*187e0*/  STS.U8 [R0+UR4+0x6400], R5 ;  /* 0x0064000500007988 */ /* 0x000fe80008000004 */
[----:B------:R0:W-:Y:S02]  /*187f0*/  STS.U8 [R0+UR4+0x8400], R6 ;  /* 0x0084000600007988 */ /* 0x0001e40008000004 */
[----:B0-----:R-:W0:Y:S02]  /*18800*/  S2R R6, SR_TID.X ;  /* 0x0000000000067919 */ /* 0x001e240000002100 */
[----:B------:R-:W-:Y:S04]  /*18810*/  STS.U8 [R0+UR4+0xa400], R4 ;  /* 0x00a4000400007988 */ /* 0x000fe80008000004 */
[----:B------:R-:W-:Y:S04]  /*18820*/  STS.U8 [R0+UR4+0xc400], R35 ;  /* 0x00c4002300007988 */ /* 0x000fe80008000004 */
[----:B------:R1:W-:Y:S01]  /*18830*/  STS.U8 [R0+UR4+0xe400], R32 ;  /* 0x00e4002000007988 */ /* 0x0003e20008000004 */
[----:B0-----:R-:W-:-:S04]  /*18840*/  LOP3.LUT R6, R6, 0x1ff, RZ, 0xc0, !PT ;  /* 0x000001ff06067812 */ /* 0x001fc800078ec0ff */
[----:B-1----:R-:W-:Y:S01]  /*18850*/  LOP3.LUT R0, R6, 0x18, RZ, 0x3c, !PT ;  /* 0x0000001806007812 */ /* 0x002fe200078e3cff */
[----:B------:R-:W-:Y:S04]  /*18860*/  STL [R1+0x4a9c], R37 ;  /* 0x004a9c2501007387 */ /* 0x000fe80000100800 */
[----:B------:R-:W-:Y:S04]  /*18870*/  STL [R1+0x4aa0], R34 ;  /* 0x004aa02201007387 */ /* 0x000fe80000100800 */
[----:B------:R-:W4:Y:S04]  /*18880*/  LDL.LU R3, [R1+0x1e0] ;  /* 0x0001e00001037983 */ /* 0x000f280000300800 */
[----:B------:R-:W4:Y:S04]  /*18890*/  LDL.LU R9, [R1+0x1a0] ;  /* 0x0001a00001097983 */ /* 0x000f280000300800 */
[----:B------:R0:W-:Y:S04]  /*188a0*/  STL [R1+0x4ab0], R35 ;  /* 0x004ab02301007387 */ /* 0x0001e80000100800 */
[----:B0-----:R-:W4:Y:S04]  /*188b0*/  LDL.LU R35, [R1+0x120] ;  /* 0x0001200001237983 */ /* 0x001f280000300800 */
[----:B------:R-:W4:Y:S04]  /*188c0*/  LDL.LU R34, [R1+0xe0] ;  /* 0x0000e00001227983 */ /* 0x000f280000300800 */
[----:B------:R-:W4:Y:S04]  /*188d0*/  LDL.LU R37, [R1+0x70] ;  /* 0x0000700001257983 */ /* 0x000f280000300800 */
[----:B------:R0:W-:Y:S04]  /*188e0*/  STL [R1+0x4ab4], R32 ;  /* 0x004ab42001007387 */ /* 0x0001e80000100800 */
[----:B0-----:R-:W4:Y:S04]  /*188f0*/  LDL.LU R32, [R1+0x160] ;  /* 0x0001600001207983 */ /* 0x001f280000300800 */
[----:B------:R-:W-:Y:S04]  /*18900*/  STS.U8 [R0+UR4+0x600], R10 ;  /* 0x0006000a00007988 */ /* 0x000fe80008000004 */
[----:B------:R0:W-:Y:S04]  /*18910*/  STS.U8 [R0+UR4+0x2600], R13 ;  /* 0x0026000d00007988 */ /* 0x0001e80008000004 */
[----:B--2---:R1:W-:Y:S04]  /*18920*/  STS.U8 [R0+UR4+0x4600], R12 ;  /* 0x0046000c00007988 */ /* 0x0043e80008000004 */
[----:B0-----:R-:W2:Y:S01]  /*18930*/  LDL.LU R13, [R1+0x1dc] ;  /* 0x0001dc00010d7983 */ /* 0x001ea20000300800 */
[----:B-1----:R-:W0:Y:S03]  /*18940*/  S2R R12, SR_TID.X ;  /* 0x00000000000c7919 */ /* 0x002e260000002100 */
[----:B------:R-:W2:Y:S04]  /*18950*/  LDL.LU R10, [R1+0x19c] ;  /* 0x00019c00010a7983 */ /* 0x000ea80000300800 */
[----:B------:R1:W-:Y:S04]  /*18960*/  STS.U8 [R0+UR4+0x6600], R15 ;  /* 0x0066000f00007988 */ /* 0x0003e80008000004 */
[----:B------:R-:W-:Y:S04]  /*18970*/  STS.U8 [R0+UR4+0x8600], R8 ;  /* 0x0086000800007988 */ /* 0x000fe80008000004 */
[----:B---3--:R3:W-:Y:S04]  /*18980*/  STS.U8 [R0+UR4+0xa600], R11 ;  /* 0x00a6000b00007988 */ /* 0x0087e80008000004 */
[----:B-1----:R-:W2:Y:S04]  /*18990*/  LDL.LU R15, [R1+0x15c] ;  /* 0x00015c00010f7983 */ /* 0x002ea80000300800 */
[----:B---3--:R-:W3:Y:S01]  /*189a0*/  LDL.LU R11, [R1+0x11c] ;  /* 0x00011c00010b7983 */ /* 0x008ee20000300800 */
[----:B0-----:R-:W-:-:S03]  /*189b0*/  LOP3.LUT R8, R12, 0x1ff, RZ, 0xc0, !PT ;  /* 0x000001ff0c087812 */ /* 0x001fc600078ec0ff */
[----:B------:R-:W3:Y:S04]  /*189c0*/  LDL.LU R12, [R1+0xcc] ;  /* 0x0000cc00010c7983 */ /* 0x000ee80000300800 */
[----:B------:R-:W-:Y:S04]  /*189d0*/  STS.U8 [R0+UR4+0xc600], R33 ;  /* 0x00c6002100007988 */ /* 0x000fe80008000004 */
[----:B------:R-:W-:Y:S04]  /*189e0*/  STL [R1+0x4ab8], R33 ;  /* 0x004ab82101007387 */ /* 0x000fe80000100800 */
[----:B------:R0:W-:Y:S01]  /*189f0*/  STS.U8 [R0+UR4+0xe600], R30 ;  /* 0x00e6001e00007988 */ /* 0x0001e20008000004 */
[----:B------:R-:W-:-:S03]  /*18a00*/  LOP3.LUT R6, R8, 0x20, RZ, 0x3c, !PT ;  /* 0x0000002008067812 */ /* 0x000fc600078e3cff */
[----:B0-----:R-:W3:Y:S04]  /*18a10*/  LDL.LU R0, [R1+0x6c] ;  /* 0x00006c0001007983 */ /* 0x001ee80000300800 */
[----:B------:R0:W-:Y:S04]  /*18a20*/  STL [R1+0x4ac4], R30 ;  /* 0x004ac41e01007387 */ /* 0x0001e80000100800 */
[----:B------:R-:W3:Y:S04]  /*18a30*/  LDL.LU R36, [R1+0x1d8] ;  /* 0x0001d80001247983 */ /* 0x000ee80000300800 */
[----:B------:R-:W3:Y:S04]  /*18a40*/  LDL.LU R2, [R1+0x198] ;  /* 0x0001980001027983 */ /* 0x000ee80000300800 */
[----:B------:R-:W3:Y:S04]  /*18a50*/  LDL.LU R5, [R1+0x158] ;  /* 0x0001580001057983 */ /* 0x000ee80000300800 */
[----:B------:R-:W3:Y:S01]  /*18a60*/  LDL.LU R4, [R1+0x118] ;  /* 0x0001180001047983 */ /* 0x000ee20000300800 */
[----:B0-----:R-:W-:-:S03]  /*18a70*/  LOP3.LUT R30, R8, 0x28, RZ, 0x3c, !PT ;  /* 0x00000028081e7812 */ /* 0x001fc600078e3cff */
[----:B----4-:R0:W-:Y:S04]  /*18a80*/  STS.U8 [R6+UR4+0x800], R3 ;  /* 0x0008000306007988 */ /* 0x0101e80008000004 */
[----:B------:R1:W-:Y:S04]  /*18a90*/  STS.U8 [R6+UR4+0x2800], R9 ;  /* 0x0028000906007988 */ /* 0x0003e80008000004 */
[----:B0-----:R-:W4:Y:S04]  /*18aa0*/  LDL.LU R3, [R1+0xc8] ;  /* 0x0000c80001037983 */ /* 0x001f280000300800 */
[----:B-1----:R-:W4:Y:S04]  /*18ab0*/  LDL.LU R9, [R1+0x68] ;  /* 0x0000680001097983 */ /* 0x002f280000300800 */
[----:B------:R-:W-:Y:S04]  /*18ac0*/  STL [R1+0x4ac8], R31 ;  /* 0x004ac81f01007387 */ /* 0x000fe80000100800 */
[----:B------:R-:W-:Y:S04]  /*18ad0*/  STL [R1+0x4acc], R28 ;  /* 0x004acc1c01007387 */ /* 0x000fe80000100800 */
[----:B------:R-:W-:Y:S04]  /*18ae0*/  STS.U8 [R6+UR4+0x4800], R32 ;  /* 0x0048002006007988 */ /* 0x000fe80008000004 */
[----:B------:R-:W-:Y:S04]  /*18af0*/  STS.U8 [R6+UR4+0x6800], R35 ;  /* 0x0068002306007988 */ /* 0x000fe80008000004 */
[----:B------:R-:W-:Y:S04]  /*18b00*/  STS.U8 [R6+UR4+0x8800], R34 ;  /* 0x0088002206007988 */ /* 0x000fe80008000004 */
[----:B------:R-:W-:Y:S04]  /*18b10*/  STS.U8 [R6+UR4+0xa800], R37 ;  /* 0x00a8002506007988 */ /* 0x000fe80008000004 */
[----:B------:R-:W-:Y:S04]  /*18b20*/  STS.U8 [R6+UR4+0xc800], R31 ;  /* 0x00c8001f06007988 */ /* 0x000fe80008000004 */
[----:B------:R-:W-:Y:S04]  /*18b30*/  STS.U8 [R6+UR4+0xe800], R28 ;  /* 0x00e8001c06007988 */ /* 0x000fe80008000004 */
[----:B--2---:R0:W-:Y:S04]  /*18b40*/  STS.U8 [R30+UR4+0xa00], R13 ;  /* 0x000a000d1e007988 */ /* 0x0041e80008000004 */
[----:B------:R1:W-:Y:S04]  /*18b50*/  STS.U8 [R30+UR4+0x2a00], R10 ;  /* 0x002a000a1e007988 */ /* 0x0003e80008000004 */
[----:B0-----:R-:W2:Y:S04]  /*18b60*/  LDL.LU R13, [R1+0x1d4] ;  /* 0x0001d400010d7983 */ /* 0x001ea80000300800 */
[----:B------:R-:W2:Y:S04]  /*18b70*/  LDL.LU R8, [R1+0x194] ;  /* 0x0001940001087983 */ /* 0x000ea80000300800 */
[----:B-1----:R-:W2:Y:S04]  /*18b80*/  LDL.LU R10, [R1+0x154] ;  /* 0x00015400010a7983 */ /* 0x002ea80000300800 */
[----:B------:R-:W-:Y:S04]  /*18b90*/  STS.U8 [R30+UR4+0x4a00], R15 ;  /* 0x004a000f1e007988 */ /* 0x000fe80008000004 */
[----:B------:R-:W2:Y:S04]  /*18ba0*/  LDL.LU R6, [R1+0x114] ;  /* 0x0001140001067983 */ /* 0x000ea80000300800 */
[----:B---3--:R0:W-:Y:S04]  /*18bb0*/  STS.U8 [R30+UR4+0x6a00], R11 ;  /* 0x006a000b1e007988 */ /* 0x0081e80008000004 */
[----:B------:R1:W-:Y:S04]  /*18bc0*/  STS.U8 [R30+UR4+0x8a00], R12 ;  /* 0x008a000c1e007988 */ /* 0x0003e80008000004 */
[----:B0-----:R-:W3:Y:S04]  /*18bd0*/  LDL.LU R11, [R1+0xc4] ;  /* 0x0000c400010b7983 */ /* 0x001ee80000300800 */
[----:B-1----:R-:W3:Y:S01]  /*18be0*/  LDL.LU R12, [R1+0x64] ;  /* 0x00006400010c7983 */ /* 0x002ee20000300800 */
[----:B------:R-:W0:Y:S03]  /*18bf0*/  S2R R15, SR_TID.X ;  /* 0x00000000000f7919 */ /* 0x000e260000002100 */
[----:B------:R-:W-:Y:S04]  /*18c00*/  STL [R1+0x4ad0], R29 ;  /* 0x004ad01d01007387 */ /* 0x000fe80000100800 */
[----:B------:R-:W-:Y:S04]  /*18c10*/  STS.U8 [R30+UR4+0xaa00], R0 ;  /* 0x00aa00001e007988 */ /* 0x000fe80008000004 */
[----:B------:R-:W-:Y:S04]  /*18c20*/  STS.U8 [R30+UR4+0xca00], R29 ;  /* 0x00ca001d1e007988 */ /* 0x000fe80008000004 */
[----:B------:R1:W-:Y:S04]  /*18c30*/  STS.U8 [R30+UR4+0xea00], R26 ;  /* 0x00ea001a1e007988 */ /* 0x0003e80008000004 */
[----:B-1----:R-:W3:Y:S04]  /*18c40*/  LDL.LU R30, [R1+0x1d0] ;  /* 0x0001d000011e7983 */ /* 0x002ee80000300800 */
[----:B------:R-:W3:Y:S01]  /*18c50*/  LDL.LU R33, [R1+0x190] ;  /* 0x0001900001217983 */ /* 0x000ee20000300800 */
[----:B0-----:R-:W-:-:S03]  /*18c60*/  LOP3.LUT R15, R15, 0x1ff, RZ, 0xc0, !PT ;  /* 0x000001ff0f0f7812 */ /* 0x001fc600078ec0ff */
[----:B------:R-:W3:Y:S01]  /*18c70*/  LDL.LU R32, [R1+0x150] ;  /* 0x0001500001207983 */ /* 0x000ee20000300800 */
[----:B------:R-:W-:-:S03]  /*18c80*/  LOP3.LUT R0, R15, 0x30, RZ, 0x3c, !PT ;  /* 0x000000300f007812 */ /* 0x000fc600078e3cff */
[----:B------:R-:W3:Y:S04]  /*18c90*/  LDL.LU R35, [R1+0x110] ;  /* 0x0001100001237983 */ /* 0x000ee80000300800 */
[----:B------:R0:W-:Y:S04]  /*18ca0*/  STS.U8 [R0+UR4+0xc00], R36 ;  /* 0x000c002400007988 */ /* 0x0001e80008000004 */
[----:B------:R-:W-:Y:S04]  /*18cb0*/  STS.U8 [R0+UR4+0x2c00], R2 ;  /* 0x002c000200007988 */ /* 0x000fe80008000004 */
[----:B------:R-:W3:Y:S04]  /*18cc0*/  LDL.LU R34, [R1+0xc0] ;  /* 0x0000c00001227983 */ /* 0x000ee80000300800 */
[----:B------:R-:W-:Y:S04]  /*18cd0*/  STS.U8 [R0+UR4+0x4c00], R5 ;  /* 0x004c000500007988 */ /* 0x000fe80008000004 */
[----:B------:R-:W3:Y:S04]  /*18ce0*/  LDL.LU R37, [R1+0x60] ;  /* 0x0000600001257983 */ /* 0x000ee80000300800 */
[----:B------:R-:W-:Y:S04]  /*18cf0*/  STS.U8 [R0+UR4+0x6c00], R4 ;  /* 0x006c000400007988 */ /* 0x000fe80008000004 */
[----:B----4-:R-:W-:Y:S04]  /*18d00*/  STS.U8 [R0+UR4+0x8c00], R3 ;  /* 0x008c000300007988 */ /* 0x010fe80008000004 */
[----:B------:R1:W-:Y:S04]  /*18d10*/  STS.U8 [R0+UR4+0xac00], R9 ;  /* 0x00ac000900007988 */ /* 0x0003e80008000004 */
[----:B0-----:R-:W4:Y:S01]  /*18d20*/  LDL.LU R36, [R1+0x1cc] ;  /* 0x0001cc0001247983 */ /* 0x001f220000300800 */
[----:B------:R-:W-:-:S03]  /*18d30*/  LOP3.LUT R15, R15, 0x38, RZ, 0x3c, !PT ;  /* 0x000000380f0f7812 */ /* 0x000fc600078e3cff */
[----:B-1----:R-:W4:Y:S04]  /*18d40*/  LDL.LU R9, [R1+0x18c] ;  /* 0x00018c0001097983 */ /* 0x002f280000300800 */
[----:B------:R-:W-:Y:S04]  /*18d50*/  STS.U8 [R0+UR4+0xcc00], R27 ;  /* 0x00cc001b00007988 */ /* 0x000fe80008000004 */
[----:B------:R-:W-:Y:S04]  /*18d60*/  STS.U8 [R0+UR4+0xec00], R24 ;  /* 0x00ec001800007988 */ /* 0x000fe80008000004 */
[----:B--2---:R0:W-:Y:S04]  /*18d70*/  STS.U8 [R15+UR4+0xe00], R13 ;  /* 0x000e000d0f007988 */ /* 0x0041e80008000004 */
[----:B------:R1:W-:Y:S04]  /*18d80*/  STS.U8 [R15+UR4+0x2e00], R8 ;  /* 0x002e00080f007988 */ /* 0x0003e80008000004 */
[----:B------:R2:W-:Y:S04]  /*18d90*/  STS.U8 [R15+UR4+0x4e00], R10 ;  /* 0x004e000a0f007988 */ /* 0x0005e80008000004 */
[----:B0-----:R-:W4:Y:S04]  /*18da0*/  LDL.LU R13, [R1+0x14c] ;  /* 0x00014c00010d7983 */ /* 0x001f280000300800 */
[----:B------:R0:W-:Y:S04]  /*18db0*/  STS.U8 [R15+UR4+0x6e00], R6 ;  /* 0x006e00060f007988 */ /* 0x0001e80008000004 */
[----:B-1----:R-:W4:Y:S04]  /*18dc0*/  LDL.LU R8, [R1+0x10c] ;  /* 0x00010c0001087983 */ /* 0x002f280000300800 */
[----:B------:R-:W4:Y:S04]  /*18dd0*/  LDL.LU R0, [R1+0xbc] ;  /* 0x0000bc0001007983 */ /* 0x000f280000300800 */
[----:B--2---:R-:W2:Y:S04]  /*18de0*/  LDL.LU R10, [R1+0x4c] ;  /* 0x00004c00010a7983 */ /* 0x004ea80000300800 */
[----:B---3--:R-:W-:Y:S04]  /*18df0*/  STS.U8 [R15+UR4+0x8e00], R11 ;  /* 0x008e000b0f007988 */ /* 0x008fe80008000004 */
[----:B------:R1:W-:Y:S04]  /*18e00*/  STS.U8 [R15+UR4+0xae00], R12 ;  /* 0x00ae000c0f007988 */ /* 0x0003e80008000004 */
[----:B0-----:R-:W3:Y:S04]  /*18e10*/  LDL.LU R6, [R1+0x1c8] ;  /* 0x0001c80001067983 */ /* 0x001ee80000300800 */
[----:B------:R-:W3:Y:S01]  /*18e20*/  LDL.LU R2, [R1+0x188] ;  /* 0x0001880001027983 */ /* 0x000ee20000300800 */
[----:B-1----:R-:W0:Y:S03]  /*18e30*/  S2R R12, SR_TID.X ;  /* 0x00000000000c7919 */ /* 0x002e260000002100 */
[----:B------:R-:W3:Y:S04]  /*18e40*/  LDL.LU R5, [R1+0x148] ;  /* 0x0001480001057983 */ /* 0x000ee80000300800 */
[----:B------:R-:W3:Y:S04]  /*18e50*/  LDL.LU R4, [R1+0x108] ;  /* 0x0001080001047983 */ /* 0x000ee80000300800 */
[----:B------:R-:W3:Y:S04]  /*18e60*/  LDL.LU R3, [R1+0xb8] ;  /* 0x0000b80001037983 */ /* 0x000ee80000300800 */
[----:B------:R-:W-:Y:S04]  /*18e70*/  STS.U8 [R15+UR4+0xce00], R25 ;  /* 0x00ce00190f007988 */ /* 0x000fe80008000004 */
[----:B------:R1:W-:Y:S01]  /*18e80*/  STS.U8 [R15+UR4+0xee00], R22 ;  /* 0x00ee00160f007988 */ /* 0x0003e20008000004 */
[----:B0-----:R-:W-:-:S03]  /*18e90*/  LOP3.LUT R11, R12, 0x1ff, RZ, 0xc0, !PT ;  /* 0x000001ff0c0b7812 */ /* 0x001fc600078ec0ff */
[----:B------:R-:W3:Y:S04]  /*18ea0*/  LDL.LU R12, [R1+0x48] ;  /* 0x00004800010c7983 */ /* 0x000ee80000300800 */
[----:B-1----:R-:W3:Y:S01]  /*18eb0*/  LDL.LU R15, [R1+0x1c4] ;  /* 0x0001c400010f7983 */ /* 0x002ee20000300800 */
[C---:B------:R-:W-:Y:S02]  /*18ec0*/  LOP3.LUT R29, R11.reuse, 0x40, RZ, 0x3c, !PT ;  /* 0x000000400b1d7812 */ /* 0x040fe400078e3cff */
[----:B------:R-:W-:Y:S02]  /*18ed0*/  LOP3.LUT R28, R11, 0x48, RZ, 0x3c, !PT ;  /* 0x000000480b1c7812 */ /* 0x000fe400078e3cff */
[----:B------:R-:W3:Y:S04]  /*18ee0*/  LDL.LU R11, [R1+0x184] ;  /* 0x00018400010b7983 */ /* 0x000ee80000300800 */
[----:B------:R-:W-:Y:S04]  /*18ef0*/  STS.U8 [R29+UR4+0x1000], R30 ;  /* 0x0010001e1d007988 */ /* 0x000fe80008000004 */
[----:B------:R-:W-:Y:S04]  /*18f00*/  STS.U8 [R29+UR4+0x3000], R33 ;  /* 0x003000211d007988 */ /* 0x000fe80008000004 */
[----:B------:R-:W-:Y:S04]  /*18f10*/  STS.U8 [R29+UR4+0x5000], R32 ;  /* 0x005000201d007988 */ /* 0x000fe80008000004 */
[----:B------:R-:W-:Y:S04]  /*18f20*/  STS.U8 [R29+UR4+0x7000], R35 ;  /* 0x007000231d007988 */ /* 0x000fe80008000004 */
[----:B------:R-:W-:Y:S04]  /*18f30*/  STS.U8 [R29+UR4+0x9000], R34 ;  /* 0x009000221d007988 */ /* 0x000fe80008000004 */
[----:B------:R-:W-:Y:S04]  /*18f40*/  STS.U8 [R29+UR4+0xb000], R37 ;  /* 0x00b000251d007988 */ /* 0x000fe80008000004 */
[----:B------:R-:W-:Y:S04]  /*18f50*/  STS.U8 [R29+UR4+0xd000], R23 ;  /* 0x00d000171d007988 */ /* 0x000fe80008000004 */
[----:B------:R-:W-:Y:S04]  /*18f60*/  STS.U8 [R29+UR4+0xf000], R20 ;  /* 0x00f000141d007988 */ /* 0x000fe80008000004 */
[----:B----4-:R-:W-:Y:S04]  /*18f70*/  STS.U8 [R28+UR4+0x1200], R36 ;  /* 0x001200241c007988 */ /* 0x010fe80008000004 */
[----:B------:R0:W-:Y:S02]  /*18f80*/  STS.U8 [R28+UR4+0x3200], R9 ;  /* 0x003200091c007988 */ /* 0x0001e40008000004 */
[----:B0-----:R-:W0:Y:S02]  /*18f90*/  S2R R9, SR_TID.X ;  /* 0x0000000000097919 */ /* 0x001e240000002100 */
[----:B------:R1:W-:Y:S04]  /*18fa0*/  STS.U8 [R28+UR4+0x5200], R13 ;  /* 0x0052000d1c007988 */ /* 0x0003e80008000004 */
[----:B------:R0:W-:Y:S04]  /*18fb0*/  STS.U8 [R28+UR4+0x7200], R8 ;  /* 0x007200081c007988 */ /* 0x0001e80008000004 */
[----:B------:R4:W-:Y:S04]  /*18fc0*/  STS.U8 [R28+UR4+0x9200], R0 ;  /* 0x009200001c007988 */ /* 0x0009e80008000004 */
[----:B-1----:R-:W3:Y:S01]  /*18fd0*/  LDL.LU R13, [R1+0x144] ;  /* 0x00014400010d7983 */ /* 0x002ee20000300800 */
[----:B0-----:R-:W-:-:S03]  /*18fe0*/  LOP3.LUT R8, R9, 0x1ff, RZ, 0xc0, !PT ;  /* 0x000001ff09087812 */ /* 0x001fc600078ec0ff */
[----:B--2---:R0:W-:Y:S01]  /*18ff0*/  STS.U8 [R28+UR4+0xb200], R10 ;  /* 0x00b2000a1c007988 */ /* 0x0041e20008000004 */
[----:B----4-:R-:W-:-:S03]  /*19000*/  LOP3.LUT R0, R8, 0x50, RZ, 0x3c, !PT ;  /* 0x0000005008007812 */ /* 0x010fc600078e3cff */
[----:B------:R-:W-:Y:S04]  /*19010*/  STS.U8 [R28+UR4+0xd200], R21 ;  /* 0x00d200151c007988 */ /* 0x000fe80008000004 */
[----:B------:R-:W2:Y:S04]  /*19020*/  LDL.LU R9, [R1+0x104] ;  /* 0x0001040001097983 */ /* 0x000ea80000300800 */
[----:B------:R-:W-:Y:S04]  /*19030*/  STS.U8 [R28+UR4+0xf200], R18 ;  /* 0x00f200121c007988 */ /* 0x000fe80008000004 */
[----:B0-----:R-:W4:Y:S04]  /*19040*/  LDL.LU R10, [R1+0xb4] ;  /* 0x0000b400010a7983 */ /* 0x001f280000300800 */
[----:B---3--:R0:W-:Y:S04]  /*19050*/  STS.U8 [R0+UR4+0x1400], R6 ;  /* 0x0014000600007988 */ /* 0x0081e80008000004 */
[----:B------:R-:W-:Y:S04]  /*19060*/  STS.U8 [R0+UR4+0x3400], R2 ;  /* 0x0034000200007988 */ /* 0x000fe80008000004 */
[----:B------:R-:W-:Y:S04]  /*19070*/  STS.U8 [R0+UR4+0x5400], R5 ;  /* 0x0054000500007988 */ /* 0x000fe80008000004 */
[----:B0-----:R-:W3:Y:S04]  /*19080*/  LDL.LU R6, [R1+0x44] ;  /* 0x0000440001067983 */ /* 0x001ee80000300800 */
[----:B------:R-:W-:Y:S04]  /*19090*/  STS.U8 [R0+UR4+0x7400], R4 ;  /* 0x0074000400007988 */ /* 0x000fe80008000004 */
[----:B------:R0:W-:Y:S04]  /*190a0*/  STS.U8 [R0+UR4+0x9400], R3 ;  /* 0x0094000300007988 */ /* 0x0001e80008000004 */
[----:B------:R-:W3:Y:S04]  /*190b0*/  LDL.LU R29, [R1+0x1c0] ;  /* 0x0001c000011d7983 */ /* 0x000ee80000300800 */
[----:B------:R-:W3:Y:S01]  /*190c0*/  LDL.LU R28, [R1+0x180] ;  /* 0x00018000011c7983 */ /* 0x000ee20000300800 */
[----:B0-----:R-:W-:-:S03]  /*190d0*/  LOP3.LUT R3, R8, 0x58, RZ, 0x3c, !PT ;  /* 0x0000005808037812 */ /* 0x001fc600078e3cff */
[----:B------:R0:W-:Y:S04]  /*190e0*/  STS.U8 [R0+UR4+0xb400], R12 ;  /* 0x00b4000c00007988 */ /* 0x0001e80008000004 */
[----:B------:R-:W-:Y:S04]  /*190f0*/  STS.U8 [R0+UR4+0xd400], R19 ;  /* 0x00d4001300007988 */ /* 0x000fe80008000004 */
[----:B------:R-:W3:Y:S04]  /*19100*/  LDL.LU R31, [R1+0x140] ;  /* 0x00014000011f7983 */ /* 0x000ee80000300800 */
[----:B------:R-:W-:Y:S04]  /*19110*/  STS.U8 [R0+UR4+0xf400], R16 ;  /* 0x00f4001000007988 */ /* 0x000fe80008000004 */
[----:B------:R-:W3:Y:S04]  /*19120*/  LDL.LU R30, [R1+0x100] ;  /* 0x00010000011e7983 */ /* 0x000ee80000300800 */
[----:B------:R1:W-:Y:S04]  /*19130*/  STS.U8 [R3+UR4+0x1600], R15 ;  /* 0x0016000f03007988 */ /* 0x0003e80008000004 */
[----:B0-----:R-:W3:Y:S04]  /*19140*/  LDL.LU R12, [R1+0xb0] ;  /* 0x0000b000010c7983 */ /* 0x001ee80000300800 */
[----:B-1----:R-:W3:Y:S04]  /*19150*/  LDL.LU R15, [R1+0x40] ;  /* 0x00004000010f7983 */ /* 0x002ee80000300800 */
[----:B------:R-:W3:Y:S04]  /*19160*/  LDL.LU R32, [R1+0x1bc] ;  /* 0x0001bc0001207983 */ /* 0x000ee80000300800 */
[----:B------:R-:W3:Y:S04]  /*19170*/  LDL.LU R35, [R1+0x17c] ;  /* 0x00017c0001237983 */ /* 0x000ee80000300800 */
[----:B------:R0:W-:Y:S04]  /*19180*/  STS.U8 [R3+UR4+0x3600], R11 ;  /* 0x0036000b03007988 */ /* 0x0001e80008000004 */
[----:B------:R-:W3:Y:S01]  /*19190*/  LDL.LU R0, [R1+0x13c] ;  /* 0x00013c0001007983 */ /* 0x000ee20000300800 */
[----:B------:R-:W-:-:S03]  /*191a0*/  LOP3.LUT R34, R7, 0x1ff, RZ, 0xc0, !PT ;  /* 0x000001ff07227812 */ /* 0x000fc600078ec0ff */
[----:B0-----:R-:W3:Y:S04]  /*191b0*/  LDL.LU R11, [R1+0xfc] ;  /* 0x0000fc00010b7983 */ /* 0x001ee80000300800 */
[----:B------:R-:W3:Y:S01]  /*191c0*/  LDL.LU R36, [R1+0x9c] ;  /* 0x00009c0001247983 */ /* 0x000ee20000300800 */
[----:B------:R-:W-:-:S03]  /*191d0*/  LOP3.LUT R33, R34, 0x60, RZ, 0x3c, !PT ;  /* 0x0000006022217812 */ /* 0x000fc600078e3cff */
[----:B------:R0:W-:Y:S04]  /*191e0*/  STS.U8 [R3+UR4+0x5600], R13 ;  /* 0x0056000d03007988 */ /* 0x0001e80008000004 */
[----:B0-----:R-:W3:Y:S04]  /*191f0*/  LDL.LU R13, [R1+0x2c] ;  /* 0x00002c00010d7983 */ /* 0x001ee80000300800 */
[----:B------:R-:W3:Y:S04]  /*19200*/  LDL.LU R37, [R1+0x1b8] ;  /* 0x0001b80001257983 */ /* 0x000ee80000300800 */
[----:B------:R-:W3:Y:S04]  /*19210*/  LDL.LU R8, [R1+0x178] ;  /* 0x0001780001087983 */ /* 0x000ee80000300800 */
[----:B--2---:R0:W-:Y:S04]  /*19220*/  STS.U8 [R3+UR4+0x7600], R9 ;  /* 0x0076000903007988 */ /* 0x0041e80008000004 */
[----:B------:R-:W2:Y:S04]  /*19230*/  LDL.LU R2, [R1+0x138] ;  /* 0x0001380001027983 */ /* 0x000ea80000300800 */
[----:B----4-:R1:W-:Y:S04]  /*19240*/  STS.U8 [R3+UR4+0x9600], R10 ;  /* 0x0096000a03007988 */ /* 0x0103e80008000004 */
[----:B0-----:R-:W4:Y:S04]  /*19250*/  LDL.LU R9, [R1+0xf8] ;  /* 0x0000f80001097983 */ /* 0x001f280000300800 */
[----:B---3--:R-:W-:Y:S04]  /*19260*/  STS.U8 [R3+UR4+0xb600], R6 ;  /* 0x00b6000603007988 */ /* 0x008fe80008000004 */
[----:B-1----:R-:W3:Y:S04]  /*19270*/  LDL.LU R10, [R1+0x98] ;  /* 0x00009800010a7983 */ /* 0x002ee80000300800 */
[----:B------:R-:W-:Y:S04]  /*19280*/  STS.U8 [R3+UR4+0xd600], R17 ;  /* 0x00d6001103007988 */ /* 0x000fe80008000004 */
[----:B------:R-:W2:Y:S04]  /*19290*/  LDL.LU R5, [R1+0x1b4] ;  /* 0x0001b40001057983 */ /* 0x000ea80000300800 */
[----:B------:R0:W-:Y:S04]  /*192a0*/  STS.U8 [R3+UR4+0xf600], R14 ;  /* 0x00f6000e03007988 */ /* 0x0001e80008000004 */
[----:B------:R-:W2:Y:S04]  /*192b0*/  LDL.LU R4, [R1+0x174] ;  /* 0x0001740001047983 */ /* 0x000ea80000300800 */
[----:B------:R1:W-:Y:S04]  /*192c0*/  STS.U8 [R33+UR4+0x1800], R29 ;  /* 0x0018001d21007988 */ /* 0x0003e80008000004 */
[----:B0-----:R-:W2:Y:S04]  /*192d0*/  LDL.LU R3, [R1+0x134] ;  /* 0x0001340001037983 */ /* 0x001ea80000300800 */
[----:B------:R-:W2:Y:S04]  /*192e0*/  LDL.LU R6, [R1+0xf4] ;  /* 0x0000f40001067983 */ /* 0x000ea80000300800 */
[----:B------:R-:W2:Y:S04]  /*192f0*/  LDL.LU R7, [R1+0x94] ;  /* 0x0000940001077983 */ /* 0x000ea80000300800 */
[----:B-1----:R-:W2:Y:S04]  /*19300*/  LDL.LU R29, [R1+0x4ad0] ;  /* 0x004ad000011d7983 */ /* 0x002ea80000300800 */
[----:B------:R0:W-:Y:S04]  /*19310*/  STS.U8 [R33+UR4+0x3800], R28 ;  /* 0x0038001c21007988 */ /* 0x0001e80008000004 */
[----:B------:R1:W-:Y:S04]  /*19320*/  STS.U8 [R33+UR4+0x5800], R31 ;  /* 0x0058001f21007988 */ /* 0x0003e80008000004 */
[----:B------:R1:W-:Y:S04]  /*19330*/  STS.U8 [R33+UR4+0x7800], R30 ;  /* 0x0078001e21007988 */ /* 0x0003e80008000004 */
[----:B0-----:R-:W2:Y:S04]  /*19340*/  LDL.LU R28, [R1+0x4acc] ;  /* 0x004acc00011c7983 */ /* 0x001ea80000300800 */
[----:B-1----:R-:W2:Y:S04]  /*19350*/  LDL.LU R31, [R1+0x4ac8] ;  /* 0x004ac800011f7983 */ /* 0x002ea80000300800 */
[----:B------:R-:W2:Y:S04]  /*19360*/  LDL.LU R30, [R1+0x4ac4] ;  /* 0x004ac400011e7983 */ /* 0x000ea80000300800 */
[----:B------:R0:W-:Y:S04]  /*19370*/  STS.U8 [R33+UR4+0x9800], R12 ;  /* 0x0098000c21007988 */ /* 0x0001e80008000004 */
[----:B------:R1:W-:Y:S04]  /*19380*/  STS.U8 [R33+UR4+0xb800], R15 ;  /* 0x00b8000f21007988 */ /* 0x0003e80008000004 */
[----:B0-----:R-:W2:Y:S04]  /*19390*/  LDL.LU R12, [R1+0x4ac0] ;  /* 0x004ac000010c7983 */ /* 0x001ea80000300800 */
[----:B-1----:R-:W2:Y:S01]  /*193a0*/  LDL.LU R15, [R1+0x4abc] ;  /* 0x004abc00010f7983 */ /* 0x002ea20000300800 */
[----:B------:R-:W-:-:S03]  /*193b0*/  LOP3.LUT R34, R34, 0x68, RZ, 0x3c, !PT ;  /* 0x0000006822227812 */ /* 0x000fc600078e3cff */
[----:B--2---:R-:W-:Y:S04]  /*193c0*/  STS.U8 [R33+UR4+0xd800], R15 ;  /* 0x00d8000f21007988 */ /* 0x004fe80008000004 */
[----:B------:R0:W-:Y:S04]  /*193d0*/  STS.U8 [R33+UR4+0xf800], R12 ;  /* 0x00f8000c21007988 */ /* 0x0001e80008000004 */
[----:B------:R1:W-:Y:S04]  /*193e0*/  STS.U8 [R34+UR4+0x1a00], R32 ;  /* 0x001a002022007988 */ /* 0x0003e80008000004 */
[----:B------:R2:W-:Y:S04]  /*193f0*/  STS.U8 [R34+UR4+0x3a00], R35 ;  /* 0x003a002322007988 */ /* 0x0005e80008000004 */
[----:B0-----:R-:W3:Y:S04]  /*19400*/  LDL.LU R33, [R1+0x4ab8] ;  /* 0x004ab80001217983 */ /* 0x001ee80000300800 */
[----:B-1----:R-:W3:Y:S04]  /*19410*/  LDL.LU R32, [R1+0x4ab4] ;  /* 0x004ab40001207983 */ /* 0x002ee80000300800 */
[----:B--2---:R-:W2:Y:S04]  /*19420*/  LDL.LU R35, [R1+0x4ab0] ;  /* 0x004ab00001237983 */ /* 0x004ea80000300800 */
[----:B------:R0:W-:Y:S04]  /*19430*/  STS.U8 [R34+UR4+0x5a00], R0 ;  /* 0x005a000022007988 */ /* 0x0001e80008000004 */
[----:B------:R1:W-:Y:S04]  /*19440*/  STS.U8 [R34+UR4+0x7a00], R11 ;  /* 0x007a000b22007988 */ /* 0x0003e80008000004 */
[----:B------:R-:W-:Y:S04]  /*19450*/  STS.U8 [R34+UR4+0x9a00], R36 ;  /* 0x009a002422007988 */ /* 0x000fe80008000004 */
[----:B0-----:R-:W2:Y:S04]  /*19460*/  LDL.LU R0, [R1+0x4aac] ;  /* 0x004aac0001007983 */ /* 0x001ea80000300800 */
[----:B-1----:R-:W3:Y:S04]  /*19470*/  LDL.LU R11, [R1+0x4aa8] ;  /* 0x004aa800010b7983 */ /* 0x002ee80000300800 */
[----:B------:R0:W-:Y:S04]  /*19480*/  STS.U8 [R34+UR4+0xba00], R13 ;  /* 0x00ba000d22007988 */ /* 0x0001e80008000004 */
[----:B0-----:R-:W3:Y:S01]  /*19490*/  LDL.LU R13, [R1+0x4aa4] ;  /* 0x004aa400010d7983 */ /* 0x001ee20000300800 */
[----:B--2---:R-:W-:-:S03]  /*194a0*/  LOP3.LUT R36, R0, 0x70, RZ, 0x3c, !PT ;  /* 0x0000007000247812 */ /* 0x004fc600078e3cff */
[----:B---3--:R-:W-:Y:S04]  /*194b0*/  STS.U8 [R34+UR4+0xda00], R13 ;  /* 0x00da000d22007988 */ /* 0x008fe80008000004 */
[----:B------:R0:W-:Y:S04]  /*194c0*/  STS.U8 [R34+UR4+0xfa00], R11 ;  /* 0x00fa000b22007988 */ /* 0x0001e80008000004 */
[----:B------:R1:W-:Y:S04]  /*194d0*/  STS.U8 [R36+UR4+0x1c00], R37 ;  /* 0x001c002524007988 */ /* 0x0003e80008000004 */
[----:B------:R2:W-:Y:S04]  /*194e0*/  STS.U8 [R36+UR4+0x3c00], R8 ;  /* 0x003c000824007988 */ /* 0x0005e80008000004 */
[----:B0-----:R-:W3:Y:S04]  /*194f0*/  LDL.LU R34, [R1+0x4aa0] ;  /* 0x004aa00001227983 */ /* 0x001ee80000300800 */
[----:B-1----:R-:W3:Y:S04]  /*19500*/  LDL.LU R37, [R1+0x4a9c] ;  /* 0x004a9c0001257983 */ /* 0x002ee80000300800 */
[----:B--2---:R-:W2:Y:S04]  /*19510*/  LDL.LU R8, [R1+0x4a98] ;  /* 0x004a980001087983 */ /* 0x004ea80000300800 */
[----:B------:R0:W-:Y:S04]  /*19520*/  STS.U8 [R36+UR4+0x5c00], R2 ;  /* 0x005c000224007988 */ /* 0x0001e80008000004 */
[----:B----4-:R1:W-:Y:S04]  /*19530*/  STS.U8 [R36+UR4+0x7c00], R9 ;  /* 0x007c000924007988 */ /* 0x0103e80008000004 */
[----:B------:R4:W-:Y:S04]  /*19540*/  STS.U8 [R36+UR4+0x9c00], R10 ;  /* 0x009c000a24007988 */ /* 0x0009e80008000004 */
[----:B0-----:R-:W2:Y:S04]  /*19550*/  LDL R2, [R1+0x18f4] ;  /* 0x0018f40001027983 */ /* 0x001ea80000100800 */
[----:B-1----:R-:W2:Y:S04]  /*19560*/  LDL.LU R9, [R1+0x4a94] ;  /* 0x004a940001097983 */ /* 0x002ea80000300800 */
[----:B----4-:R-:W4:Y:S01]  /*19570*/  LDL.LU R10, [R1+0x4a90] ;  /* 0x004a9000010a7983 */ /* 0x010f220000300800 */
[----:B------:R-:W-:-:S03]  /*19580*/  LOP3.LUT R0, R0, 0x78, RZ, 0x3c, !PT ;  /* 0x0000007800007812 */ /* 0x000fc600078e3cff */
[----:B----4-:R-:W-:Y:S04]  /*19590*/  STS.U8 [R36+UR4+0xbc00], R10 ;  /* 0x00bc000a24007988 */ /* 0x010fe80008000004 */
[----:B--2---:R-:W-:Y:S04]  /*195a0*/  STS.U8 [R36+UR4+0xdc00], R9 ;  /* 0x00dc000924007988 */ /* 0x004fe80008000004 */
[----:B------:R0:W-:Y:S04]  /*195b0*/  STS.U8 [R36+UR4+0xfc00], R8 ;  /* 0x00fc000824007988 */ /* 0x0001e80008000004 */
[----:B------:R1:W-:Y:S04]  /*195c0*/  STS.U8 [R0+UR4+0x1e00], R5 ;  /* 0x001e000500007988 */ /* 0x0003e80008000004 */
[----:B------:R2:W-:Y:S04]  /*195d0*/  STS.U8 [R0+UR4+0x3e00], R4 ;  /* 0x003e000400007988 */ /* 0x0005e80008000004 */
[----:B0-----:R-:W4:Y:S04]  /*195e0*/  LDL.LU R36, [R1+0x4a8c] ;  /* 0x004a8c0001247983 */ /* 0x001f280000300800 */
[----:B-1----:R-:W3:Y:S04]  /*195f0*/  LDL.LU R5, [R1+0x4a88] ;  /* 0x004a880001057983 */ /* 0x002ee80000300800 */
[----:B--2---:R-:W2:Y:S04]  /*19600*/  LDL.LU R4, [R1+0x4a84] ;  /* 0x004a840001047983 */ /* 0x004ea80000300800 */
[----:B------:R0:W-:Y:S04]  /*19610*/  STS.U8 [R0+UR4+0x5e00], R3 ;  /* 0x005e000300007988 */ /* 0x0001e80008000004 */
[----:B------:R1:W-:Y:S04]  /*19620*/  STS.U8 [R0+UR4+0x7e00], R6 ;  /* 0x007e000600007988 */ /* 0x0003e80008000004 */
[----:B------:R1:W-:Y:S04]  /*19630*/  STS.U8 [R0+UR4+0x9e00], R7 ;  /* 0x009e000700007988 */ /* 0x0003e80008000004 */
[----:B0-----:R-:W2:Y:S04]  /*19640*/  LDL.LU R3, [R1+0x4a80] ;  /* 0x004a800001037983 */ /* 0x001ea80000300800 */
[----:B-1----:R-:W2:Y:S04]  /*19650*/  LDL.LU R6, [R1+0x4a7c] ;  /* 0x004a7c0001067983 */ /* 0x002ea80000300800 */
[----:B------:R-:W2:Y:S04]  /*19660*/  LDL.LU R7, [R1+0x4a78] ;  /* 0x004a780001077983 */ /* 0x000ea80000300800 */
[----:B--2---:R-:W-:Y:S04]  /*19670*/  STS.U8 [R0+UR4+0xbe00], R7 ;  /* 0x00be000700007988 */ /* 0x004fe80008000004 */
[----:B------:R-:W-:Y:S04]  /*19680*/  STS.U8 [R0+UR4+0xde00], R6 ;  /* 0x00de000600007988 */ /* 0x000fe80008000004 */
[----:B------:R0:W-:Y:S04]  /*19690*/  STS.U8 [R0+UR4+0xfe00], R3 ;  /* 0x00fe000300007988 */ /* 0x0001e80008000004 */
[----:B0-----:R-:W2:Y:S04]  /*196a0*/  LDL.LU R0, [R1+0x4a74] ;  /* 0x004a740001007983 */ /* 0x001ea80000300800 */
[----:B------:R-:W2:Y:S01]  /*196b0*/  LDL R3, [R1+0x18e4] ;  /* 0x0018e40001037983 */ /* 0x000ea20000100800 */
[----:B---3--:R-:W-:Y:S01]  /*196c0*/  PRMT R5, RZ, 0x7610, R5 ;  /* 0x00007610ff057816 */ /* 0x008fe20000000005 */
[----:B------:R-:W-:Y:S06]  /*196d0*/  BAR.SYNC.DEFER_BLOCKING 0x0 ;  /* 0x0000000000007b1d */ /* 0x000fec0000010000 */
[----:B--2---:R-:W2:Y:S04]  /*196e0*/  @!P0 LDG.E.U8 R5, desc[UR40][R2.64] ;  /* 0x0000002802058981 */ /* 0x004ea8000c1e1100 */
[----:B--2---:R0:W-:Y:S04]  /*196f0*/  STL [R1+0x1e4], R5 ;  /* 0x0001e40501007387 */ /* 0x0041e80000100800 */
[----:B0-----:R-:W2:Y:S04]  /*19700*/  LDL.LU R5, [R1+0x4a70] ;  /* 0x004a700001057983 */ /* 0x001ea80000300800 */
[----:B------:R-:W3:Y:S04]  /*19710*/  LDL R2, [R1+0x18f0] ;  /* 0x0018f00001027983 */ /* 0x000ee80000100800 */
[----:B------:R-:W3:Y:S01]  /*19720*/  LDL R3, [R1+0x1908] ;  /* 0x0019080001037983 */ /* 0x000ee20000100800 */
[----:B------:R-:W-:-:S02]  /*19730*/  PRMT R0, RZ, 0x7610, R0 ;  /* 0x00007610ff007816 */ /* 0x000fc40000000000 */
[----:B---3--:R-:W-:-:S04]  /*19740*/  @!P0 LOP3.LUT R3, R3, R2, RZ, 0x3c, !PT ;  /* 0x0000000203038212 */ /* 0x008fc800078e3cff */
[----:B------:R-:W-:-:S04]  /*19750*/  @!P0 LOP3.LUT R2, R3, R2, RZ, 0x3c, !PT ;  /* 0x0000000203028212 */ /* 0x000fc800078e3cff */
[----:B------:R-:W-:-:S05]  /*19760*/  @!P0 LOP3.LUT R3, R3, R2, RZ, 0x3c, !PT ;  /* 0x0000000203038212 */ /* 0x000fca00078e3cff */
[----:B------:R-:W3:Y:S04]  /*19770*/  @!P0 LDG.E.U8 R0, desc[UR40][R2.64] ;  /* 0x0000002802008981 */ /* 0x000ee8000c1e1100 */
[----:B---3--:R0:W-:Y:S04]  /*19780*/  STL [R1+0x1ec], R0 ;  /* 0x0001ec0001007387 */ /* 0x0081e80000100800 */
[----:B0-----:R-:W3:Y:S04]  /*19790*/  LDL.LU R0, [R1+0x4a6c] ;  /* 0x004a6c0001007983 */ /* 0x001ee80000300800 */
[----:B------:R-:W2:Y:S04]  /*197a0*/  LDL R2, [R1+0x1114] ;  /* 0x0011140001027983 */ /* 0x000ea80000100800 */
[----:B------:R-:W2:Y:S01]  /*197b0*/  LDL R3, [R1+0x1524] ;  /* 0x0015240001037983 */ /* 0x000ea20000100800 */
[----:B------:R-:W-:-:S02]  /*197c0*/  PRMT R4, RZ, 0x7610, R4 ;  /* 0x00007610ff047816 */ /* 0x000fc40000000004 */
[----:B--2---:R-:W-:-:S04]  /*197d0*/  @!P0 LOP3.LUT R3, R3, R2, RZ, 0x3c, !PT ;  /* 0x0000000203038212 */ /* 0x004fc800078e3cff */
[----:B------:R-:W-:-:S04]  /*197e0*/  @!P0 LOP3.LUT R2, R3, R2, RZ, 0x3c, !PT ;  /* 0x0000000203028212 */ /* 0x000fc800078e3cff */
[----:B------:R-:W-:-:S05]  /*197f0*/  @!P0 LOP3.LUT R3, R3, R2, RZ, 0x3c, !PT ;  /* 0x0000000203038212 */ /* 0x000fca00078e3cff */
[----:B------:R-:W2:Y:S04]  /*19800*/  @!P0 LDG.E.U8 R4, desc[UR40][R2.64] ;  /* 0x0000002802048981 */ /* 0x000ea8000c1e1100 */
[----:B--2---:R0:W-:Y:S04]  /*19810*/  STL [R1+0x1e8], R4 ;  /* 0x0001e80401007387 */ /* 0x0041e80000100800 */
[----:B0-----:R-:W2:Y:S04]  /*19820*/  LDL.LU R4, [R1+0x4a68] ;  /* 0x004a680001047983 */ /* 0x001ea80000300800 */
[----:B------:R-:W2:Y:S04]  /*19830*/  LDL R2, [R1+0x1520] ;  /* 0x0015200001027983 */ /* 0x000ea80000100800 */
[----:B------:R-:W2:Y:S01]  /*19840*/  LDL R3, [R1+0x1708] ;  /* 0x0017080001037983 */ /* 0x000ea20000100800 */
[----:B---3--:R-:W-:-:S02]  /*19850*/  PRMT R0, RZ, 0x7610, R0 ;  /* 0x00007610ff007816 */ /* 0x008fc40000000000 */
[----:B--2---:R-:W-:-:S04]  /*19860*/  @!P0 LOP3.LUT R3, R3, R2, RZ, 0x3c, !PT ;  /* 0x0000000203038212 */ /* 0x004fc800078e3cff */
[----:B------:R-:W-:-:S04]  /*19870*/  @!P0 LOP3.LUT R2, R3, R2, RZ, 0x3c, !PT ;  /* 0x0000000203028212 */ /* 0x000fc800078e3cff */
[----:B------:R-:W-:-:S05]  /*19880*/  @!P0 LOP3.LUT R3, R3, R2, RZ, 0x3c, !PT ;  /* 0x0000000203038212 */ /* 0x000fca00078e3cff */
[----:B------:R-:W2:Y:S04]  /*19890*/  @!P0 LDG.E.U8 R0, desc[UR40][R2.64] ;  /* 0x0000002802008981 */ /* 0x000ea8000c1e1100 */
        /* <DEDUP_REMOVED lines=11> */
[----:B------:R-:W3:Y:S04]  /*19950*/  LDL R2, [R1+0x1518] ;  /* 0x0015180001027983 */ /* 0x000ee80000100800 */
[----:B------:R-:W3:Y:S01]  /*19960*/  LDL R3, [R1+0x1700] ;  /* 0x0017000001037983 */ /* 0x000ee20000100800 */
[----:B--2---:R-:W-:-:S02]  /*19970*/  PRMT R0, RZ, 0x7610, R0 ;  /* 0x00007610ff007816 */ /* 0x004fc40000000000 */
[----:B---3--:R-:W-:-:S04]  /*19980*/  @!P0 LOP3.LUT R3, R3, R2, RZ, 0x3c, !PT ;  /* 0x0000000203038212 */ /* 0x008fc800078e3cff */
        /* <DEDUP_REMOVED lines=803> */
[----:B------:R0:W3:Y:S04]  /*1cbc0*/  @!P0 LDG.E.U8 R37, desc[UR40][R2.64] ;  /* 0x0000002802258981 */ /* 0x0000e8000c1e1100 */
[----:B------:R-:W0:Y:S04]  /*1cbd0*/  LDL R2, [R1+0x17dc] ;  /* 0x0017dc0001027983 */ /* 0x000e280000100800 */
[----:B------:R-:W0:Y:S01]  /*1cbe0*/  LDL R3, [R1+0x1810] ;  /* 0x0018100001037983 */ /* 0x000e220000100800 */
[----:B----4-:R-:W-:Y:S02]  /*1cbf0*/  PRMT R36, RZ, 0x7610, R36 ;  /* 0x00007610ff247816 */ /* 0x010fe40000000024 */
[----:B0-----:R-:W-:-:S04]  /*1cc00*/  @!P0 LOP3.LUT R3, R3, R2, RZ, 0x3c, !PT ;  /* 0x0000000203038212 */ /* 0x001fc800078e3cff */
[----:B------:R-:W-:-:S04]  /*1cc10*/  @!P0 LOP3.LUT R2, R3, R2, RZ, 0x3c, !PT ;  /* 0x0000000203028212 */ /* 0x000fc800078e3cff */
[----:B------:R-:W-:Y:S01]  /*1cc20*/  @!P0 LOP3.LUT R3, R3, R2, RZ, 0x3c, !PT ;  /* 0x0000000203038212 */ /* 0x000fe200078e3cff */
[----:B---3--:R0:W-:Y:S04]  /*1cc30*/  STL [R1+0x4880], R37 ;  /* 0x0048802501007387 */ /* 0x0081e80000100800 */
[----:B------:R1:W3:Y:S01]  /*1cc40*/  @!P0 LDG.E.U8 R36, desc[UR40][R2.64] ;  /* 0x0000002802248981 */ /* 0x0002e2000c1e1100 */
[----:B------:R-:W-:-:S03]  /*1cc50*/  PRMT R35, RZ, 0x7610, R35 ;  /* 0x00007610ff237816 */ /* 0x000fc60000000023 */
[----:B0-----:R-:W4:Y:S04]  /*1cc60*/  LDL R37, [R1+0x1830] ;  /* 0x0018300001257983 */ /* 0x001f280000100800 */
[----:B------:R-:W1:Y:S04]  /*1cc70*/  LDL R2, [R1+0x17e4] ;  /* 0x0017e40001027983 */ /* 0x000e680000100800 */
[----:B------:R-:W1:Y:S02]  /*1cc80*/  LDL R3, [R1+0x1818] ;  /* 0x0018180001037983 */ /* 0x000e640000100800 */
[----:B-1----:R-:W-:-:S04]  /*1cc90*/  @!P0 LOP3.LUT R3, R3, R2, RZ, 0x3c, !PT ;  /* 0x0000000203038212 */ /* 0x002fc800078e3cff */
[----:B------:R-:W-:-:S04]  /*1cca0*/  @!P0 LOP3.LUT R2, R3, R2, RZ, 0x3c, !PT ;  /* 0x0000000203028212 */ /* 0x000fc800078e3cff */
[----:B------:R-:W-:Y:S01]  /*1ccb0*/  @!P0 LOP3.LUT R3, R3, R2, RZ, 0x3c, !PT ;  /* 0x0000000203038212 */ /* 0x000fe200078e3cff */
[----:B---3--:R0:W-:Y:S04]  /*1ccc0*/  STL [R1+0x48bc], R36 ;  /* 0x0048bc2401007387 */ /* 0x0081e80000100800 */
[----:B------:R-:W3:Y:S01]  /*1ccd0*/  @!P0 LDG.E.U8 R35, desc[UR40][R2.64] ;  /* 0x0000002802238981 */ /* 0x000ee2000c1e1100 */
[----:B------:R-:W-:-:S03]  /*1cce0*/  PRMT R34, RZ, 0x7610, R34 ;  /* 0x00007610ff227816 */ /* 0x000fc60000000022 */
[----:B0-----:R-:W2:Y:S04]  /*1ccf0*/  LDL R36, [R1+0x17fc] ;  /* 0x0017fc0001247983 */ /* 0x001ea80000100800 */
[----:B------:R-:W2:Y:S04]  /*1cd00*/  LDL R2, [R1+0x17ec] ;  /* 0x0017ec0001027983 */ /* 0x000ea80000100800 */
[----:B------:R-:W2:Y:S04]  /*1cd10*/  LDL R3, [R1+0x1820] ;  /* 0x0018200001037983 */ /* 0x000ea80000100800 */
[----:B---3--:R0:W-:Y:S04]  /*1cd20*/  STL [R1+0x4884], R35 ;  /* 0x0048842301007387 */ /* 0x0081e80000100800 */
[----:B0-----:R-:W3:Y:S01]  /*1cd30*/  LDL R35, [R1+0x1828] ;  /* 0x0018280001237983 */ /* 0x001ee20000100800 */
[----:B--2---:R-:W-:-:S04]  /*1cd40*/  @!P0 LOP3.LUT R3, R3, R2, RZ, 0x3c, !PT ;  /* 0x0000000203038212 */ /* 0x004fc800078e3cff */
[----:B------:R-:W-:-:S04]  /*1cd50*/  @!P0 LOP3.LUT R2, R3, R2, RZ, 0x3c, !PT ;  /* 0x0000000203028212 */ /* 0x000fc800078e3cff */
[----:B------:R-:W-:-:S05]  /*1cd60*/  @!P0 LOP3.LUT R3, R3, R2, RZ, 0x3c, !PT ;  /* 0x0000000203038212 */ /* 0x000fca00078e3cff */
[----:B------:R3:W2:Y:S04]  /*1cd70*/  @!P0 LDG.E.U8 R34, desc[UR40][R2.64] ;  /* 0x0000002802228981 */ /* 0x0006a8000c1e1100 */
[----:B------:R-:W2:Y:S01]  /*1cd80*/  LDL R3, [R1+0x17f4] ;  /* 0x0017f40001037983 */ /* 0x000ea20000100800 */
[----:B------:R-:W-:Y:S01]  /*1cd90*/  PRMT R33, RZ, 0x7610, R33 ;  /* 0x00007610ff217816 */ /* 0x000fe20000000021 */
[----:B---3--:R-:W-:-:S05]  /*1cda0*/  @!P0 IMAD.MOV.U32 R2, RZ, RZ, R35 ;  /* 0x000000ffff028224 */ /* 0x008fca00078e0023 */
[----:B--2---:R4:W2:Y:S01]  /*1cdb0*/  @!P0 LDG.E.U8 R33, desc[UR40][R2.64] ;  /* 0x0000002802218981 */ /* 0x0048a2000c1e1100 */
[----:B------:R-:W-:-:S03]  /*1cdc0*/  PRMT R32, RZ, 0x7610, R32 ;  /* 0x00007610ff207816 */ /* 0x000fc60000000020 */
[----:B------:R0:W-:Y:S01]  /*1cdd0*/  STL [R1+0x48c0], R34 ;  /* 0x0048c02201007387 */ /* 0x0001e20000100800 */
[----:B----4-:R-:W-:Y:S02]  /*1cde0*/  @!P0 IMAD.MOV.U32 R2, RZ, RZ, R37 ;  /* 0x000000ffff028224 */ /* 0x010fe400078e0025 */
[----:B------:R-:W-:Y:S01]  /*1cdf0*/  @!P0 IMAD.MOV.U32 R3, RZ, RZ, R36 ;  /* 0x000000ffff038224 */ /* 0x000fe200078e0024 */
[----:B0-----:R-:W3:Y:S04]  /*1ce00*/  LDL R34, [R1+0x1838] ;  /* 0x0018380001227983 */ /* 0x001ee80000100800 */
[----:B------:R3:W4:Y:S04]  /*1ce10*/  @!P0 LDG.E.U8 R32, desc[UR40][R2.64] ;  /* 0x0000002802208981 */ /* 0x000728000c1e1100 */
[----:B--2---:R0:W-:Y:S01]  /*1ce20*/  STL [R1+0x4888], R33 ;  /* 0x0048882101007387 */ /* 0x0041e20000100800 */
[----:B------:R-:W-:-:S03]  /*1ce30*/  PRMT R31, RZ, 0x7610, R31 ;  /* 0x00007610ff1f7816 */ /* 0x000fc6000000001f */
[----:B------:R-:W2:Y:S04]  /*1ce40*/  LDL R37, [R1+0x1848] ;  /* 0x0018480001257983 */ /* 0x000ea80000100800 */
[----:B------:R-:W2:Y:S04]  /*1ce50*/  LDL R36, [R1+0x181c] ;  /* 0x00181c0001247983 */ /* 0x000ea80000100800 */
[----:B------:R-:W2:Y:S04]  /*1ce60*/  LDL R35, [R1+0x1850] ;  /* 0x0018500001237983 */ /* 0x000ea80000100800 */
[----:B0-----:R-:W2:Y:S01]  /*1ce70*/  LDL R33, [R1+0x1804] ;  /* 0x0018040001217983 */ /* 0x001ea20000100800 */
[----:B---3--:R-:W-:-:S03]  /*1ce80*/  @!P0 IMAD.MOV.U32 R2, RZ, RZ, R34 ;  /* 0x000000ffff028224 */ /* 0x008fc600078e0022 */
[----:B----4-:R0:W-:Y:S01]  /*1ce90*/  STL [R1+0x48b4], R32 ;  /* 0x0048b42001007387 */ /* 0x0101e20000100800 */
[----:B------:R-:W-:-:S03]  /*1cea0*/  PRMT R30, RZ, 0x7610, R30 ;  /* 0x00007610ff1e7816 */ /* 0x000fc6000000001e */
[----:B------:R-:W3:Y:S04]  /*1ceb0*/  LDL R34, [R1+0x1824] ;  /* 0x0018240001227983 */ /* 0x000ee80000100800 */
[----:B0-----:R-:W4:Y:S01]  /*1cec0*/  LDL R32, [R1+0x1840] ;  /* 0x0018400001207983 */ /* 0x001f220000100800 */
[----:B--2---:R-:W-:-:S03]  /*1ced0*/  @!P0 IMAD.MOV.U32 R3, RZ, RZ, R33 ;  /* 0x000000ffff038224 */ /* 0x004fc600078e0021 */
[----:B------:R-:W2:Y:S04]  /*1cee0*/  LDL R33, [R1+0x1858] ;  /* 0x0018580001217983 */ /* 0x000ea80000100800 */
[----:B------:R4:W2:Y:S04]  /*1cef0*/  @!P0 LDG.E.U8 R31, desc[UR40][R2.64] ;  /* 0x00000028021f8981 */ /* 0x0008a8000c1e1100 */
[----:B------:R-:W3:Y:S01]  /*1cf00*/  LDL R3, [R1+0x180c] ;  /* 0x00180c0001037983 */ /* 0x000ee20000100800 */
[----:B----4-:R-:W-:-:S03]  /*1cf10*/  @!P0 IMAD.MOV.U32 R2, RZ, RZ, R32 ;  /* 0x000000ffff028224 */ /* 0x010fc600078e0020 */
[----:B--2---:R0:W-:Y:S01]  /*1cf20*/  STL [R1+0x488c], R31 ;  /* 0x00488c1f01007387 */ /* 0x0041e20000100800 */
[----:B------:R-:W-:Y:S02]  /*1cf30*/  PRMT R29, RZ, 0x7610, R29 ;  /* 0x00007610ff1d7816 */ /* 0x000fe4000000001d */
[----:B------:R-:W-:Y:S02]  /*1cf40*/  PRMT R28, RZ, 0x7610, R28 ;  /* 0x00007610ff1c7816 */ /* 0x000fe4000000001c */
[----:B------:R-:W-:Y:S01]  /*1cf50*/  PRMT R27, RZ, 0x7610, R27 ;  /* 0x00007610ff1b7816 */ /* 0x000fe2000000001b */
[----:B------:R-:W2:Y:S04]  /*1cf60*/  LDL R32, [R1+0x182c] ;  /* 0x00182c0001207983 */ /* 0x000ea80000100800 */
[----:B---3--:R1:W3:Y:S04]  /*1cf70*/  @!P0 LDG.E.U8 R30, desc[UR40][R2.64] ;  /* 0x00000028021e8981 */ /* 0x0082e8000c1e1100 */
[----:B0-----:R-:W4:Y:S04]  /*1cf80*/  LDL R31, [R1+0x1860] ;  /* 0x00186000011f7983 */ /* 0x001f280000100800 */
[----:B------:R-:W2:Y:S01]  /*1cf90*/  LDL R3, [R1+0x1814] ;  /* 0x0018140001037983 */ /* 0x000ea20000100800 */
[----:B-1----:R-:W-:-:S05]  /*1cfa0*/  @!P0 IMAD.MOV.U32 R2, RZ, RZ, R37 ;  /* 0x000000ffff028224 */ /* 0x002fca00078e0025 */
[----:B--2---:R0:W2:Y:S02]  /*1cfb0*/  @!P0 LDG.E.U8 R29, desc[UR40][R2.64] ;  /* 0x00000028021d8981 */ /* 0x0040a4000c1e1100 */
[----:B0-----:R-:W-:Y:S02]  /*1cfc0*/  @!P0 IMAD.MOV.U32 R2, RZ, RZ, R35 ;  /* 0x000000ffff028224 */ /* 0x001fe400078e0023 */
[----:B------:R-:W-:-:S05]  /*1cfd0*/  @!P0 IMAD.MOV.U32 R3, RZ, RZ, R36 ;  /* 0x000000ffff038224 */ /* 0x000fca00078e0024 */
[----:B------:R0:W2:Y:S02]  /*1cfe0*/  @!P0 LDG.E.U8 R28, desc[UR40][R2.64] ;  /* 0x00000028021c8981 */ /* 0x0000a4000c1e1100 */
[----:B0-----:R-:W-:Y:S02]  /*1cff0*/  @!P0 IMAD.MOV.U32 R2, RZ, RZ, R33 ;  /* 0x000000ffff028224 */ /* 0x001fe400078e0021 */
[----:B------:R-:W-:-:S05]  /*1d000*/  @!P0 IMAD.MOV.U32 R3, RZ, RZ, R34 ;  /* 0x000000ffff038224 */ /* 0x000fca00078e0022 */
[----:B------:R4:W2:Y:S04]  /*1d010*/  @!P0 LDG.E.U8 R27, desc[UR40][R2.64] ;  /* 0x00000028021b8981 */ /* 0x0008a8000c1e1100 */
[----:B---3--:R0:W-:Y:S01]  /*1d020*/  STL [R1+0x48b8], R30 ;  /* 0x0048b81e01007387 */ /* 0x0081e20000100800 */
[----:B----4-:R-:W-:Y:S02]  /*1d030*/  @!P0 IMAD.MOV.U32 R2, RZ, RZ, R31 ;  /* 0x000000ffff028224 */ /* 0x010fe400078e001f */
[----:B------:R-:W-:Y:S01]  /*1d040*/  @!P0 IMAD.MOV.U32 R3, RZ, RZ, R32 ;  /* 0x000000ffff038224 */ /* 0x000fe200078e0020 */
[----:B------:R-:W-:-:S06]  /*1d050*/  PRMT R26, RZ, 0x7610, R26 ;  /* 0x00007610ff1a7816 */ /* 0x000fcc000000001a */
[----:B------:R-:W3:Y:S04]  /*1d060*/  @!P0 LDG.E.U8 R26, desc[UR40][R2.64] ;  /* 0x00000028021a8981 */ /* 0x000ee8000c1e1100 */
[----:B--2---:R1:W-:Y:S04]  /*1d070*/  STL [R1+0x4890], R29 ;  /* 0x0048901d01007387 */ /* 0x0043e80000100800 */
[----:B------:R-:W2:Y:S04]  /*1d080*/  LDL R36, [R1+0x1834] ;  /* 0x0018340001247983 */ /* 0x000ea80000100800 */
[----:B------:R-:W4:Y:S04]  /*1d090*/  LDL R35, [R1+0x1868] ;  /* 0x0018680001237983 */ /* 0x000f280000100800 */
[----:B------:R0:W-:Y:S04]  /*1d0a0*/  STL [R1+0x48c4], R28 ;  /* 0x0048c41c01007387 */ /* 0x0001e80000100800 */
[----:B------:R-:W4:Y:S04]  /*1d0b0*/  LDL R34, [R1+0x183c] ;  /* 0x00183c0001227983 */ /* 0x000f280000100800 */
[----:B------:R-:W4:Y:S04]  /*1d0c0*/  LDL R33, [R1+0x1870] ;  /* 0x0018700001217983 */ /* 0x000f280000100800 */
[----:B------:R0:W-:Y:S04]  /*1d0d0*/  STL [R1+0x4894], R27 ;  /* 0x0048941b01007387 */ /* 0x0001e80000100800 */
[----:B------:R-:W4:Y:S04]  /*1d0e0*/  LDL R32, [R1+0x1844] ;  /* 0x0018440001207983 */ /* 0x000f280000100800 */
[----:B------:R-:W4:Y:S04]  /*1d0f0*/  LDL R31, [R1+0x1878] ;  /* 0x00187800011f7983 */ /* 0x000f280000100800 */
[----:B0-----:R-:W4:Y:S04]  /*1d100*/  LDL R30, [R1+0x184c] ;  /* 0x00184c00011e7983 */ /* 0x001f280000100800 */
[----:B-1----:R-:W4:Y:S01]  /*1d110*/  LDL R29, [R1+0x1880] ;  /* 0x00188000011d7983 */ /* 0x002f220000100800 */
[----:B------:R-:W-:-:S02]  /*1d120*/  PRMT R25, RZ, 0x7610, R25 ;  /* 0x00007610ff197816 */ /* 0x000fc40000000019 */
[----:B------:R-:W-:Y:S02]  /*1d130*/  PRMT R24, RZ, 0x7610, R24 ;  /* 0x00007610ff187816 */ /* 0x000fe40000000018 */
[----:B------:R-:W-:Y:S02]  /*1d140*/  PRMT R23, RZ, 0x7610, R23 ;  /* 0x00007610ff177816 */ /* 0x000fe40000000017 */
[----:B------:R-:W-:Y:S01]  /*1d150*/  PRMT R22, RZ, 0x7610, R22 ;  /* 0x00007610ff167816 */ /* 0x000fe20000000016 */
[----:B---3--:R0:W-:Y:S04]  /*1d160*/  STL [R1+0x48c8], R26 ;  /* 0x0048c81a01007387 */ /* 0x0081e80000100800 */
[----:B------:R-:W3:Y:S04]  /*1d170*/  LDL R28, [R1+0x1854] ;  /* 0x00185400011c7983 */ /* 0x000ee80000100800 */
[----:B------:R-:W3:Y:S01]  /*1d180*/  LDL R27, [R1+0x1888] ;  /* 0x00188800011b7983 */ /* 0x000ee20000100800 */
[----:B--2---:R-:W-:-:S02]  /*1d190*/  @!P0 IMAD.MOV.U32 R3, RZ, RZ, R36 ;  /* 0x000000ffff038224 */ /* 0x004fc400078e0024 */
[----:B----4-:R-:W-:-:S05]  /*1d1a0*/  @!P0 IMAD.MOV.U32 R2, RZ, RZ, R35 ;  /* 0x000000ffff028224 */ /* 0x010fca00078e0023 */
[----:B------:R1:W2:Y:S02]  /*1d1b0*/  @!P0 LDG.E.U8 R25, desc[UR40][R2.64] ;  /* 0x0000002802198981 */ /* 0x0002a4000c1e1100 */
[----:B-1----:R-:W-:Y:S02]  /*1d1c0*/  @!P0 IMAD.MOV.U32 R3, RZ, RZ, R34 ;  /* 0x000000ffff038224 */ /* 0x002fe400078e0022 */
[----:B------:R-:W-:-:S05]  /*1d1d0*/  @!P0 IMAD.MOV.U32 R2, RZ, RZ, R33 ;  /* 0x000000ffff028224 */ /* 0x000fca00078e0021 */
[----:B------:R1:W4:Y:S02]  /*1d1e0*/  @!P0 LDG.E.U8 R24, desc[UR40][R2.64] ;  /* 0x0000002802188981 */ /* 0x000324000c1e1100 */
[----:B-1----:R-:W-:Y:S02]  /*1d1f0*/  @!P0 IMAD.MOV.U32 R3, RZ, RZ, R32 ;  /* 0x000000ffff038224 */ /* 0x002fe400078e0020 */
[----:B------:R-:W-:-:S05]  /*1d200*/  @!P0 IMAD.MOV.U32 R2, RZ, RZ, R31 ;  /* 0x000000ffff028224 */ /* 0x000fca00078e001f */
[----:B------:R1:W4:Y:S02]  /*1d210*/  @!P0 LDG.E.U8 R23, desc[UR40][R2.64] ;  /* 0x0000002802178981 */ /* 0x000324000c1e1100 */
[----:B-1----:R-:W-:Y:S02]  /*1d220*/  @!P0 IMAD.MOV.U32 R2, RZ, RZ, R29 ;  /* 0x000000ffff028224 */ /* 0x002fe400078e001d */
[----:B------:R-:W-:-:S05]  /*1d230*/  @!P0 IMAD.MOV.U32 R3, RZ, RZ, R30 ;  /* 0x000000ffff038224 */ /* 0x000fca00078e001e */
[----:B------:R3:W4:Y:S01]  /*1d240*/  @!P0 LDG.E.U8 R22, desc[UR40][R2.64] ;  /* 0x0000002802168981 */ /* 0x000722000c1e1100 */
[----:B------:R-:W-:Y:S01]  /*1d250*/  PRMT R21, RZ, 0x7610, R21 ;  /* 0x00007610ff157816 */ /* 0x000fe20000000015 */
[----:B---3--:R-:W-:Y:S02]  /*1d260*/  @!P0 IMAD.MOV.U32 R2, RZ, RZ, R27 ;  /* 0x000000ffff028224 */ /* 0x008fe400078e001b */
[----:B------:R-:W-:-:S05]  /*1d270*/  @!P0 IMAD.MOV.U32 R3, RZ, RZ, R28 ;  /* 0x000000ffff038224 */ /* 0x000fca00078e001c */
[----:B------:R-:W3:Y:S04]  /*1d280*/  @!P0 LDG.E.U8 R21, desc[UR40][R2.64] ;  /* 0x0000002802158981 */ /* 0x000ee8000c1e1100 */
[----:B--2---:R1:W-:Y:S04]  /*1d290*/  STL [R1+0x4898], R25 ;  /* 0x0048981901007387 */ /* 0x0043e80000100800 */
[----:B0-----:R-:W2:Y:S04]  /*1d2a0*/  LDL R26, [R1+0x185c] ;  /* 0x00185c00011a7983 */ /* 0x001ea80000100800 */
[----:B-1----:R-:W2:Y:S04]  /*1d2b0*/  LDL R25, [R1+0x1890] ;  /* 0x0018900001197983 */ /* 0x002ea80000100800 */
[----:B----4-:R0:W-:Y:S04]  /*1d2c0*/  STL [R1+0x48cc], R24 ;  /* 0x0048cc1801007387 */ /* 0x0101e80000100800 */
[----:B------:R1:W-:Y:S04]  /*1d2d0*/  STL [R1+0x489c], R23 ;  /* 0x00489c1701007387 */ /* 0x0003e80000100800 */
[----:B0-----:R-:W4:Y:S04]  /*1d2e0*/  LDL R24, [R1+0x1864] ;  /* 0x0018640001187983 */ /* 0x001f280000100800 */
[----:B-1----:R-:W4:Y:S04]  /*1d2f0*/  LDL R23, [R1+0x1898] ;  /* 0x0018980001177983 */ /* 0x002f280000100800 */
[----:B------:R0:W-:Y:S04]  /*1d300*/  STL [R1+0x48d0], R22 ;  /* 0x0048d01601007387 */ /* 0x0001e80000100800 */
[----:B------:R-:W4:Y:S04]  /*1d310*/  LDL R29, [R1+0x186c] ;  /* 0x00186c00011d7983 */ /* 0x000f280000100800 */
[----:B0-----:R-:W4:Y:S01]  /*1d320*/  LDL R22, [R1+0x18a0] ;  /* 0x0018a00001167983 */ /* 0x001f220000100800 */
[----:B------:R-:W-:-:S02]  /*1d330*/  PRMT R20, RZ, 0x7610, R20 ;  /* 0x00007610ff147816 */ /* 0x000fc40000000014 */
[----:B------:R-:W-:Y:S02]  /*1d340*/  PRMT R19, RZ, 0x7610, R19 ;  /* 0x00007610ff137816 */ /* 0x000fe40000000013 */
[----:B------:R-:W-:Y:S01]  /*1d350*/  PRMT R18, RZ, 0x7610, R18 ;  /* 0x00007610ff127816 */ /* 0x000fe20000000012 */
[----:B---3--:R0:W-:Y:S04]  /*1d360*/  STL [R1+0x48a0], R21 ;  /* 0x0048a01501007387 */ /* 0x0081e80000100800 */
[----:B------:R-:W3:Y:S04]  /*1d370*/  LDL R28, [R1+0x1874] ;  /* 0x00187400011c7983 */ /* 0x000ee80000100800 */
[----:B------:R-:W3:Y:S01]  /*1d380*/  LDL R27, [R1+0x18a8] ;  /* 0x0018a800011b7983 */ /* 0x000ee20000100800 */
[----:B--2---:R-:W-:-:S02]  /*1d390*/  @!P0 IMAD.MOV.U32 R3, RZ, RZ, R26 ;  /* 0x000000ffff038224 */ /* 0x004fc400078e001a */
[----:B------:R-:W-:Y:S02]  /*1d3a0*/  @!P0 IMAD.MOV.U32 R2, RZ, RZ, R25 ;  /* 0x000000ffff028224 */ /* 0x000fe400078e0019 */
[----:B------:R-:W2:Y:S04]  /*1d3b0*/  LDL R25, [R1+0x18b0] ;  /* 0x0018b00001197983 */ /* 0x000ea80000100800 */
[----:B------:R4:W2:Y:S02]  /*1d3c0*/  @!P0 LDG.E.U8 R20, desc[UR40][R2.64] ;  /* 0x0000002802148981 */ /* 0x0008a4000c1e1100 */
[----:B----4-:R-:W-:Y:S02]  /*1d3d0*/  @!P0 IMAD.MOV.U32 R3, RZ, RZ, R24 ;  /* 0x000000ffff038224 */ /* 0x010fe400078e0018 */
        /* <DEDUP_REMOVED lines=8> */
[----:B------:R1:W3:Y:S04]  /*1d460*/  @!P0 LDG.E.U8 R17, desc[UR40][R2.64] ;  /* 0x0000002802118981 */ /* 0x0002e8000c1e1100 */
[----:B--2---:R2:W-:Y:S04]  /*1d470*/  STL [R1+0x48d4], R20 ;  /* 0x0048d41401007387 */ /* 0x0045e80000100800 */
[----:B------:R-:W3:Y:S04]  /*1d480*/  LDL R26, [R1+0x187c] ;  /* 0x00187c00011a7983 */ /* 0x000ee80000100800 */
[----:B------:R-:W3:Y:S04]  /*1d490*/  LDL R24, [R1+0x1884] ;  /* 0x0018840001187983 */ /* 0x000ee80000100800 */
[----:B------:R-:W3:Y:S04]  /*1d4a0*/  LDL R23, [R1+0x18b8] ;  /* 0x0018b80001177983 */ /* 0x000ee80000100800 */
[----:B----4-:R4:W-:Y:S04]  /*1d4b0*/  STL [R1+0x48a4], R19 ;  /* 0x0048a41301007387 */ /* 0x0109e80000100800 */
[----:B------:R-:W3:Y:S04]  /*1d4c0*/  LDL R22, [R1+0x188c] ;  /* 0x00188c0001167983 */ /* 0x000ee80000100800 */
[----:B0-----:R-:W3:Y:S04]  /*1d4d0*/  LDL R21, [R1+0x18c0] ;  /* 0x0018c00001157983 */ /* 0x001ee80000100800 */
[----:B------:R0:W-:Y:S04]  /*1d4e0*/  STL [R1+0x48d8], R18 ;  /* 0x0048d81201007387 */ /* 0x0001e80000100800 */
[----:B--2---:R-:W2:Y:S04]  /*1d4f0*/  LDL R20, [R1+0x1894] ;  /* 0x0018940001147983 */ /* 0x004ea80000100800 */
[----:B----4-:R-:W4:Y:S01]  /*1d500*/  LDL R19, [R1+0x18c8] ;  /* 0x0018c80001137983 */ /* 0x010f220000100800 */
[----:B------:R-:W-:Y:S01]  /*1d510*/  PRMT R16, RZ, 0x7610, R16 ;  /* 0x00007610ff107816 */ /* 0x000fe20000000010 */
[----:B-1----:R-:W-:Y:S01]  /*1d520*/  @!P0 IMAD.MOV.U32 R2, RZ, RZ, R25 ;  /* 0x000000ffff028224 */ /* 0x002fe200078e0019 */
[----:B------:R-:W-:-:S02]  /*1d530*/  PRMT R15, RZ, 0x7610, R15 ;  /* 0x00007610ff0f7816 */ /* 0x000fc4000000000f */
[----:B------:R-:W-:Y:S02]  /*1d540*/  PRMT R14, RZ, 0x7610, R14 ;  /* 0x00007610ff0e7816 */ /* 0x000fe4000000000e */
[----:B------:R-:W-:Y:S01]  /*1d550*/  PRMT R13, RZ, 0x7610, R13 ;  /* 0x00007610ff0d7816 */ /* 0x000fe2000000000d */
[----:B---3--:R1:W-:Y:S04]  /*1d560*/  STL [R1+0x48a8], R17 ;  /* 0x0048a81101007387 */ /* 0x0083e80000100800 */
[----:B0-----:R-:W3:Y:S04]  /*1d570*/  LDL R18, [R1+0x189c] ;  /* 0x00189c0001127983 */ /* 0x001ee80000100800 */
[----:B-1----:R-:W3:Y:S01]  /*1d580*/  LDL R17, [R1+0x18d0] ;  /* 0x0018d00001117983 */ /* 0x002ee20000100800 */
[----:B------:R-:W-:-:S05]  /*1d590*/  @!P0 IMAD.MOV.U32 R3, RZ, RZ, R26 ;  /* 0x000000ffff038224 */ /* 0x000fca00078e001a */
[----:B------:R0:W3:Y:S02]  /*1d5a0*/  @!P0 LDG.E.U8 R16, desc[UR40][R2.64] ;  /* 0x0000002802108981 */ /* 0x0000e4000c1e1100 */
[----:B0-----:R-:W-:Y:S02]  /*1d5b0*/  @!P0 IMAD.MOV.U32 R2, RZ, RZ, R23 ;  /* 0x000000ffff028224 */ /* 0x001fe400078e0017 */
[----:B------:R-:W-:-:S05]  /*1d5c0*/  @!P0 IMAD.MOV.U32 R3, RZ, RZ, R24 ;  /* 0x000000ffff038224 */ /* 0x000fca00078e0018 */
[----:B------:R0:W3:Y:S02]  /*1d5d0*/  @!P0 LDG.E.U8 R15, desc[UR40][R2.64] ;  /* 0x00000028020f8981 */ /* 0x0000e4000c1e1100 */
[----:B0-----:R-:W-:Y:S02]  /*1d5e0*/  @!P0 IMAD.MOV.U32 R3, RZ, RZ, R22 ;  /* 0x000000ffff038224 */ /* 0x001fe400078e0016 */
[----:B------:R-:W-:-:S05]  /*1d5f0*/  @!P0 IMAD.MOV.U32 R2, RZ, RZ, R21 ;  /* 0x000000ffff028224 */ /* 0x000fca00078e0015 */
[----:B------:R2:W3:Y:S02]  /*1d600*/  @!P0 LDG.E.U8 R14, desc[UR40][R2.64] ;  /* 0x00000028020e8981 */ /* 0x0004e4000c1e1100 */
[----:B--2---:R-:W-:Y:S02]  /*1d610*/  @!P0 IMAD.MOV.U32 R3, RZ, RZ, R20 ;  /* 0x000000ffff038224 */ /* 0x004fe400078e0014 */
[----:B----4-:R-:W-:-:S05]  /*1d620*/  @!P0 IMAD.MOV.U32 R2, RZ, RZ, R19 ;  /* 0x000000ffff028224 */ /* 0x010fca00078e0013 */
[----:B------:R3:W2:Y:S02]  /*1d630*/  @!P0 LDG.E.U8 R13, desc[UR40][R2.64] ;  /* 0x00000028020d8981 */ /* 0x0006a4000c1e1100 */
[----:B---3--:R-:W-:Y:S02]  /*1d640*/  @!P0 IMAD.MOV.U32 R3, RZ, RZ, R18 ;  /* 0x000000ffff038224 */ /* 0x008fe400078e0012 */
[----:B------:R-:W-:Y:S04]  /*1d650*/  STL [R1+0x48dc], R16 ;  /* 0x0048dc1001007387 */ /* 0x000fe80000100800 */
[----:B------:R-:W3:Y:S04]  /*1d660*/  LDL R26, [R1+0x18d8] ;  /* 0x0018d800011a7983 */ /* 0x000ee80000100800 */
[----:B------:R0:W-:Y:S04]  /*1d670*/  STL [R1+0x48ac], R15 ;  /* 0x0048ac0f01007387 */ /* 0x0001e80000100800 */
[----:B------:R-:W4:Y:S04]  /*1d680*/  LDL R25, [R1+0x18ac] ;  /* 0x0018ac0001197983 */ /* 0x000f280000100800 */
[----:B------:R-:W4:Y:S04]  /*1d690*/  LDL R24, [R1+0x18e0] ;  /* 0x0018e00001187983 */ /* 0x000f280000100800 */
[----:B0-----:R-:W4:Y:S04]  /*1d6a0*/  LDL R15, [R1+0x18a4] ;  /* 0x0018a400010f7983 */ /* 0x001f280000100800 */
[----:B------:R0:W-:Y:S04]  /*1d6b0*/  STL [R1+0x48e0], R14 ;  /* 0x0048e00e01007387 */ /* 0x0001e80000100800 */
[----:B------:R-:W4:Y:S04]  /*1d6c0*/  LDL R23, [R1+0x18b4] ;  /* 0x0018b40001177983 */ /* 0x000f280000100800 */
[----:B------:R-:W4:Y:S04]  /*1d6d0*/  LDL R22, [R1+0x18e8] ;  /* 0x0018e80001167983 */ /* 0x000f280000100800 */
[----:B------:R-:W4:Y:S04]  /*1d6e0*/  LDL R21, [R1+0x18bc] ;  /* 0x0018bc0001157983 */ /* 0x000f280000100800 */
[----:B------:R-:W4:Y:S04]  /*1d6f0*/  LDL R20, [R1+0x18ec] ;  /* 0x0018ec0001147983 */ /* 0x000f280000100800 */
[----:B--2---:R1:W-:Y:S04]  /*1d700*/  STL [R1+0x48b0], R13 ;  /* 0x0048b00d01007387 */ /* 0x0043e80000100800 */
[----:B------:R-:W2:Y:S04]  /*1d710*/  LDL R19, [R1+0x18c4] ;  /* 0x0018c40001137983 */ /* 0x000ea80000100800 */
[----:B------:R-:W2:Y:S01]  /*1d720*/  LDL R18, [R1+0x1904] ;  /* 0x0019040001127983 */ /* 0x000ea20000100800 */
[----:B------:R-:W-:Y:S01]  /*1d730*/  PRMT R12, RZ, 0x7610, R12 ;  /* 0x00007610ff0c7816 */ /* 0x000fe2000000000c */
[----:B------:R-:W-:Y:S01]  /*1d740*/  @!P0 IMAD.MOV.U32 R2, RZ, RZ, R17 ;  /* 0x000000ffff028224 */ /* 0x000fe200078e0011 */
[----:B------:R-:W-:-:S02]  /*1d750*/  PRMT R11, RZ, 0x7610, R11 ;  /* 0x00007610ff0b7816 */ /* 0x000fc4000000000b */
[----:B------:R-:W-:Y:S02]  /*1d760*/  PRMT R10, RZ, 0x7610, R10 ;  /* 0x00007610ff0a7816 */ /* 0x000fe4000000000a */
[----:B------:R-:W-:Y:S02]  /*1d770*/  PRMT R9, RZ, 0x7610, R9 ;  /* 0x00007610ff097816 */ /* 0x000fe40000000009 */
[----:B------:R-:W-:Y:S01]  /*1d780*/  PRMT R8, RZ, 0x7610, R8 ;  /* 0x00007610ff087816 */ /* 0x000fe20000000008 */
[----:B------:R3:W2:Y:S01]  /*1d790*/  @!P0 LDG.E.U8 R12, desc[UR40][R2.64] ;  /* 0x00000028020c8981 */ /* 0x0006a2000c1e1100 */
[----:B------:R-:W-:-:S03]  /*1d7a0*/  PRMT R7, RZ, 0x7610, R7 ;  /* 0x00007610ff077816 */ /* 0x000fc60000000007 */
[----:B------:R-:W2:Y:S04]  /*1d7b0*/  LDL R17, [R1+0x18cc] ;  /* 0x0018cc0001117983 */ /* 0x000ea80000100800 */
[----:B------:R-:W2:Y:S01]  /*1d7c0*/  LDL R16, [R1+0x1900] ;  /* 0x0019000001107983 */ /* 0x000ea20000100800 */
[----:B---3--:R-:W-:Y:S02]  /*1d7d0*/  @!P0 IMAD.MOV.U32 R2, RZ, RZ, R26 ;  /* 0x000000ffff028224 */ /* 0x008fe400078e001a */
[----:B----4-:R-:W-:-:S05]  /*1d7e0*/  @!P0 IMAD.MOV.U32 R3, RZ, RZ, R15 ;  /* 0x000000ffff038224 */ /* 0x010fca00078e000f */
[----:B------:R3:W4:Y:S02]  /*1d7f0*/  @!P0 LDG.E.U8 R11, desc[UR40][R2.64] ;  /* 0x00000028020b8981 */ /* 0x000724000c1e1100 */
[----:B---3--:R-:W-:Y:S02]  /*1d800*/  @!P0 IMAD.MOV.U32 R2, RZ, RZ, R24 ;  /* 0x000000ffff028224 */ /* 0x008fe400078e0018 */
[----:B------:R-:W-:-:S05]  /*1d810*/  @!P0 IMAD.MOV.U32 R3, RZ, RZ, R25 ;  /* 0x000000ffff038224 */ /* 0x000fca00078e0019 */
[----:B------:R3:W4:Y:S02]  /*1d820*/  @!P0 LDG.E.U8 R10, desc[UR40][R2.64] ;  /* 0x00000028020a8981 */ /* 0x000724000c1e1100 */
[----:B---3--:R-:W-:Y:S02]  /*1d830*/  @!P0 IMAD.MOV.U32 R2, RZ, RZ, R22 ;  /* 0x000000ffff028224 */ /* 0x008fe400078e0016 */
[----:B------:R-:W-:-:S05]  /*1d840*/  @!P0 IMAD.MOV.U32 R3, RZ, RZ, R23 ;  /* 0x000000ffff038224 */ /* 0x000fca00078e0017 */
[----:B------:R3:W4:Y:S02]  /*1d850*/  @!P0 LDG.E.U8 R9, desc[UR40][R2.64] ;  /* 0x0000002802098981 */ /* 0x000724000c1e1100 */
[----:B---3--:R-:W-:Y:S02]  /*1d860*/  @!P0 IMAD.MOV.U32 R2, RZ, RZ, R20 ;  /* 0x000000ffff028224 */ /* 0x008fe400078e0014 */
[----:B------:R-:W-:-:S05]  /*1d870*/  @!P0 IMAD.MOV.U32 R3, RZ, RZ, R21 ;  /* 0x000000ffff038224 */ /* 0x000fca00078e0015 */
[----:B------:R2:W3:Y:S02]  /*1d880*/  @!P0 LDG.E.U8 R8, desc[UR40][R2.64] ;  /* 0x0000002802088981 */ /* 0x0004e4000c1e1100 */
[----:B--2---:R-:W-:Y:S02]  /*1d890*/  @!P0 IMAD.MOV.U32 R2, RZ, RZ, R18 ;  /* 0x000000ffff028224 */ /* 0x004fe400078e0012 */
[----:B------:R-:W-:-:S05]  /*1d8a0*/  @!P0 IMAD.MOV.U32 R3, RZ, RZ, R19 ;  /* 0x000000ffff038224 */ /* 0x000fca00078e0013 */
[----:B------:R-:W2:Y:S04]  /*1d8b0*/  @!P0 LDG.E.U8 R7, desc[UR40][R2.64] ;  /* 0x0000002802078981 */ /* 0x000ea8000c1e1100 */
[----:B------:R1:W-:Y:S04]  /*1d8c0*/  STL [R1+0x48e4], R12 ;  /* 0x0048e40c01007387 */ /* 0x0003e80000100800 */
[----:B------:R-:W2:Y:S04]  /*1d8d0*/  LDL R15, [R1+0x18d4] ;  /* 0x0018d400010f7983 */ /* 0x000ea80000100800 */
[----:B0-----:R-:W2:Y:S04]  /*1d8e0*/  LDL R14, [R1+0x18fc] ;  /* 0x0018fc00010e7983 */ /* 0x001ea80000100800 */
[----:B-1----:R-:W2:Y:S04]  /*1d8f0*/  LDL R13, [R1+0x18dc] ;  /* 0x0018dc00010d7983 */ /* 0x002ea80000100800 */
[----:B------:R-:W2:Y:S04]  /*1d900*/  LDL R12, [R1+0x18f8] ;  /* 0x0018f800010c7983 */ /* 0x000ea80000100800 */
[----:B----4-:R-:W-:Y:S04]  /*1d910*/  STL [R1+0x48e8], R11 ;  /* 0x0048e80b01007387 */ /* 0x010fe80000100800 */
[----:B------:R-:W-:Y:S04]  /*1d920*/  STL [R1+0x48ec], R10 ;  /* 0x0048ec0a01007387 */ /* 0x000fe80000100800 */
[----:B------:R-:W-:Y:S04]  /*1d930*/  STL [R1+0x48f0], R9 ;  /* 0x0048f00901007387 */ /* 0x000fe80000100800 */
[----:B------:R-:W-:Y:S04]  /*1d940*/  LDS.U8 R9, [R0+UR4+0x2000] ;  /* 0x0020000400097984 */ /* 0x000fe80008000000 */
[----:B---3--:R-:W-:Y:S04]  /*1d950*/  STL [R1+0x48f4], R8 ;  /* 0x0048f40801007387 */ /* 0x008fe80000100800 */
[----:B------:R-:W0:Y:S04]  /*1d960*/  LDS.U8 R8, [R0+UR4+0x8] ;  /* 0x0000080400087984 */ /* 0x000e280008000000 */
[----:B--2---:R-:W-:Y:S04]  /*1d970*/  STL [R1+0x48f8], R7 ;  /* 0x0048f80701007387 */ /* 0x004fe80000100800 */
[----:B------:R-:W1:Y:S04]  /*1d980*/  LDS.U8 R7, [R0+UR4+0x200] ;  /* 0x0002000400077984 */ /* 0x000e680008000000 */
[----:B0-----:R-:W-:Y:S04]  /*1d990*/  STL [R1+0x1f4], R8 ;  /* 0x0001f40801007387 */ /* 0x001fe80000100800 */
[----:B------:R-:W0:Y:S04]  /*1d9a0*/  LDS.U8 R8, [R0+UR4+0x2208] ;  /* 0x0022080400087984 */ /* 0x000e280008000000 */
[----:B-1----:R-:W-:Y:S04]  /*1d9b0*/  STL [R1+0x1f0], R7 ;  /* 0x0001f00701007387 */ /* 0x002fe80000100800 */
[----:B------:R-:W1:Y:S04]  /*1d9c0*/  LDS.U8 R7, [R0+UR4+0x2008] ;  /* 0x0020080400077984 */ /* 0x000e680008000000 */
[----:B------:R-:W-:Y:S04]  /*1d9d0*/  STL [R1+0x1fc], R9 ;  /* 0x0001fc0901007387 */ /* 0x000fe80000100800 */
[----:B------:R-:W2:Y:S04]  /*1d9e0*/  LDS.U8 R9, [R0+UR4+0x2200] ;  /* 0x0022000400097984 */ /* 0x000ea80008000000 */
[----:B0-----:R-:W-:Y:S04]  /*1d9f0*/  STL [R1+0x1f8], R8 ;  /* 0x0001f80801007387 */ /* 0x001fe80000100800 */
[----:B------:R-:W0:Y:S04]  /*1da00*/  LDS.U8 R8, [R0+UR4+0x4000] ;  /* 0x0040000400087984 */ /* 0x000e280008000000 */
[----:B-1----:R-:W-:Y:S04]  /*1da10*/  STL [R1+0x204], R7 ;  /* 0x0002040701007387 */ /* 0x002fe80000100800 */
[----:B------:R-:W1:Y:S04]  /*1da20*/  LDS.U8 R7, [R0+UR4+0x4208] ;  /* 0x0042080400077984 */ /* 0x000e680008000000 */
[----:B--2---:R-:W-:Y:S04]  /*1da30*/  STL [R1+0x200], R9 ;  /* 0x0002000901007387 */ /* 0x004fe80000100800 */
        /* <DEDUP_REMOVED lines=230> */
[----:B------:R-:W0:Y:S01]  /*1e8a0*/  LDS.U8 R8, [R0+UR4+0xe388] ;  /* 0x00e3880400087984 */ /* 0x000e220008000000 */
[----:B------:R-:W-:Y:S01]  /*1e8b0*/  PRMT R6, RZ, 0x7610, R6 ;  /* 0x00007610ff067816 */ /* 0x000fe20000000006 */
[----:B------:R-:W-:-:S02]  /*1e8c0*/  @!P0 IMAD.MOV.U32 R2, RZ, RZ, R16 ;  /* 0x000000ffff028224 */ /* 0x000fc400078e0010 */
[----:B------:R-:W-:Y:S01]  /*1e8d0*/  @!P0 IMAD.MOV.U32 R3, RZ, RZ, R17 ;  /* 0x000000ffff038224 */ /* 0x000fe200078e0011 */
[----:B------:R-:W-:-:S04]  /*1e8e0*/  PRMT R5, RZ, 0x7610, R5 ;  /* 0x00007610ff057816 */ /* 0x000fc80000000005 */
[----:B------:R3:W4:Y:S01]  /*1e8f0*/  @!P0 LDG.E.U8 R6, desc[UR40][R2.64] ;  /* 0x0000002802068981 */ /* 0x000722000c1e1100 */
[----:B------:R-:W-:Y:S01]  /*1e900*/  PRMT R4, RZ, 0x7610, R4 ;  /* 0x00007610ff047816 */ /* 0x000fe20000000004 */
[----:B---3--:R-:W-:Y:S02]  /*1e910*/  @!P0 IMAD.MOV.U32 R2, RZ, RZ, R14 ;  /* 0x000000ffff028224 */ /* 0x008fe400078e000e */
[----:B------:R-:W-:Y:S01]  /*1e920*/  @!P0 IMAD.MOV.U32 R3, RZ, RZ, R15 ;  /* 0x000000ffff038224 */ /* 0x000fe200078e000f */
[----:B-1----:R1:W-:Y:S04]  /*1e930*/  STL [R1+0x1b34], R7 ;  /* 0x001b340701007387 */ /* 0x0023e80000100800 */
[----:B------:R3:W4:Y:S04]  /*1e940*/  @!P0 LDG.E.U8 R5, desc[UR40][R2.64] ;  /* 0x0000002802058981 */ /* 0x000728000c1e1100 */
[----:B--2---:R-:W-:Y:S04]  /*1e950*/  STL [R1+0x1b40], R9 ;  /* 0x001b400901007387 */ /* 0x004fe80000100800 */
[----:B------:R-:W2:Y:S01]  /*1e960*/  LDS.U8 R9, [R0+UR4+0xe188] ;  /* 0x00e1880400097984 */ /* 0x000ea20008000000 */
[----:B-1----:R-:W-:Y:S01]  /*1e970*/  LOP3.LUT R7, R0, 0x410, RZ, 0x3c, !PT ;  /* 0x0000041000077812 */ /* 0x002fe200078e3cff */
[----:B---3--:R-:W-:-:S02]  /*1e980*/  @!P0 IMAD.MOV.U32 R2, RZ, RZ, R12 ;  /* 0x000000ffff028224 */ /* 0x008fc400078e000c */
[----:B------:R-:W-:Y:S01]  /*1e990*/  @!P0 IMAD.MOV.U32 R3, RZ, RZ, R13 ;  /* 0x000000ffff038224 */ /* 0x000fe200078e000d */
[----:B------:R-:W1:Y:S01]  /*1e9a0*/  S2R R37, SR_TID.X ;  /* 0x0000000000257919 */ /* 0x000e620000002100 */
[----:B------:R-:W3:Y:S03]  /*1e9b0*/  S2R R36, SR_TID.X ;  /* 0x0000000000247919 */ /* 0x000ee60000002100 */
[----:B------:R0:W3:Y:S04]  /*1e9c0*/  @!P0 LDG.E.U8 R4, desc[UR40][R2.64] ;  /* 0x0000002802048981 */ /* 0x0000e8000c1e1100 */
[----:B0-----:R-:W-:Y:S04]  /*1e9d0*/  STL [R1+0x1b3c], R8 ;  /* 0x001b3c0801007387 */ /* 0x001fe80000100800 */
[----:B------:R-:W0:Y:S04]  /*1e9e0*/  LDS.U8 R8, [R0+UR4+0xe380] ;  /* 0x00e3800400087984 */ /* 0x000e280008000000 */
[----:B------:R-:W-:Y:S04]  /*1e9f0*/  STL [R1+0x1cc8], R0 ;  /* 0x001cc80001007387 */ /* 0x000fe80000100800 */
[----:B------:R-:W-:Y:S04]  /*1ea00*/  LDS.U8 R10, [R7+UR4+0xe188] ;  /* 0x00e18804070a7984 */ /* 0x000fe80008000000 */
[----:B------:R-:W-:Y:S04]  /*1ea10*/  LDS.U8 R3, [R0+UR4] ;  /* 0x0000000400037984 */ /* 0x000fe80008000000 */
[----:B------:R-:W-:Y:S04]  /*1ea20*/  LDS.U8 R2, [R0+UR4+0x208] ;  /* 0x0002080400027984 */ /* 0x000fe80008000000 */
[----:B------:R-:W1:Y:S04]  /*1ea30*/  LDS.U8 R0, [R7+UR4] ;  /* 0x0000000407007984 */ /* 0x000e680008000000 */
        /* <DEDUP_REMOVED lines=241> */
[----:B0-----:R-:W-:Y:S04]  /*1f950*/  STL [R1+0x1a44], R8 ;  /* 0x001a440801007387 */ /* 0x001fe80000100800 */
[----:B------:R-:W0:Y:S04]  /*1f960*/  LDS.U8 R8, [R7+UR4+0xc388] ;  /* 0x00c3880407087984 */ /* 0x000e280008000000 */
[----:B-1----:R-:W-:Y:S04]  /*1f970*/  STL [R1+0x1c30], R0 ;  /* 0x001c300001007387 */ /* 0x002fe80000100800 */
[----:B------:R-:W1:Y:S04]  /*1f980*/  LDS.U8 R0, [R7+UR4+0xc188] ;  /* 0x00c1880407007984 */ /* 0x000e680008000000 */
[----:B0-----:R-:W-:Y:S04]  /*1f990*/  STL [R1+0x1c2c], R8 ;  /* 0x001c2c0801007387 */ /* 0x001fe80000100800 */
[----:B------:R-:W0:Y:S04]  /*1f9a0*/  LDS.U8 R8, [R7+UR4+0xc380] ;  /* 0x00c3800407087984 */ /* 0x000e280008000000 */
[----:B-1----:R-:W-:Y:S04]  /*1f9b0*/  STL [R1+0x1c38], R0 ;  /* 0x001c380001007387 */ /* 0x002fe80000100800 */
[----:B------:R-:W1:Y:S01]  /*1f9c0*/  LDS.U8 R0, [R7+UR4+0xe180] ;  /* 0x00e1800407007984 */ /* 0x000e620008000000 */
[----:B---3--:R-:W-:-:S02]  /*1f9d0*/  LOP3.LUT R36, R36, 0x180, RZ, 0xc0, !PT ;  /* 0x0000018024247812 */ /* 0x008fc400078ec0ff */
[----:B------:R-:W-:Y:S01]  /*1f9e0*/  SHF.R.U32.HI R9, RZ, 0x2, R37 ;  /* 0x00000002ff097819 */ /* 0x000fe20000011625 */
[----:B0-----:R0:W-:Y:S04]  /*1f9f0*/  STL [R1+0x1c34], R8 ;  /* 0x001c340801007387 */ /* 0x0011e80000100800 */
[----:B-1----:R-:W-:Y:S04]  /*1fa00*/  STL [R1+0x1c40], R0 ;  /* 0x001c400001007387 */ /* 0x002fe80000100800 */
[----:B------:R-:W1:Y:S01]  /*1fa10*/  LDS.U8 R0, [R7+UR4+0xe388] ;  /* 0x00e3880407007984 */ /* 0x000e620008000000 */
[----:B0-----:R-:W-:-:S02]  /*1fa20*/  LOP3.LUT R8, R37, 0x3, RZ, 0xc0, !PT ;  /* 0x0000000325087812 */ /* 0x001fc400078ec0ff */
[----:B------:R-:W-:Y:S02]  /*1fa30*/  SHF.R.U32.HI R36, RZ, 0x3, R36 ;  /* 0x00000003ff247819 */ /* 0x000fe40000011624 */
[----:B------:R-:W-:Y:S01]  /*1fa40*/  SGXT.U32 R9, R9, 0x3 ;  /* 0x000000030909781a */ /* 0x000fe20000000000 */
[----:B------:R-:W-:-:S05]  /*1fa50*/  IMAD R8, R8, 0x820, RZ ;  /* 0x0000082008087824 */ /* 0x000fca00078e02ff */
[----:B------:R-:W-:Y:S02]  /*1fa60*/  LOP3.LUT R8, R8, R9, R36, 0x1e, !PT ;  /* 0x0000000908087212 */ /* 0x000fe400078e1e24 */
[----:B------:R-:W0:Y:S02]  /*1fa70*/  LDS.U8 R9, [R7+UR4+0xe380] ;  /* 0x00e3800407097984 */ /* 0x000e240008000000 */
[----:B------:R-:W-:-:S05]  /*1fa80*/  LOP3.LUT R8, R8, 0x40, RZ, 0x3c, !PT ;  /* 0x0000004008087812 */ /* 0x000fca00078e3cff */
[----:B------:R-:W-:Y:S04]  /*1fa90*/  LDS.U8 R7, [R8+UR4+0x208] ;  /* 0x0002080408077984 */ /* 0x000fe80008000000 */
[----:B-1----:R-:W-:Y:S04]  /*1faa0*/  STL [R1+0x1c3c], R0 ;  /* 0x001c3c0001007387 */ /* 0x002fe80000100800 */
[----:B------:R-:W1:Y:S04]  /*1fab0*/  LDS.U8 R0, [R8+UR4] ;  /* 0x0000000408007984 */ /* 0x000e680008000000 */
[----:B------:R-:W-:Y:S04]  /*1fac0*/  STL [R1+0x1c48], R10 ;  /* 0x001c480a01007387 */ /* 0x000fe80000100800 */
        /* <DEDUP_REMOVED lines=241> */
[----:B------:R-:W-:Y:S04]  /*209e0*/  LDS.U8 R9, [R8+UR4+0xc380] ;  /* 0x00c3800408097984 */ /* 0x000fe80008000000 */
[----:B-1----:R-:W-:Y:S04]  /*209f0*/  STL [R1+0x1b50], R0 ;  /* 0x001b500001007387 */ /* 0x002fe80000100800 */
[----:B------:R-:W0:Y:S04]  /*20a00*/  LDS.U8 R0, [R8+UR4+0xc188] ;  /* 0x00c1880408007984 */ /* 0x000e280008000000 */
[----:B--2---:R1:W-:Y:S01]  /*20a10*/  STL [R1+0x1b4c], R7 ;  /* 0x001b4c0701007387 */ /* 0x0043e20000100800 */
[----:B------:R-:W1:Y:S03]  /*20a20*/  S2R R20, SR_TID.X ;  /* 0x0000000000147919 */ /* 0x000e660000002100 */
[----:B0-----:R-:W-:Y:S04]  /*20a30*/  STL [R1+0x1b58], R0 ;  /* 0x001b580001007387 */ /* 0x001fe80000100800 */
[----:B------:R-:W0:Y:S04]  /*20a40*/  LDS.U8 R0, [R8+UR4+0xe180] ;  /* 0x00e1800408007984 */ /* 0x000e280008000000 */
[----:B------:R-:W-:Y:S01]  /*20a50*/  STL [R1+0x1b54], R9 ;  /* 0x001b540901007387 */ /* 0x000fe20000100800 */
[----:B-1----:R-:W-:-:S02]  /*20a60*/  SHF.R.U32.HI R7, RZ, 0x2, R20 ;  /* 0x00000002ff077819 */ /* 0x002fc40000011614 */
[----:B------:R-:W-:Y:S01]  /*20a70*/  LOP3.LUT R37, R37, 0x180, RZ, 0xc0, !PT ;  /* 0x0000018025257812 */ /* 0x000fe200078ec0ff */
[----:B------:R-:W-:Y:S01]  /*20a80*/  LDS.U8 R9, [R8+UR4+0xe188] ;  /* 0x00e1880408097984 */ /* 0x000fe20008000000 */
[----:B------:R-:W-:Y:S02]  /*20a90*/  SGXT.U32 R7, R7, 0x3 ;  /* 0x000000030707781a */ /* 0x000fe40000000000 */
[----:B------:R-:W-:Y:S01]  /*20aa0*/  SHF.R.U32.HI R30, RZ, 0x3, R37 ;  /* 0x00000003ff1e7819 */ /* 0x000fe20000011625 */
[----:B0-----:R0:W-:Y:S02]  /*20ab0*/  STL [R1+0x1b60], R0 ;  /* 0x001b600001007387 */ /* 0x0011e40000100800 */
[----:B0-----:R-:W-:-:S05]  /*20ac0*/  LOP3.LUT R0, R20, 0x3, RZ, 0xc0, !PT ;  /* 0x0000000314007812 */ /* 0x001fca00078ec0ff */
[----:B------:R-:W-:-:S05]  /*20ad0*/  IMAD R0, R0, 0x820, RZ ;  /* 0x0000082000007824 */ /* 0x000fca00078e02ff */
[----:B------:R-:W-:Y:S02]  /*20ae0*/  LOP3.LUT R0, R0, R7, R30, 0x1e, !PT ;  /* 0x0000000700007212 */ /* 0x000fe400078e1e1e */
[----:B------:R-:W0:Y:S04]  /*20af0*/  LDS.U8 R7, [R8+UR4+0xe388] ;  /* 0x00e3880408077984 */ /* 0x000e280008000000 */
[----:B------:R-:W1:Y:S01]  /*20b00*/  LDS.U8 R8, [R8+UR4+0xe380] ;  /* 0x00e3800408087984 */ /* 0x000e620008000000 */
[----:B------:R-:W-:-:S03]  /*20b10*/  LOP3.LUT R0, R0, 0x450, RZ, 0x3c, !PT ;  /* 0x0000045000007812 */ /* 0x000fc600078e3cff */
[----:B0-----:R-:W-:Y:S04]  /*20b20*/  STL [R1+0x1b5c], R7 ;  /* 0x001b5c0701007387 */ /* 0x001fe80000100800 */
[----:B------:R-:W0:Y:S04]  /*20b30*/  LDS.U8 R7, [R0+UR4] ;  /* 0x0000000400077984 */ /* 0x000e280008000000 */
[----:B------:R-:W-:Y:S04]  /*20b40*/  STL [R1+0x1b68], R9 ;  /* 0x001b680901007387 */ /* 0x000fe80000100800 */
[----:B------:R-:W2:Y:S04]  /*20b50*/  LDS.U8 R9, [R0+UR4+0x208] ;  /* 0x0002080400097984 */ /* 0x000ea80008000000 */
[----:B-1----:R-:W-:Y:S04]  /*20b60*/  STL [R1+0x1b64], R8 ;  /* 0x001b640801007387 */ /* 0x002fe80000100800 */
[----:B------:R-:W1:Y:S04]  /*20b70*/  LDS.U8 R8, [R0+UR4+0x8] ;  /* 0x0000080400087984 */ /* 0x000e680008000000 */
[----:B0-----:R-:W-:Y:S04]  /*20b80*/  STL [R1+0xd74], R7 ;  /* 0x000d740701007387 */ /* 0x001fe80000100800 */
[----:B------:R-:W0:Y:S04]  /*20b90*/  LDS.U8 R7, [R0+UR4+0x200] ;  /* 0x0002000400077984 */ /* 0x000e280008000000 */
[----:B--2---:R-:W-:Y:S04]  /*20ba0*/  STL [R1+0xd70], R9 ;  /* 0x000d700901007387 */ /* 0x004fe80000100800 */
        /* <DEDUP_REMOVED lines=222> */
[----:B------:R-:W2:Y:S04]  /*21990*/  LDL.LU R21, [R1+0x1ec] ;  /* 0x0001ec0001157983 */ /* 0x000ea80000300800 */
[----:B-1----:R-:W-:Y:S04]  /*219a0*/  STL [R1+0x1a4c], R8 ;  /* 0x001a4c0801007387 */ /* 0x002fe80000100800 */
[----:B------:R-:W3:Y:S04]  /*219b0*/  LDL.LU R22, [R1+0x1e0] ;  /* 0x0001e00001167983 */ /* 0x000ee80000300800 */
[----:B------:R-:W-:Y:S04]  /*219c0*/  LDS.U8 R8, [R0+UR4+0xa180] ;  /* 0x00a1800400087984 */ /* 0x000fe80008000000 */
[----:B------:R-:W-:Y:S04]  /*219d0*/  LDS.U8 R9, [R0+UR4+0xa388] ;  /* 0x00a3880400097984 */ /* 0x000fe80008000000 */
[----:B0-----:R-:W-:Y:S04]  /*219e0*/  STL [R1+0x1a58], R7 ;  /* 0x001a580701007387 */ /* 0x001fe80000100800 */
[----:B------:R-:W2:Y:S04]  /*219f0*/  LDL.LU R23, [R1+0x1d8] ;  /* 0x0001d80001177983 */ /* 0x000ea80000300800 */
[----:B------:R-:W2:Y:S04]  /*21a00*/  LDL.LU R24, [R1+0x1d0] ;  /* 0x0001d00001187983 */ /* 0x000ea80000300800 */
[----:B------:R-:W2:Y:S04]  /*21a10*/  LDL.LU R25, [R1+0x1c8] ;  /* 0x0001c80001197983 */ /* 0x000ea80000300800 */
[----:B------:R-:W2:Y:S04]  /*21a20*/  LDL.LU R26, [R1+0x1c0] ;  /* 0x0001c000011a7983 */ /* 0x000ea80000300800 */
[----:B------:R-:W2:Y:S04]  /*21a30*/  LDL.LU R27, [R1+0x1b8] ;  /* 0x0001b800011b7983 */ /* 0x000ea80000300800 */
[----:B------:R-:W3:Y:S04]  /*21a40*/  LDL.LU R28, [R1+0x1b0] ;  /* 0x0001b000011c7983 */ /* 0x000ee80000300800 */
[----:B------:R-:W4:Y:S04]  /*21a50*/  LDL.LU R29, [R1+0x1a8] ;  /* 0x0001a800011d7983 */ /* 0x000f280000300800 */
[----:B------:R-:W4:Y:S04]  /*21a60*/  LDL.LU R31, [R1+0x1a0] ;  /* 0x0001a000011f7983 */ /* 0x000f280000300800 */
[----:B------:R-:W4:Y:S04]  /*21a70*/  LDL.LU R32, [R1+0x198] ;  /* 0x0001980001207983 */ /* 0x000f280000300800 */
[----:B------:R-:W4:Y:S04]  /*21a80*/  LDL.LU R33, [R1+0x190] ;  /* 0x0001900001217983 */ /* 0x000f280000300800 */
[----:B------:R-:W4:Y:S04]  /*21a90*/  LDL.LU R34, [R1+0x188] ;  /* 0x0001880001227983 */ /* 0x000f280000300800 */
[----:B------:R-:W4:Y:S04]  /*21aa0*/  LDL.LU R35, [R1+0x180] ;  /* 0x0001800001237983 */ /* 0x000f280000300800 */
[----:B------:R-:W4:Y:S04]  /*21ab0*/  LDL.LU R36, [R1+0x178] ;  /* 0x0001780001247983 */ /* 0x000f280000300800 */
[----:B------:R-:W0:Y:S04]  /*21ac0*/  LDS.U8 R7, [R0+UR4+0x8380] ;  /* 0x0083800400077984 */ /* 0x000e280008000000 */
[----:B------:R-:W4:Y:S04]  /*21ad0*/  LDL.LU R37, [R1+0x170] ;  /* 0x0001700001257983 */ /* 0x000f280000300800 */
[----:B0-----:R-:W-:Y:S04]  /*21ae0*/  STL [R1+0x1a54], R7 ;  /* 0x001a540701007387 */ /* 0x001fe80000100800 */
[----:B------:R-:W0:Y:S04]  /*21af0*/  LDS.U8 R7, [R0+UR4+0xa188] ;  /* 0x00a1880400077984 */ /* 0x000e280008000000 */
[----:B------:R-:W-:Y:S04]  /*21b00*/  STL [R1+0x1a60], R8 ;  /* 0x001a600801007387 */ /* 0x000fe80000100800 */
[----:B------:R-:W1:Y:S04]  /*21b10*/  LDS.U8 R8, [R0+UR4+0xa380] ;  /* 0x00a3800400087984 */ /* 0x000e680008000000 */
[----:B------:R-:W-:Y:S04]  /*21b20*/  STL [R1+0x1a5c], R9 ;  /* 0x001a5c0901007387 */ /* 0x000fe80000100800 */
[----:B------:R-:W1:Y:S04]  /*21b30*/  LDS.U8 R9, [R0+UR4+0xc180] ;  /* 0x00c1800400097984 */ /* 0x000e680008000000 */
[----:B0-----:R-:W-:Y:S04]  /*21b40*/  STL [R1+0x1a68], R7 ;  /* 0x001a680701007387 */ /* 0x001fe80000100800 */
[----:B------:R-:W0:Y:S04]  /*21b50*/  LDS.U8 R7, [R0+UR4+0xc388] ;  /* 0x00c3880400077984 */ /* 0x000e280008000000 */
[----:B-1----:R-:W-:Y:S04]  /*21b60*/  STL [R1+0x1a64], R8 ;  /* 0x001a640801007387 */ /* 0x002fe80000100800 */
        /* <DEDUP_REMOVED lines=8> */
[----:B0-----:R-:W-:Y:S04]  /*21bf0*/  STL [R1+0x1c60], R7 ;  /* 0x001c600701007387 */ /* 0x001fe80000100800 */
[----:B------:R-:W0:Y:S04]  /*21c00*/  LDS.U8 R7, [R0+UR4+0xe188] ;  /* 0x00e1880400077984 */ /* 0x000e280008000000 */
[----:B------:R-:W0:Y:S01]  /*21c10*/  LDS.U8 R0, [R0+UR4+0xe380] ;  /* 0x00e3800400007984 */ /* 0x000e220008000000 */
[----:B------:R-:W-:Y:S01]  /*21c20*/  BAR.SYNC.DEFER_BLOCKING 0x0 ;  /* 0x0000000000007b1d */ /* 0x000fe20000010000 */
[----:B------:R-:W-:-:S05]  /*21c30*/  LOP3.LUT R30, R30, 0x1ff, R20, 0x78, !PT ;  /* 0x000001ff1e1e7812 */ /* 0x000fca00078e7814 */
[----:B-1----:R-:W-:Y:S04]  /*21c40*/  STL [R1+0x1c5c], R8 ;  /* 0x001c5c0801007387 */ /* 0x002fe80000100800 */
[----:B0-----:R0:W-:Y:S04]  /*21c50*/  STL [R1+0x1c68], R7 ;  /* 0x001c680701007387 */ /* 0x0011e80000100800 */
[----:B------:R-:W-:Y:S04]  /*21c60*/  STL [R1+0x1c64], R0 ;  /* 0x001c640001007387 */ /* 0x000fe80000100800 */
[----:B0-----:R-:W4:Y:S04]  /*21c70*/  LDL.LU R7, [R1+0x168] ;  /* 0x0001680001077983 */ /* 0x001f280000300800 */
[----:B------:R-:W4:Y:S04]  /*21c80*/  LDL.LU R8, [R1+0x160] ;  /* 0x0001600001087983 */ /* 0x000f280000300800 */
        /* <DEDUP_REMOVED lines=8> */
[----:B--2---:R-:W-:Y:S04]  /*21d10*/  STS.U8 [R30+UR4], R21 ;  /* 0x000000151e007988 */ /* 0x004fe80008000004 */
[----:B---3--:R0:W-:Y:S04]  /*21d20*/  STS.U8 [R30+UR4+0x400], R22 ;  /* 0x000400161e007988 */ /* 0x0081e80008000004 */
[----:B0-----:R-:W2:Y:S04]  /*21d30*/  LDL.LU R22, [R1+0x118] ;  /* 0x0001180001167983 */ /* 0x001ea80000300800 */
[----:B------:R-:W-:Y:S04]  /*21d40*/  STS.U8 [R30+UR4+0x800], R23 ;  /* 0x000800171e007988 */ /* 0x000fe80008000004 */
[----:B------:R0:W-:Y:S04]  /*21d50*/  STS.U8 [R30+UR4+0xc00], R24 ;  /* 0x000c00181e007988 */ /* 0x0001e80008000004 */
[----:B------:R-:W-:Y:S04]  /*21d60*/  STS.U8 [R30+UR4+0x1000], R25 ;  /* 0x001000191e007988 */ /* 0x000fe80008000004 */
[----:B------:R1:W-:Y:S04]  /*21d70*/  STS.U8 [R30+UR4+0x1400], R26 ;  /* 0x0014001a1e007988 */ /* 0x0003e80008000004 */
[----:B------:R-:W-:Y:S04]  /*21d80*/  STS.U8 [R30+UR4+0x1800], R27 ;  /* 0x0018001b1e007988 */ /* 0x000fe80008000004 */
[----:B------:R3:W-:Y:S04]  /*21d90*/  STS.U8 [R30+UR4+0x1c00], R28 ;  /* 0x001c001c1e007988 */ /* 0x0007e80008000004 */
[----:B----4-:R-:W-:Y:S04]  /*21da0*/  STS.U8 [R30+UR4+0x2000], R29 ;  /* 0x0020001d1e007988 */ /* 0x010fe80008000004 */
[----:B------:R-:W-:Y:S04]  /*21db0*/  STS.U8 [R30+UR4+0x2400], R31 ;  /* 0x0024001f1e007988 */ /* 0x000fe80008000004 */
[----:B------:R-:W-:Y:S04]  /*21dc0*/  STS.U8 [R30+UR4+0x2800], R32 ;  /* 0x002800201e007988 */ /* 0x000fe80008000004 */
[----:B------:R-:W-:Y:S04]  /*21dd0*/  STS.U8 [R30+UR4+0x2c00], R33 ;  /* 0x002c00211e007988 */ /* 0x000fe80008000004 */
[----:B0-----:R-:W4:Y:S04]  /*21de0*/  LDL.LU R24, [R1+0x110] ;  /* 0x0001100001187983 */ /* 0x001f280000300800 */
[----:B------:R0:W-:Y:S04]  /*21df0*/  STS.U8 [R30+UR4+0x3000], R34 ;  /* 0x003000221e007988 */ /* 0x0001e80008000004 */
[----:B-1----:R-:W4:Y:S04]  /*21e00*/  LDL.LU R26, [R1+0x108] ;  /* 0x00010800011a7983 */ /* 0x002f280000300800 */
[----:B------:R-:W-:Y:S04]  /*21e10*/  STS.U8 [R30+UR4+0x3400], R35 ;  /* 0x003400231e007988 */ /* 0x000fe80008000004 */
[----:B------:R1:W-:Y:S04]  /*21e20*/  STS.U8 [R30+UR4+0x3800], R36 ;  /* 0x003800241e007988 */ /* 0x0003e80008000004 */
[----:B---3--:R-:W3:Y:S04]  /*21e30*/  LDL.LU R28, [R1+0x100] ;  /* 0x00010000011c7983 */ /* 0x008ee80000300800 */
[----:B0-----:R-:W3:Y:S04]  /*21e40*/  LDL.LU R34, [R1+0xf8] ;  /* 0x0000f80001227983 */ /* 0x001ee80000300800 */
[----:B-1----:R-:W3:Y:S04]  /*21e50*/  LDL.LU R36, [R1+0xf0] ;  /* 0x0000f00001247983 */ /* 0x002ee80000300800 */
[----:B------:R-:W3:Y:S04]  /*21e60*/  LDL.LU R0, [R1+0xe8] ;  /* 0x0000e80001007983 */ /* 0x000ee80000300800 */
        /* <DEDUP_REMOVED lines=12> */
[----:B------:R0:W-:Y:S04]  /*21f30*/  STS.U8 [R30+UR4+0x3c00], R37 ;  /* 0x003c00251e007988 */ /* 0x0001e80008000004 */
[----:B------:R-:W3:Y:S04]  /*21f40*/  LDL.LU R35, [R1+0x40] ;  /* 0x0000400001237983 */ /* 0x000ee80000300800 */
[----:B0-----:R-:W3:Y:S04]  /*21f50*/  LDL.LU R37, [R1+0x28] ;  /* 0x0000280001257983 */ /* 0x001ee80000300800 */
[----:B------:R0:W-:Y:S04]  /*21f60*/  STS.U8 [R30+UR4+0x4000], R7 ;  /* 0x004000071e007988 */ /* 0x0001e80008000004 */
[----:B------:R1:W-:Y:S04]  /*21f70*/  STS.U8 [R30+UR4+0x4400], R8 ;  /* 0x004400081e007988 */ /* 0x0003e80008000004 */
[----:B------:R0:W-:Y:S04]  /*21f80*/  STS.U8 [R30+UR4+0x4800], R9 ;  /* 0x004800091e007988 */ /* 0x0001e80008000004 */
[----:B------:R0:W-:Y:S04]  /*21f90*/  STS.U8 [R30+UR4+0x4c00], R10 ;  /* 0x004c000a1e007988 */ /* 0x0001e80008000004 */
[----:B------:R1:W-:Y:S04]  /*21fa0*/  STS.U8 [R30+UR4+0x5000], R11 ;  /* 0x0050000b1e007988 */ /* 0x0003e80008000004 */
[----:B------:R1:W-:Y:S04]  /*21fb0*/  STS.U8 [R30+UR4+0x5400], R12 ;  /* 0x0054000c1e007988 */ /* 0x0003e80008000004 */
[----:B0-----:R-:W3:Y:S04]  /*21fc0*/  LDL.LU R7, [R1+0x48f8] ;  /* 0x0048f80001077983 */ /* 0x001ee80000300800 */
[----:B-1----:R-:W3:Y:S04]  /*21fd0*/  LDL.LU R8, [R1+0x48f4] ;  /* 0x0048f40001087983 */ /* 0x002ee80000300800 */
[----:B------:R-:W3:Y:S04]  /*21fe0*/  LDL.LU R9, [R1+0x48f0] ;  /* 0x0048f00001097983 */ /* 0x000ee80000300800 */
[----:B------:R-:W3:Y:S04]  /*21ff0*/  LDL.LU R10, [R1+0x48ec] ;  /* 0x0048ec00010a7983 */ /* 0x000ee80000300800 */
[----:B------:R-:W3:Y:S04]  /*22000*/  LDL.LU R11, [R1+0x48e8] ;  /* 0x0048e800010b7983 */ /* 0x000ee80000300800 */
[----:B------:R-:W3:Y:S04]  /*22010*/  LDL.LU R12, [R1+0x48e4] ;  /* 0x0048e400010c7983 */ /* 0x000ee80000300800 */
[----:B------:R0:W-:Y:S04]  /*22020*/  STS.U8 [R30+UR4+0x5800], R14 ;  /* 0x0058000e1e007988 */ /* 0x0001e80008000004 */
[----:B------:R1:W-:Y:S04]  /*22030*/  STS.U8 [R30+UR4+0x5c00], R16 ;  /* 0x005c00101e007988 */ /* 0x0003e80008000004 */
[----:B------:R1:W-:Y:S04]  /*22040*/  STS.U8 [R30+UR4+0x6000], R18 ;  /* 0x006000121e007988 */ /* 0x0003e80008000004 */
[----:B------:R2:W-:Y:S04]  /*22050*/  STS.U8 [R30+UR4+0x6400], R20 ;  /* 0x006400141e007988 */ /* 0x0005e80008000004 */
[----:B0-----:R-:W3:Y:S04]  /*22060*/  LDL.LU R14, [R1+0x48e0] ;  /* 0x0048e000010e7983 */ /* 0x001ee80000300800 */
[----:B-1----:R-:W3:Y:S04]  /*22070*/  LDL.LU R16, [R1+0x48dc] ;  /* 0x0048dc0001107983 */ /* 0x002ee80000300800 */
[----:B------:R-:W3:Y:S04]  /*22080*/  LDL.LU R18, [R1+0x48d8] ;  /* 0x0048d80001127983 */ /* 0x000ee80000300800 */
[----:B--2---:R-:W2:Y:S04]  /*22090*/  LDL.LU R20, [R1+0x48d4] ;  /* 0x0048d40001147983 */ /* 0x004ea80000300800 */
[----:B------:R0:W-:Y:S04]  /*220a0*/  STS.U8 [R30+UR4+0x6800], R22 ;  /* 0x006800161e007988 */ /* 0x0001e80008000004 */
[----:B0-----:R-:W2:Y:S04]  /*220b0*/  LDL.LU R22, [R1+0x48d0] ;  /* 0x0048d00001167983 */ /* 0x001ea80000300800 */
[----:B----4-:R0:W-:Y:S04]  /*220c0*/  STS.U8 [R30+UR4+0x6c00], R24 ;  /* 0x006c00181e007988 */ /* 0x0101e80008000004 */
[----:B------:R1:W-:Y:S04]  /*220d0*/  STS.U8 [R30+UR4+0x7000], R26 ;  /* 0x0070001a1e007988 */ /* 0x0003e80008000004 */
[----:B---3--:R3:W-:Y:S04]  /*220e0*/  STS.U8 [R30+UR4+0x7400], R28 ;  /* 0x0074001c1e007988 */ /* 0x0087e80008000004 */
[----:B0-----:R-:W4:Y:S04]  /*220f0*/  LDL.LU R24, [R1+0x48cc] ;  /* 0x0048cc0001187983 */ /* 0x001f280000300800 */
[----:B-1----:R-:W2:Y:S04]  /*22100*/  LDL.LU R26, [R1+0x48c8] ;  /* 0x0048c800011a7983 */ /* 0x002ea80000300800 */
[----:B------:R0:W-:Y:S04]  /*22110*/  STS.U8 [R30+UR4+0x7800], R34 ;  /* 0x007800221e007988 */ /* 0x0001e80008000004 */
[----:B---3--:R-:W3:Y:S04]  /*22120*/  LDL.LU R28, [R1+0x48c4] ;  /* 0x0048c400011c7983 */ /* 0x008ee80000300800 */
[----:B------:R1:W-:Y:S04]  /*22130*/  STS.U8 [R30+UR4+0x7c00], R36 ;  /* 0x007c00241e007988 */ /* 0x0003e80008000004 */
[----:B0-----:R-:W2:Y:S04]  /*22140*/  LDL.LU R34, [R1+0x48c0] ;  /* 0x0048c00001227983 */ /* 0x001ea80000300800 */
[----:B-1----:R-:W2:Y:S04]  /*22150*/  LDL.LU R36, [R1+0x48bc] ;  /* 0x0048bc0001247983 */ /* 0x002ea80000300800 */
[----:B------:R0:W-:Y:S04]  /*22160*/  STS.U8 [R30+UR4+0x8000], R0 ;  /* 0x008000001e007988 */ /* 0x0001e80008000004 */
[----:B------:R1:W-:Y:S04]  /*22170*/  STS.U8 [R30+UR4+0x8400], R13 ;  /* 0x0084000d1e007988 */ /* 0x0003e80008000004 */
[----:B------:R0:W-:Y:S04]  /*22180*/  STS.U8 [R30+UR4+0x8800], R15 ;  /* 0x0088000f1e007988 */ /* 0x0001e80008000004 */
[----:B------:R0:W-:Y:S04]  /*22190*/  STS.U8 [R30+UR4+0x8c00], R17 ;  /* 0x008c00111e007988 */ /* 0x0001e80008000004 */
[----:B------:R0:W-:Y:S04]  /*221a0*/  STS.U8 [R30+UR4+0x9000], R19 ;  /* 0x009000131e007988 */ /* 0x0001e80008000004 */
[----:B------:R-:W-:Y:S04]  /*221b0*/  STS.U8 [R30+UR4+0x9400], R21 ;  /* 0x009400151e007988 */ /* 0x000fe80008000004 */
[----:B------:R-:W-:Y:S04]  /*221c0*/  STS.U8 [R30+UR4+0x9800], R23 ;  /* 0x009800171e007988 */ /* 0x000fe80008000004 */
[----:B------:R-:W-:Y:S04]  /*221d0*/  STS.U8 [R30+UR4+0x9c00], R25 ;  /* 0x009c00191e007988 */ /* 0x000fe80008000004 */
[----:B------:R-:W-:Y:S04]  /*221e0*/  STS.U8 [R30+UR4+0xa000], R27 ;  /* 0x00a0001b1e007988 */ /* 0x000fe80008000004 */
[----:B------:R-:W-:Y:S04]  /*221f0*/  STS.U8 [R30+UR4+0xa400], R29 ;  /* 0x00a4001d1e007988 */ /* 0x000fe80008000004 */
[----:B------:R-:W-:Y:S04]  /*22200*/  STS.U8 [R30+UR4+0xa800], R31 ;  /* 0x00a8001f1e007988 */ /* 0x000fe80008000004 */
        /* <DEDUP_REMOVED lines=8> */
[----:B------:R-:W3:Y:S01]  /*22290*/  LDL.LU R19, [R1+0x1bc] ;  /* 0x0001bc0001137983 */ /* 0x000ee20000300800 */
[----:B------:R-:W0:Y:S03]  /*222a0*/  S2R R32, SR_TID.X ;  /* 0x0000000000207919 */ /* 0x000e260000002100 */
        /* <DEDUP_REMOVED lines=9> */
[----:B--2---:R1:W-:Y:S04]  /*22340*/  STS.U8 [R30+UR4+0xbc00], R36 ;  /* 0x00bc00241e007988 */ /* 0x0043e80008000004 */
[----:B------:R2:W-:Y:S04]  /*22350*/  STS.U8 [R30+UR4+0xc000], R34 ;  /* 0x00c000221e007988 */ /* 0x0005e80008000004 */
[----:B-1----:R-:W3:Y:S01]  /*22360*/  LDL.LU R36, [R1+0x1e8] ;  /* 0x0001e80001247983 */ /* 0x002ee20000300800 */
[----:B--2---:R-:W1:Y:S03]  /*22370*/  S2R R34, SR_TID.X ;  /* 0x0000000000227919 */ /* 0x004e660000002100 */
[----:B------:R-:W2:Y:S01]  /*22380*/  LDL.LU R30, [R1+0x48b8] ;  /* 0x0048b800011e7983 */ /* 0x000ea20000300800 */
[----:B-1----:R-:W-:-:S04]  /*22390*/  LOP3.LUT R34, R34, 0x180, RZ, 0xc0, !PT ;  /* 0x0000018022227812 */ /* 0x002fc800078ec0ff */
[----:B------:R-:W-:-:S04]  /*223a0*/  SHF.R.U32.HI R34, RZ, 0x3, R34 ;  /* 0x00000003ff227819 */ /* 0x000fc80000011622 */
[----:B0-----:R-:W-:Y:S02]  /*223b0*/  LOP3.LUT R34, R34, 0x1ff, R32, 0x78, !PT ;  /* 0x000001ff22227812 */ /* 0x001fe400078e7820 */
[----:B------:R-:W2:Y:S04]  /*223c0*/  LDL.LU R32, [R1+0x48b4] ;  /* 0x0048b40001207983 */ /* 0x000ea80000300800 */
[----:B--2---:R0:W-:Y:S04]  /*223d0*/  STS.U8 [R34+UR4+0xc400], R32 ;  /* 0x00c4002022007988 */ /* 0x0041e80008000004 */
[----:B------:R1:W-:Y:S01]  /*223e0*/  STS.U8 [R34+UR4+0xc800], R30 ;  /* 0x00c8001e22007988 */ /* 0x0003e20008000004 */
[----:B0-----:R-:W0:Y:S01]  /*223f0*/  S2R R32, SR_TID.X ;  /* 0x0000000000207919 */ /* 0x001e220000002100 */
[----:B-1----:R-:W1:Y:S02]  /*22400*/  S2R R30, SR_TID.X ;  /* 0x00000000001e7919 */ /* 0x002e640000002100 */
[----:B---3--:R-:W-:Y:S04]  /*22410*/  STS.U8 [R34+UR4+0xcc00], R28 ;  /* 0x00cc001c22007988 */ /* 0x008fe80008000004 */
[----:B------:R-:W-:Y:S04]  /*22420*/  STS.U8 [R34+UR4+0xd000], R26 ;  /* 0x00d0001a22007988 */ /* 0x000fe80008000004 */
[----:B----4-:R1:W-:Y:S04]  /*22430*/  STS.U8 [R34+UR4+0xd400], R24 ;  /* 0x00d4001822007988 */ /* 0x0103e80008000004 */
        /* <DEDUP_REMOVED lines=9> */
[----:B------:R-:W-:Y:S01]  /*224d0*/  STS.U8 [R34+UR4+0xfc00], R4 ;  /* 0x00fc000422007988 */ /* 0x000fe20008000004 */
[----:B0-----:R-:W-:-:S04]  /*224e0*/  LOP3.LUT R32, R32, 0x180, RZ, 0xc0, !PT ;  /* 0x0000018020207812 */ /* 0x001fc800078ec0ff */
[----:B------:R-:W-:-:S04]  /*224f0*/  SHF.R.U32.HI R32, RZ, 0x3, R32 ;  /* 0x00000003ff207819 */ /* 0x000fc80000011620 */
[----:B-1----:R-:W-:-:S04]  /*22500*/  LOP3.LUT R24, R32, 0x1ff, R30, 0x78, !PT ;  /* 0x000001ff20187812 */ /* 0x002fc800078e781e */
[----:B------:R-:W-:-:S05]  /*22510*/  LOP3.LUT R24, R24, 0x40, RZ, 0x3c, !PT ;  /* 0x0000004018187812 */ /* 0x000fca00078e3cff */
[----:B------:R-:W-:Y:S04]  /*22520*/  STS.U8 [R24+UR4+0x200], R36 ;  /* 0x0002002418007988 */ /* 0x000fe80008000004 */
[----:B------:R0:W-:Y:S04]  /*22530*/  STS.U8 [R24+UR4+0x600], R0 ;  /* 0x0006000018007988 */ /* 0x0001e80008000004 */
[----:B------:R1:W-:Y:S04]  /*22540*/  STS.U8 [R24+UR4+0xa00], R13 ;  /* 0x000a000d18007988 */ /* 0x0003e80008000004 */
[----:B------:R2:W-:Y:S04]  /*22550*/  STS.U8 [R24+UR4+0xe00], R15 ;  /* 0x000e000f18007988 */ /* 0x0005e80008000004 */
[----:B------:R3:W-:Y:S04]  /*22560*/  STS.U8 [R24+UR4+0x1200], R17 ;  /* 0x0012001118007988 */ /* 0x0007e80008000004 */
[----:B------:R4:W-:Y:S04]  /*22570*/  STS.U8 [R24+UR4+0x1600], R19 ;  /* 0x0016001318007988 */ /* 0x0009e80008000004 */
[----:B------:R2:W-:Y:S04]  /*22580*/  STS.U8 [R24+UR4+0x1a00], R21 ;  /* 0x001a001518007988 */ /* 0x0005e80008000004 */
[----:B0-----:R-:W4:Y:S04]  /*22590*/  LDL.LU R0, [R1+0x16c] ;  /* 0x00016c0001007983 */ /* 0x001f280000300800 */
[----:B-1----:R-:W4:Y:S04]  /*225a0*/  LDL.LU R13, [R1+0x164] ;  /* 0x00016400010d7983 */ /* 0x002f280000300800 */
[----:B--2---:R-:W2:Y:S04]  /*225b0*/  LDL.LU R15, [R1+0x15c] ;  /* 0x00015c00010f7983 */ /* 0x004ea80000300800 */
[----:B---3--:R-:W3:Y:S04]  /*225c0*/  LDL.LU R17, [R1+0x154] ;  /* 0x0001540001117983 */ /* 0x008ee80000300800 */
[----:B----4-:R-:W4:Y:S04]  /*225d0*/  LDL.LU R19, [R1+0x14c] ;  /* 0x00014c0001137983 */ /* 0x010f280000300800 */
[----:B------:R0:W-:Y:S04]  /*225e0*/  STS.U8 [R24+UR4+0x1e00], R23 ;  /* 0x001e001718007988 */ /* 0x0001e80008000004 */
[----:B------:R-:W4:Y:S04]  /*225f0*/  LDL.LU R21, [R1+0x144] ;  /* 0x0001440001157983 */ /* 0x000f280000300800 */
[----:B------:R1:W-:Y:S04]  /*22600*/  STS.U8 [R24+UR4+0x2200], R25 ;  /* 0x0022001918007988 */ /* 0x0003e80008000004 */
[----:B------:R0:W-:Y:S04]  /*22610*/  STS.U8 [R24+UR4+0x2600], R27 ;  /* 0x0026001b18007988 */ /* 0x0001e80008000004 */
[----:B------:R0:W-:Y:S04]  /*22620*/  STS.U8 [R24+UR4+0x2a00], R29 ;  /* 0x002a001d18007988 */ /* 0x0001e80008000004 */
[----:B------:R1:W-:Y:S04]  /*22630*/  STS.U8 [R24+UR4+0x2e00], R31 ;  /* 0x002e001f18007988 */ /* 0x0003e80008000004 */
[----:B------:R1:W-:Y:S04]  /*22640*/  STS.U8 [R24+UR4+0x3200], R33 ;  /* 0x0032002118007988 */ /* 0x0003e80008000004 */
[----:B0-----:R-:W4:Y:S04]  /*22650*/  LDL.LU R23, [R1+0x13c] ;  /* 0x00013c0001177983 */ /* 0x001f280000300800 */
[----:B-1----:R-:W4:Y:S04]  /*22660*/  LDL.LU R25, [R1+0x134] ;  /* 0x0001340001197983 */ /* 0x002f280000300800 */
[----:B------:R-:W4:Y:S04]  /*22670*/  LDL.LU R27, [R1+0x12c] ;  /* 0x00012c00011b7983 */ /* 0x000f280000300800 */
[----:B------:R-:W4:Y:S04]  /*22680*/  LDL.LU R29, [R1+0x124] ;  /* 0x00012400011d7983 */ /* 0x000f280000300800 */
[----:B------:R-:W4:Y:S04]  /*22690*/  LDL.LU R31, [R1+0x11c] ;  /* 0x00011c00011f7983 */ /* 0x000f280000300800 */
[----:B------:R0:W-:Y:S04]  /*226a0*/  STS.U8 [R24+UR4+0x3600], R35 ;  /* 0x0036002318007988 */ /* 0x0001e80008000004 */
[----:B------:R-:W4:Y:S04]  /*226b0*/  LDL.LU R33, [R1+0x114] ;  /* 0x0001140001217983 */ /* 0x000f280000300800 */
[----:B------:R1:W-:Y:S04]  /*226c0*/  STS.U8 [R24+UR4+0x3a00], R37 ;  /* 0x003a002518007988 */ /* 0x0003e80008000004 */
[----:B0-----:R-:W4:Y:S04]  /*226d0*/  LDL.LU R35, [R1+0x10c] ;  /* 0x00010c0001237983 */ /* 0x001f280000300800 */
[----:B-1----:R-:W4:Y:S04]  /*226e0*/  LDL.LU R37, [R1+0x104] ;  /* 0x0001040001257983 */ /* 0x002f280000300800 */
        /* <DEDUP_REMOVED lines=16> */
[----:B------:R0:W-:Y:S04]  /*227f0*/  STS.U8 [R24+UR4+0x3e00], R0 ;  /* 0x003e000018007988 */ /* 0x0001e80008000004 */
[----:B------:R1:W-:Y:S04]  /*22800*/  STS.U8 [R24+UR4+0x4200], R13 ;  /* 0x0042000d18007988 */ /* 0x0003e80008000004 */
[----:B--2---:R2:W-:Y:S04]  /*22810*/  STS.U8 [R24+UR4+0x4600], R15 ;  /* 0x0046000f18007988 */ /* 0x0045e80008000004 */
[----:B---3--:R3:W-:Y:S04]  /*22820*/  STS.U8 [R24+UR4+0x4a00], R17 ;  /* 0x004a001118007988 */ /* 0x0087e80008000004 */
[----:B----4-:R4:W-:Y:S04]  /*22830*/  STS.U8 [R24+UR4+0x4e00], R19 ;  /* 0x004e001318007988 */ /* 0x0109e80008000004 */
[----:B------:R2:W-:Y:S04]  /*22840*/  STS.U8 [R24+UR4+0x5200], R21 ;  /* 0x0052001518007988 */ /* 0x0005e80008000004 */
[----:B0-----:R-:W4:Y:S04]  /*22850*/  LDL.LU R0, [R1+0x2c] ;  /* 0x00002c0001007983 */ /* 0x001f280000300800 */
[----:B-1----:R-:W4:Y:S04]  /*22860*/  LDL.LU R13, [R1+0x48b0] ;  /* 0x0048b000010d7983 */ /* 0x002f280000300800 */
[----:B--2---:R-:W2:Y:S04]  /*22870*/  LDL.LU R15, [R1+0x48ac] ;  /* 0x0048ac00010f7983 */ /* 0x004ea80000300800 */
[----:B---3--:R-:W3:Y:S04]  /*22880*/  LDL.LU R17, [R1+0x48a8] ;  /* 0x0048a80001117983 */ /* 0x008ee80000300800 */
[----:B----4-:R-:W4:Y:S04]  /*22890*/  LDL.LU R19, [R1+0x48a4] ;  /* 0x0048a40001137983 */ /* 0x010f280000300800 */
[----:B------:R-:W2:Y:S04]  /*228a0*/  LDL.LU R21, [R1+0x48a0] ;  /* 0x0048a00001157983 */ /* 0x000ea80000300800 */
[----:B------:R0:W-:Y:S04]  /*228b0*/  STS.U8 [R24+UR4+0x5600], R23 ;  /* 0x0056001718007988 */ /* 0x0001e80008000004 */
[----:B------:R1:W-:Y:S04]  /*228c0*/  STS.U8 [R24+UR4+0x5a00], R25 ;  /* 0x005a001918007988 */ /* 0x0003e80008000004 */
[----:B------:R0:W-:Y:S04]  /*228d0*/  STS.U8 [R24+UR4+0x5e00], R27 ;  /* 0x005e001b18007988 */ /* 0x0001e80008000004 */
[----:B------:R0:W-:Y:S04]  /*228e0*/  STS.U8 [R24+UR4+0x6200], R29 ;  /* 0x0062001d18007988 */ /* 0x0001e80008000004 */
[----:B------:R1:W-:Y:S04]  /*228f0*/  STS.U8 [R24+UR4+0x6600], R31 ;  /* 0x0066001f18007988 */ /* 0x0003e80008000004 */
[----:B------:R1:W-:Y:S04]  /*22900*/  STS.U8 [R24+UR4+0x6a00], R33 ;  /* 0x006a002118007988 */ /* 0x0003e80008000004 */
[----:B0-----:R-:W2:Y:S04]  /*22910*/  LDL.LU R23, [R1+0x489c] ;  /* 0x00489c0001177983 */ /* 0x001ea80000300800 */
[----:B-1----:R-:W2:Y:S04]  /*22920*/  LDL.LU R25, [R1+0x4898] ;  /* 0x0048980001197983 */ /* 0x002ea80000300800 */
[----:B------:R-:W2:Y:S04]  /*22930*/  LDL.LU R27, [R1+0x4894] ;  /* 0x00489400011b7983 */ /* 0x000ea80000300800 */
[----:B------:R-:W2:Y:S04]  /*22940*/  LDL.LU R29, [R1+0x4890] ;  /* 0x00489000011d7983 */ /* 0x000ea80000300800 */
[----:B------:R-:W2:Y:S04]  /*22950*/  LDL.LU R31, [R1+0x488c] ;  /* 0x00488c00011f7983 */ /* 0x000ea80000300800 */
[----:B------:R-:W2:Y:S04]  /*22960*/  LDL.LU R33, [R1+0x4888] ;  /* 0x0048880001217983 */ /* 0x000ea80000300800 */
[----:B------:R0:W-:Y:S04]  /*22970*/  STS.U8 [R24+UR4+0x6e00], R35 ;  /* 0x006e002318007988 */ /* 0x0001e80008000004 */
[----:B------:R1:W-:Y:S04]  /*22980*/  STS.U8 [R24+UR4+0x7200], R37 ;  /* 0x0072002518007988 */ /* 0x0003e80008000004 */
[----:B------:R-:W-:Y:S04]  /*22990*/  STS.U8 [R24+UR4+0x7600], R4 ;  /* 0x0076000418007988 */ /* 0x000fe80008000004 */
[----:B0-----:R-:W2:Y:S04]  /*229a0*/  LDL.LU R35, [R1+0x4884] ;  /* 0x0048840001237983 */ /* 0x001ea80000300800 */
[----:B-1----:R-:W2:Y:S04]  /*229b0*/  LDL.LU R37, [R1+0x4880] ;  /* 0x0048800001257983 */ /* 0x002ea80000300800 */
        /* <DEDUP_REMOVED lines=9> */
[----:B------:R0:W-:Y:S04]  /*22a50*/  STS.U8 [R24+UR4+0x9e00], R26 ;  /* 0x009e001a18007988 */ /* 0x0001e80008000004 */
[----:B0-----:R-:W3:Y:S04]  /*22a60*/  LDL.LU R26, [R1+0x1e4] ;  /* 0x0001e400011a7983 */ /* 0x001ee80000300800 */
[----:B------:R-:W3:Y:S04]  /*22a70*/  LDL R4, [R1+0xe80] ;  /* 0x000e800001047983 */ /* 0x000ee80000100800 */
[----:B------:R0:W-:Y:S04]  /*22a80*/  STS.U8 [R24+UR4+0xa200], R28 ;  /* 0x00a2001c18007988 */ /* 0x0001e80008000004 */
[----:B------:R1:W-:Y:S04]  /*22a90*/  STS.U8 [R24+UR4+0xa600], R30 ;  /* 0x00a6001e18007988 */ /* 0x0003e80008000004 */
[----:B------:R0:W-:Y:S04]  /*22aa0*/  STS.U8 [R24+UR4+0xaa00], R32 ;  /* 0x00aa002018007988 */ /* 0x0001e80008000004 */
[----:B------:R-:W-:Y:S04]  /*22ab0*/  STS.U8 [R24+UR4+0xae00], R34 ;  /* 0x00ae002218007988 */ /* 0x000fe80008000004 */
[----:B------:R-:W-:Y:S04]  /*22ac0*/  STS.U8 [R24+UR4+0xb200], R36 ;  /* 0x00b2002418007988 */ /* 0x000fe80008000004 */
[----:B0-----:R-:W3:Y:S04]  /*22ad0*/  LDL.LU R28, [R1+0x1f4] ;  /* 0x0001f400011c7983 */ /* 0x001ee80000300800 */
[----:B-1----:R-:W3:Y:S04]  /*22ae0*/  LDL.LU R30, [R1+0x1f0] ;  /* 0x0001f000011e7983 */ /* 0x002ee80000300800 */
[----:B------:R-:W3:Y:S01]  /*22af0*/  LDL.LU R32, [R1+0x1fc] ;  /* 0x0001fc0001207983 */ /* 0x000ee20000300800 */
[----:B------:R-:W-:-:S03]  /*22b00*/  IMAD R16, R2, 0x100, R3 ;  /* 0x0000010002107824 */ /* 0x000fc600078e0203 */
[----:B------:R0:W-:Y:S04]  /*22b10*/  STS.U8 [R24+UR4+0xb600], R0 ;  /* 0x00b6000018007988 */ /* 0x0001e80008000004 */
[----:B0-----:R-:W3:Y:S04]  /*22b20*/  LDL.LU R0, [R1+0x1f8] ;  /* 0x0001f80001007983 */ /* 0x001ee80000300800 */
[----:B------:R-:W3:Y:S04]  /*22b30*/  LDL.LU R34, [R1+0x204] ;  /* 0x0002040001227983 */ /* 0x000ee80000300800 */
[----:B------:R-:W3:Y:S04]  /*22b40*/  LDL.LU R36, [R1+0x200] ;  /* 0x0002000001247983 */ /* 0x000ee80000300800 */
[----:B--2---:R-:W-:Y:S04]  /*22b50*/  STS.U8 [R24+UR4+0xba00], R37 ;  /* 0x00ba002518007988 */ /* 0x004fe80008000004 */
        /* <DEDUP_REMOVED lines=9> */
[----:B---3--:R-:W-:Y:S04]  /*22bf0*/  STS.U8 [R24+UR4+0xe200], R17 ;  /* 0x00e2001118007988 */ /* 0x008fe80008000004 */
[----:B------:R-:W-:Y:S04]  /*22c00*/  STS.U8 [R24+UR4+0xe600], R15 ;  /* 0x00e6000f18007988 */ /* 0x000fe80008000004 */
[----:B------:R-:W-:Y:S04]  /*22c10*/  STS.U8 [R24+UR4+0xea00], R13 ;  /* 0x00ea000d18007988 */ /* 0x000fe80008000004 */
[----:B------:R-:W-:Y:S04]  /*22c20*/  STS.U8 [R24+UR4+0xee00], R11 ;  /* 0x00ee000b18007988 */ /* 0x000fe80008000004 */
[----:B------:R-:W-:Y:S04]  /*22c30*/  STS.U8 [R24+UR4+0xf200], R9 ;  /* 0x00f2000918007988 */ /* 0x000fe80008000004 */
[----:B------:R-:W-:Y:S04]  /*22c40*/  STS.U8 [R24+UR4+0xf600], R7 ;  /* 0x00f6000718007988 */ /* 0x000fe80008000004 */
[----:B------:R-:W-:Y:S04]  /*22c50*/  STS.U8 [R24+UR4+0xfa00], R5 ;  /* 0x00fa000518007988 */ /* 0x000fe80008000004 */
[----:B------:R-:W-:Y:S01]  /*22c60*/  STS.U8 [R24+UR4+0xfe00], R26 ;  /* 0x00fe001a18007988 */ /* 0x000fe20008000004 */
[----:B------:R-:W-:Y:S06]  /*22c70*/  BAR.SYNC.DEFER_BLOCKING 0x0 ;  /* 0x0000000000007b1d */ /* 0x000fec0000010000 */
[----:B------:R-:W0:Y:S04]  /*22c80*/  LDSM.16.M88.4 R8, [R4+UR4] ;  /* 0x000000040408783b */ /* 0x000e280008000200 */
[----:B0-----:R-:W-:Y:S01]  /*22c90*/  STL.64 [R1+0xac0], R8 ;  /* 0x000ac00801007387 */ /* 0x001fe20000100a00 */
[----:B------:R-:W-:-:S03]  /*22ca0*/  IMAD.MOV.U32 R12, RZ, RZ, R8 ;  /* 0x000000ffff0c7224 */ /* 0x000fc600078e0008 */
[----:B------:R-:W-:Y:S01]  /*22cb0*/  STL.64 [R1+0xac8], R10 ;  /* 0x000ac80a01007387 */ /* 0x000fe20000100a00 */
[----:B------:R-:W-:-:S03]  /*22cc0*/  IMAD.MOV.U32 R7, RZ, RZ, R9 ;  /* 0x000000ffff077224 */ /* 0x000fc600078e0009 */
[----:B------:R-:W0:Y:S04]  /*22cd0*/  LDSM.16.M88.4 R8, [R4+UR4+0x1000] ;  /* 0x001000040408783b */ /* 0x000e280008000200 */
        /* <DEDUP_REMOVED lines=10> */
[----:B0-----:R-:W-:Y:S04]  /*22d80*/  STL.64 [R1+0xaf0], R8 ;  /* 0x000af00801007387 */ /* 0x001fe80000100a00 */
[----:B------:R-:W-:Y:S04]  /*22d90*/  STL.64 [R1+0xaf8], R10 ;  /* 0x000af80a01007387 */ /* 0x000fe80000100a00 */
[----:B------:R-:W2:Y:S01]  /*22da0*/  LDL R3, [R1+0xe80] ;  /* 0x000e800001037983 */ /* 0x000ea20000100800 */
[----:B------:R-:W-:-:S02]  /*22db0*/  IMAD.MOV.U32 R21, RZ, RZ, R8 ;  /* 0x000000ffff157224 */ /* 0x000fc400078e0008 */
[----:B------:R-:W-:Y:S02]  /*22dc0*/  IMAD.MOV.U32 R5, RZ, RZ, R9 ;  /* 0x000000ffff057224 */ /* 0x000fe400078e0009 */
[----:B------:R-:W-:Y:S02]  /*22dd0*/  IMAD R17, R30, 0x100, R28 ;  /* 0x000001001e117824 */ /* 0x000fe400078e021c */
[----:B------:R-:W-:Y:S01]  /*22de0*/  IMAD R18, R0, 0x100, R32 ;  /* 0x0000010000127824 */ /* 0x000fe200078e0220 */
[----:B--2---:R-:W0:Y:S04]  /*22df0*/  LDSM.16.M88.4 R8, [R3+UR4+0x4000] ;  /* 0x004000040308783b */ /* 0x004e280008000200 */
[----:B0-----:R0:W-:Y:S04]  /*22e00*/  STL [R1+0xb04], R9 ;  /* 0x000b040901007387 */ /* 0x0011e80000100800 */
[----:B------:R1:W-:Y:S04]  /*22e10*/  STL.64 [R1+0xb08], R10 ;  /* 0x000b080a01007387 */ /* 0x0003e80000100a00 */
[----:B------:R-:W2:Y:S04]  /*22e20*/  LDL.LU.64 R28, [R1+0x7f0] ;  /* 0x0007f000011c7983 */ /* 0x000ea80000300a00 */
[----:B------:R-:W2:Y:S01]  /*22e30*/  LDL.LU.64 R30, [R1+0x7f8] ;  /* 0x0007f800011e7983 */ /* 0x000ea20000300a00 */
[----:B------:R-:W-:-:S02]  /*22e40*/  IMAD.MOV.U32 R4, RZ, RZ, R9 ;  /* 0x000000ffff047224 */ /* 0x000fc400078e0009 */
[----:B------:R-:W-:Y:S02]  /*22e50*/  IMAD.MOV.U32 R0, RZ, RZ, R8 ;  /* 0x000000ffff007224 */ /* 0x000fe400078e0008 */
[----:B0-----:R-:W3:Y:S04]  /*22e60*/  LDL.LU.64 R8, [R1+0x7e0] ;  /* 0x0007e00001087983 */ /* 0x001ee80000300a00 */
[----:B-1----:R-:W3:Y:S01]  /*22e70*/  LDL.LU.64 R10, [R1+0x7e8] ;  /* 0x0007e800010a7983 */ /* 0x002ee20000300a00 */
[----:B------:R-:W-:Y:S01]  /*22e80*/  IMAD R19, R36, 0x100, R34 ;  /* 0x0000010024137824 */ /* 0x000fe200078e0222 */
[----:B------:R-:W-:Y:S02]  /*22e90*/  F2FP.F16.E5M2.UNPACK_B R36, R12 ;  /* 0x0000000cff24723e */ /* 0x000fe400020004ff */
[----:B------:R-:W4:Y:S04]  /*22ea0*/  LDL.LU.64 R24, [R1+0x7d0] ;  /* 0x0007d00001187983 */ /* 0x000f280000300a00 */
[----:B------:R-:W0:Y:S04]  /*22eb0*/  LDSM.16.M88.4 R12, [R3+UR4+0x5000] ;  /* 0x00500004030c783b */ /* 0x000e280008000200 */
[----:B------:R-:W4:Y:S01]  /*22ec0*/  LDL.LU.64 R26, [R1+0x7d8] ;  /* 0x0007d800011a7983 */ /* 0x000f220000300a00 */
[----:B------:R-:W-:-:S02]  /*22ed0*/  F2FP.F16.E5M2.UNPACK_B R37, R7 ;  /* 0x00000007ff25723e */ /* 0x000fc400020004ff */
[----:B------:R-:W-:Y:S02]  /*22ee0*/  F2FP.F16.E5M2.UNPACK_B R16, R16 ;  /* 0x00000010ff10723e */ /* 0x000fe400020004ff */
[----:B------:R-:W-:Y:S02]  /*22ef0*/  F2FP.F16.E5M2.UNPACK_B R17, R17 ;  /* 0x00000011ff11723e */ /* 0x000fe400020004ff */
[----:B------:R-:W-:Y:S02]  /*22f00*/  F2FP.F16.E5M2.UNPACK_B R18, R18 ;  /* 0x00000012ff12723e */ /* 0x000fe400020004ff */
[----:B------:R-:W-:Y:S02]  /*22f10*/  F2FP.F16.E5M2.UNPACK_B R19, R19 ;  /* 0x00000013ff13723e */ /* 0x000fe400020004ff */
[----:B------:R-:W-:Y:S02]  /*22f20*/  F2FP.F16.E5M2.UNPACK_B R34, R23 ;  /* 0x00000017ff22723e */ /* 0x000fe400020004ff */
[----:B------:R-:W-:Y:S01]  /*22f30*/  F2FP.F16.E5M2.UNPACK_B R35, R22 ;  /* 0x00000016ff23723e */ /* 0x000fe200020004ff */
[----:B0-----:R0:W-:Y:S01]  /*22f40*/  STL.64 [R1+0xb10], R12 ;  /* 0x000b100c01007387 */ /* 0x0011e20000100a00 */
[----:B------:R-:W-:-:S03]  /*22f50*/  IMAD.MOV.U32 R2, RZ, RZ, R12 ;  /* 0x000000ffff027224 */ /* 0x000fc600078e000c */
[----:B------:R1:W-:Y:S01]  /*22f60*/  STL.64 [R1+0xb18], R14 ;  /* 0x000b180e01007387 */ /* 0x0003e20000100a00 */
[----:B------:R-:W-:-:S03]  /*22f70*/  IMAD.MOV.U32 R7, RZ, RZ, R13 ;  /* 0x000000ffff077224 */ /* 0x000fc600078e000d */
[----:B0-----:R-:W4:Y:S04]  /*22f80*/  LDL.LU.64 R12, [R1+0x7c0] ;  /* 0x0007c000010c7983 */ /* 0x001f280000300a00 */
[----:B-1----:R-:W4:Y:S01]  /*22f90*/  LDL.LU.64 R14, [R1+0x7c8] ;  /* 0x0007c800010e7983 */ /* 0x002f220000300a00 */
[----:B--2---:R-:W-:-:S15]  /*22fa0*/  HMMA.16816.F32 R28, R16, R36, R28 ;  /* 0x00000024101c723c */ /* 0x004fde000000181c */
[----:B------:R-:W-:-:S04]  /*22fb0*/  NOP ;  /* 0x0000000000007918 */ /* 0x000fc80000000000 */
[----:B------:R-:W-:Y:S04]  /*22fc0*/  STL.64 [R1+0x40], R28 ;  /* 0x0000401c01007387 */ /* 0x000fe80000100a00 */
[----:B------:R3:W-:Y:S02]  /*22fd0*/  STL.64 [R1+0x48], R30 ;  /* 0x0000481e01007387 */ /* 0x0007e40000100a00 */
[----:B---3--:R-:W-:Y:S02]  /*22fe0*/  HMMA.16816.F32 R28, R16, R34, R8 ;  /* 0x00000022101c723c */ /* 0x008fe40000001808 */
[----:B------:R-:W2:-:S15]  /*22ff0*/  LDL.LU.64 R8, [R1+0x7b0] ;  /* 0x0007b00001087983 */ /* 0x000e9e0000300a00 */
[----:B------:R-:W-:Y:S02]  /*23000*/  NOP ;  /* 0x0000000000007918 */ /* 0x000fe40000000000 */
[----:B------:R-:W-:Y:S04]  /*23010*/  STL.64 [R1+0x60], R28 ;  /* 0x0000601c01007387 */ /* 0x000fe80000100a00 */
[----:B------:R-:W-:Y:S04]  /*23020*/  STL.64 [R1+0x68], R30 ;  /* 0x0000681e01007387 */ /* 0x000fe80000100a00 */
[----:B------:R-:W2:Y:S04]  /*23030*/  LDL.LU.64 R10, [R1+0x7b8] ;  /* 0x0007b800010a7983 */ /* 0x000ea80000300a00 */
[----:B------:R-:W0:Y:S01]  /*23040*/  LDSM.16.M88.4 R28, [R3+UR4+0x6000] ;  /* 0x00600004031c783b */ /* 0x000e220008000200 */
[----:B------:R-:W-:-:S02]  /*23050*/  F2FP.F16.E5M2.UNPACK_B R32, R20 ;  /* 0x00000014ff20723e */ /* 0x000fc400020004ff */
[----:B------:R-:W-:-:S07]  /*23060*/  F2FP.F16.E5M2.UNPACK_B R33, R6 ;  /* 0x00000006ff21723e */ /* 0x000fce00020004ff */
[----:B----4-:R-:W-:Y:S01]  /*23070*/  HMMA.16816.F32 R24, R16, R32, R24 ;  /* 0x000000201018723c */ /* 0x010fe20000001818 */
[----:B0-----:R-:W-:Y:S04]  /*23080*/  STL.64 [R1+0xb20], R28 ;  /* 0x000b201c01007387 */ /* 0x001fe80000100a00 */
[----:B------:R0:W-:Y:S04]  /*23090*/  STL.64 [R1+0xb28], R30 ;  /* 0x000b281e01007387 */ /* 0x0001e80000100a00 */
[----:B------:R-:W-:Y:S04]  /*230a0*/  STL.64 [R1+0x4868], R34 ;  /* 0x0048682201007387 */ /* 0x000fe80000100a00 */
[----:B------:R-:W-:Y:S06]  /*230b0*/  STL.64 [R1+0x4860], R32 ;  /* 0x0048602001007387 */ /* 0x000fec0000100a00 */
[----:B------:R-:W-:Y:S04]  /*230c0*/  STL.64 [R1+0x70], R24 ;  /* 0x0000701801007387 */ /* 0x000fe80000100a00 */
[----:B------:R1:W-:Y:S01]  /*230d0*/  STL.64 [R1+0x78], R26 ;  /* 0x0000781a01007387 */ /* 0x0003e20000100a00 */
[----:B------:R-:W-:-:S02]  /*230e0*/  IMAD.MOV.U32 R6, RZ, RZ, R28 ;  /* 0x000000ffff067224 */ /* 0x000fc400078e001c */
[----:B------:R-:W-:Y:S01]  /*230f0*/  IMAD.MOV.U32 R20, RZ, RZ, R29 ;  /* 0x000000ffff147224 */ /* 0x000fe200078e001d */
[----:B------:R-:W-:Y:S01]  /*23100*/  LDSM.16.M88.4 R32, [R3+UR4+0x9000] ;  /* 0x009000040320783b */ /* 0x000fe20008000200 */
[----:B0-----:R-:W-:Y:S02]  /*23110*/  F2FP.F16.E5M2.UNPACK_B R30, R21 ;  /* 0x00000015ff1e723e */ /* 0x001fe400020004ff */
[----:B------:R-:W-:-:S07]  /*23120*/  F2FP.F16.E5M2.UNPACK_B R31, R5 ;  /* 0x00000005ff1f723e */ /* 0x000fce00020004ff */
[----:B-1----:R-:W-:Y:S01]  /*23130*/  HMMA.16816.F32 R24, R16, R30, R12 ;  /* 0x0000001e1018723c */ /* 0x002fe2000000180c */
[----:B------:R-:W3:Y:S04]  /*23140*/  LDL.LU.64 R12, [R1+0x7a0] ;  /* 0x0007a000010c7983 */ /* 0x000ee80000300a00 */
[----:B------:R-:W3:-:S14]  /*23150*/  LDL.LU.64 R14, [R1+0x7a8] ;  /* 0x0007a800010e7983 */ /* 0x000edc0000300a00 */
[----:B------:R-:W-:Y:S04]  /*23160*/  STL.64 [R1+0x90], R24 ;  /* 0x0000901801007387 */ /* 0x000fe80000100a00 */
[----:B------:R-:W-:Y:S04]  /*23170*/  STL.64 [R1+0x98], R26 ;  /* 0x0000981a01007387 */ /* 0x000fe80000100a00 */
[----:B------:R-:W0:Y:S01]  /*23180*/  LDSM.16.M88.4 R24, [R3+UR4+0x7000] ;  /* 0x007000040318783b */ /* 0x000e220008000200 */
[----:B------:R-:W-:Y:S02]  /*23190*/  F2FP.F16.E5M2.UNPACK_B R28, R0 ;  /* 0x00000000ff1c723e */ /* 0x000fe400020004ff */
[----:B------:R-:W-:Y:S01]  /*231a0*/  F2FP.F16.E5M2.UNPACK_B R29, R4 ;  /* 0x00000004ff1d723e */ /* 0x000fe200020004ff */
[----:B------:R-:W-:Y:S04]  /*231b0*/  STL [R1+0x44f0], R0 ;  /* 0x0044f00001007387 */ /* 0x000fe80000100800 */
[----:B0-----:R-:W-:Y:S04]  /*231c0*/  STL.64 [R1+0xb30], R24 ;  /* 0x000b301801007387 */ /* 0x001fe80000100a00 */
[----:B------:R0:W-:Y:S02]  /*231d0*/  STL.64 [R1+0xb38], R26 ;  /* 0x000b381a01007387 */ /* 0x0001e40000100a00 */
[----:B0-----:R-:W-:Y:S01]  /*231e0*/  F2FP.F16.E5M2.UNPACK_B R26, R2 ;  /* 0x00000002ff1a723e */ /* 0x001fe200020004ff */
[----:B--2---:R-:W-:-:S15]  /*231f0*/  HMMA.16816.F32 R8, R16, R28, R8 ;  /* 0x0000001c1008723c */ /* 0x004fde0000001808 */
[----:B------:R-:W-:-:S04]  /*23200*/  NOP ;  /* 0x0000000000007918 */ /* 0x000fc80000000000 */
[----:B------:R0:W-:Y:S04]  /*23210*/  STL.64 [R1+0xb0], R8 ;  /* 0x0000b00801007387 */ /* 0x0001e80000100a00 */
[----:B------:R1:W-:Y:S01]  /*23220*/  STL [R1+0xb8], R10 ;  /* 0x0000b80a01007387 */ /* 0x0003e20000100800 */
[----:B------:R-:W-:-:S03]  /*23230*/  IMAD.MOV.U32 R0, RZ, RZ, R11 ;  /* 0x000000ffff007224 */ /* 0x000fc600078e000b */
[----:B0-----:R-:W2:Y:S04]  /*23240*/  LDL.LU.64 R8, [R1+0x790] ;  /* 0x0007900001087983 */ /* 0x001ea80000300a00 */
[----:B-1----:R-:W2:Y:S04]  /*23250*/  LDL.LU.64 R10, [R1+0x798] ;  /* 0x00079800010a7983 */ /* 0x002ea80000300a00 */
[----:B------:R-:W-:Y:S04]  /*23260*/  STL.64 [R1+0x4848], R30 ;  /* 0x0048481e01007387 */ /* 0x000fe80000100a00 */
[----:B------:R-:W-:Y:S04]  /*23270*/  STL.64 [R1+0x4840], R28 ;  /* 0x0048401c01007387 */ /* 0x000fe80000100a00 */
[----:B------:R-:W0:Y:S04]  /*23280*/  LDSM.16.M88.4 R28, [R3+UR4+0x8000] ;  /* 0x00800004031c783b */ /* 0x000e280008000200 */
[----:B------:R1:W-:Y:S04]  /*23290*/  STL [R1+0x45e8], R0 ;  /* 0x0045e80001007387 */ /* 0x0003e80000100800 */
[----:B0-----:R0:W-:Y:S01]  /*232a0*/  STL.64 [R1+0xb40], R28 ;  /* 0x000b401c01007387 */ /* 0x0011e20000100a00 */
[----:B------:R-:W-:-:S03]  /*232b0*/  IMAD.MOV.U32 R2, RZ, RZ, R28 ;  /* 0x000000ffff027224 */ /* 0x000fc600078e001c */
[----:B------:R4:W-:Y:S01]  /*232c0*/  STL.64 [R1+0xb48], R30 ;  /* 0x000b481e01007387 */ /* 0x0009e20000100a00 */
[----:B-1----:R-:W-:-:S03]  /*232d0*/  IMAD.MOV.U32 R0, RZ, RZ, R29 ;  /* 0x000000ffff007224 */ /* 0x002fc600078e001d */
[----:B0-----:R-:W2:Y:S04]  /*232e0*/  LDL.LU.64 R28, [R1+0x780] ;  /* 0x00078000011c7983 */ /* 0x001ea80000300a00 */
[----:B----4-:R-:W4:Y:S01]  /*232f0*/  LDL.LU.64 R30, [R1+0x788] ;  /* 0x00078800011e7983 */ /* 0x010f220000300a00 */
[----:B------:R-:W-:-:S07]  /*23300*/  F2FP.F16.E5M2.UNPACK_B R27, R7 ;  /* 0x00000007ff1b723e */ /* 0x000fce00020004ff */
[----:B---3--:R-:W-:-:S15]  /*23310*/  HMMA.16816.F32 R12, R16, R26, R12 ;  /* 0x0000001a100c723c */ /* 0x008fde000000180c */
[----:B------:R-:W-:-:S04]  /*23320*/  NOP ;  /* 0x0000000000007918 */ /* 0x000fc80000000000 */
[----:B------:R0:W-:Y:S04]  /*23330*/  STL.64 [R1+0xc0], R12 ;  /* 0x0000c00c01007387 */ /* 0x0001e80000100a00 */
[----:B------:R1:W-:Y:S04]  /*23340*/  STL.64 [R1+0xc8], R14 ;  /* 0x0000c80e01007387 */ /* 0x0003e80000100a00 */
[----:B0-----:R-:W3:Y:S04]  /*23350*/  LDL.LU.64 R12, [R1+0x770] ;  /* 0x00077000010c7983 */ /* 0x001ee80000300a00 */
[----:B-1----:R-:W3:Y:S01]  /*23360*/  LDL.LU.64 R14, [R1+0x778] ;  /* 0x00077800010e7983 */ /* 0x002ee20000300a00 */
[----:B------:R-:W-:-:S02]  /*23370*/  IMAD.MOV.U32 R5, RZ, RZ, R24 ;  /* 0x000000ffff057224 */ /* 0x000fc400078e0018 */
[----:B------:R-:W-:Y:S01]  /*23380*/  IMAD.MOV.U32 R4, RZ, RZ, R25 ;  /* 0x000000ffff047224 */ /* 0x000fe200078e0019 */
[----:B------:R-:W-:Y:S02]  /*23390*/  F2FP.F16.E5M2.UNPACK_B R24, R6 ;  /* 0x00000006ff18723e */ /* 0x000fe400020004ff */
[----:B------:R-:W-:Y:S01]  /*233a0*/  F2FP.F16.E5M2.UNPACK_B R25, R20 ;  /* 0x00000014ff19723e */ /* 0x000fe200020004ff */
[----:B------:R-:W-:Y:S04]  /*233b0*/  STL.64 [R1+0xb50], R32 ;  /* 0x000b502001007387 */ /* 0x000fe80000100a00 */
[----:B------:R-:W-:Y:S04]  /*233c0*/  STL.64 [R1+0xb58], R34 ;  /* 0x000b582201007387 */ /* 0x000fe80000100a00 */
[----:B------:R-:W-:Y:S04]  /*233d0*/  STL.64 [R1+0x4858], R26 ;  /* 0x0048581a01007387 */ /* 0x000fe80000100a00 */
[----:B------:R-:W-:Y:S01]  /*233e0*/  STL.64 [R1+0x4850], R24 ;  /* 0x0048501801007387 */ /* 0x000fe20000100a00 */
[----:B------:R-:W-:-:S02]  /*233f0*/  F2FP.F16.E5M2.UNPACK_B R22, R5 ;  /* 0x00000005ff16723e */ /* 0x000fc400020004ff */
[----:B------:R-:W-:Y:S01]  /*23400*/  F2FP.F16.E5M2.UNPACK_B R23, R4 ;  /* 0x00000004ff17723e */ /* 0x000fe200020004ff */
[----:B--2---:R-:W-:Y:S01]  /*23410*/  HMMA.16816.F32 R8, R16, R24, R8 ;  /* 0x000000181008723c */ /* 0x004fe20000001808 */
[----:B------:R-:W0:-:S15]  /*23420*/  LDSM.16.M88.4 R24, [R3+UR4+0xa000] ;  /* 0x00a000040318783b */ /* 0x000e1e0008000200 */
[----:B------:R-:W-:-:S03]  /*23430*/  NOP ;  /* 0x0000000000007918 */ /* 0x000fc60000000000 */
[----:B------:R1:W-:Y:S04]  /*23440*/  STL.64 [R1+0xe0], R8 ;  /* 0x0000e00801007387 */ /* 0x0003e80000100a00 */
[----:B------:R2:W-:Y:S04]  /*23450*/  STL.64 [R1+0xe8], R10 ;  /* 0x0000e80a01007387 */ /* 0x0005e80000100a00 */
[----:B-1----:R-:W3:Y:S04]  /*23460*/  LDL.LU.64 R8, [R1+0x760] ;  /* 0x0007600001087983 */ /* 0x002ee80000300a00 */
[----:B--2---:R-:W2:Y:S04]  /*23470*/  LDL.LU.64 R10, [R1+0x768] ;  /* 0x00076800010a7983 */ /* 0x004ea80000300a00 */
[----:B0-----:R-:W-:Y:S01]  /*23480*/  STL.64 [R1+0xb60], R24 ;  /* 0x000b601801007387 */ /* 0x001fe20000100a00 */
[----:B------:R-:W-:-:S03]  /*23490*/  IMAD.MOV.U32 R5, RZ, RZ, R24 ;  /* 0x000000ffff057224 */ /* 0x000fc600078e0018 */
[----:B------:R4:W-:Y:S01]  /*234a0*/  STL.64 [R1+0xb68], R26 ;  /* 0x000b681a01007387 */ /* 0x0009e20000100a00 */
[----:B------:R-:W-:Y:S02]  /*234b0*/  IMAD.MOV.U32 R4, RZ, RZ, R25 ;  /* 0x000000ffff047224 */ /* 0x000fe400078e0019 */
[----:B----4-:R-:W-:-:S15]  /*234c0*/  HMMA.16816.F32 R24, R16, R22, R28 ;  /* 0x000000161018723c */ /* 0x010fde000000181c */
[----:B------:R-:W-:-:S04]  /*234d0*/  NOP ;  /* 0x0000000000007918 */ /* 0x000fc80000000000 */
[----:B------:R0:W-:Y:S04]  /*234e0*/  STL.64 [R1+0xf0], R24 ;  /* 0x0000f01801007387 */ /* 0x0001e80000100a00 */
[----:B------:R1:W-:Y:S04]  /*234f0*/  STL.64 [R1+0xf8], R26 ;  /* 0x0000f81a01007387 */ /* 0x0003e80000100a00 */
[----:B0-----:R-:W4:Y:S04]  /*23500*/  LDL.LU.64 R24, [R1+0x750] ;  /* 0x0007500001187983 */ /* 0x001f280000300a00 */
[----:B-1----:R-:W4:Y:S01]  /*23510*/  LDL.LU.64 R26, [R1+0x758] ;  /* 0x00075800011a7983 */ /* 0x002f220000300a00 */
[----:B------:R-:W-:-:S02]  /*23520*/  F2FP.F16.E5M2.UNPACK_B R20, R2 ;  /* 0x00000002ff14723e */ /* 0x000fc400020004ff */
[----:B------:R-:W-:-:S07]  /*23530*/  F2FP.F16.E5M2.UNPACK_B R21, R0 ;  /* 0x00000000ff15723e */ /* 0x000fce00020004ff */
[----:B---3--:R-:W-:-:S15]  /*23540*/  HMMA.16816.F32 R12, R16, R20, R12 ;  /* 0x00000014100c723c */ /* 0x008fde000000180c */
[----:B------:R-:W-:-:S04]  /*23550*/  NOP ;  /* 0x0000000000007918 */ /* 0x000fc80000000000 */
[----:B------:R-:W-:Y:S04]  /*23560*/  STL.64 [R1+0x100], R12 ;  /* 0x0001000c01007387 */ /* 0x000fe80000100a00 */
[----:B------:R-:W-:Y:S04]  /*23570*/  STL.64 [R1+0x108], R14 ;  /* 0x0001080e01007387 */ /* 0x000fe80000100a00 */
[----:B------:R-:W0:Y:S04]  /*23580*/  LDSM.16.M88.4 R12, [R3+UR4+0xb000] ;  /* 0x00b00004030c783b */ /* 0x000e280008000200 */
[----:B------:R-:W-:Y:S04]  /*23590*/  STL.64 [R1+0x4878], R22 ;  /* 0x0048781601007387 */ /* 0x000fe80000100a00 */
[----:B------:R-:W-:Y:S04]  /*235a0*/  STL.64 [R1+0x4870], R20 ;  /* 0x0048701401007387 */ /* 0x000fe80000100a00 */
[----:B------:R-:W1:Y:S01]  /*235b0*/  LDSM.16.M88.4 R20, [R3+UR4+0xc000] ;  /* 0x00c000040314783b */ /* 0x000e620008000200 */
[----:B------:R-:W-:-:S02]  /*235c0*/  IMAD.MOV.U32 R7, RZ, RZ, R32 ;  /* 0x000000ffff077224 */ /* 0x000fc400078e0020 */
[----:B------:R-:W-:Y:S01]  /*235d0*/  IMAD.MOV.U32 R6, RZ, RZ, R33 ;  /* 0x000000ffff067224 */ /* 0x000fe200078e0021 */
[----:B0-----:R-:W-:Y:S04]  /*235e0*/  STL.64 [R1+0xb70], R12 ;  /* 0x000b700c01007387 */ /* 0x001fe80000100a00 */
[----:B------:R0:W-:Y:S02]  /*235f0*/  STL.64 [R1+0xb78], R14 ;  /* 0x000b780e01007387 */ /* 0x0001e40000100a00 */
[----:B0-----:R-:W-:Y:S02]  /*23600*/  F2FP.F16.E5M2.UNPACK_B R14, R7 ;  /* 0x00000007ff0e723e */ /* 0x001fe400020004ff */
[----:B------:R-:W-:Y:S01]  /*23610*/  F2FP.F16.E5M2.UNPACK_B R15, R6 ;  /* 0x00000006ff0f723e */ /* 0x000fe200020004ff */
[----:B------:R-:W-:-:S02]  /*23620*/  IMAD.MOV.U32 R2, RZ, RZ, R12 ;  /* 0x000000ffff027224 */ /* 0x000fc400078e000c */
[----:B------:R-:W-:Y:S01]  /*23630*/  IMAD.MOV.U32 R0, RZ, RZ, R13 ;  /* 0x000000ffff007224 */ /* 0x000fe200078e000d */
[----:B------:R-:W-:Y:S02]  /*23640*/  F2FP.F16.E5M2.UNPACK_B R12, R5 ;  /* 0x00000005ff0c723e */ /* 0x000fe400020004ff */
[----:B------:R-:W-:Y:S01]  /*23650*/  F2FP.F16.E5M2.UNPACK_B R13, R4 ;  /* 0x00000004ff0d723e */ /* 0x000fe200020004ff */
[----:B--2---:R-:W-:Y:S01]  /*23660*/  HMMA.16816.F32 R28, R16, R14, R8 ;  /* 0x0000000e101c723c */ /* 0x004fe20000001808 */
[----:B-1----:R-:W-:Y:S02]  /*23670*/  IMAD.MOV.U32 R8, RZ, RZ, R20 ;  /* 0x000000ffff087224 */ /* 0x002fe400078e0014 */
[----:B------:R-:W-:-:S15]  /*23680*/  IMAD.MOV.U32 R9, RZ, RZ, R21 ;  /* 0x000000ffff097224 */ /* 0x000fde00078e0015 */
[----:B------:R-:W-:Y:S01]  /*23690*/  NOP ;  /* 0x0000000000007918 */ /* 0x000fe20000000000 */
[----:B------:R-:W-:Y:S04]  /*236a0*/  STL.64 [R1+0x110], R28 ;  /* 0x0001101c01007387 */ /* 0x000fe80000100a00 */
[----:B------:R-:W-:Y:S04]  /*236b0*/  STL.64 [R1+0x118], R30 ;  /* 0x0001181e01007387 */ /* 0x000fe80000100a00 */
[----:B------:R-:W-:Y:S04]  /*236c0*/  STL.64 [R1+0xb80], R20 ;  /* 0x000b801401007387 */ /* 0x000fe80000100a00 */
[----:B------:R-:W-:Y:S04]  /*236d0*/  STL.64 [R1+0xb88], R22 ;  /* 0x000b881601007387 */ /* 0x000fe80000100a00 */
[----:B------:R-:W0:Y:S04]  /*236e0*/  LDSM.16.M88.4 R20, [R3+UR4+0xd000] ;  /* 0x00d000040314783b */ /* 0x000e280008000200 */
[----:B------:R-:W1:Y:S04]  /*236f0*/  LDSM.16.M88.4 R28, [R3+UR4+0xe000] ;  /* 0x00e00004031c783b */ /* 0x000e680008000200 */
[----:B0-----:R-:W-:Y:S01]  /*23700*/  STL.64 [R1+0xb90], R20 ;  /* 0x000b901401007387 */ /* 0x001fe20000100a00 */
[----:B------:R-:W-:-:S03]  /*23710*/  IMAD.MOV.U32 R6, RZ, RZ, R20 ;  /* 0x000000ffff067224 */ /* 0x000fc600078e0014 */
[----:B------:R4:W-:Y:S01]  /*23720*/  STL.64 [R1+0xb98], R22 ;  /* 0x000b981601007387 */ /* 0x0009e20000100a00 */
[----:B------:R-:W-:Y:S02]  /*23730*/  IMAD.MOV.U32 R7, RZ, RZ, R21 ;  /* 0x000000ffff077224 */ /* 0x000fe400078e0015 */
[----:B----4-:R-:W-:Y:S01]  /*23740*/  HMMA.16816.F32 R20, R16, R12, R24 ;  /* 0x0000000c1014723c */ /* 0x010fe20000001818 */
[----:B------:R-:W2:Y:S04]  /*23750*/  LDL.LU.64 R24, [R1+0xcc0] ;  /* 0x000cc00001187983 */ /* 0x000ea80000300a00 */
[----:B------:R-:W2:Y:S01]  /*23760*/  LDL.LU.64 R26, [R1+0xcc8] ;  /* 0x000cc800011a7983 */ /* 0x000ea20000300a00 */
[----:B-1----:R-:W-:Y:S02]  /*23770*/  IMAD.MOV.U32 R4, RZ, RZ, R28 ;  /* 0x000000ffff047224 */ /* 0x002fe400078e001c */
[----:B------:R-:W-:-:S11]  /*23780*/  IMAD.MOV.U32 R5, RZ, RZ, R29 ;  /* 0x000000ffff057224 */ /* 0x000fd600078e001d */
[----:B------:R0:W-:Y:S04]  /*23790*/  STL.64 [R1+0x120], R20 ;  /* 0x0001201401007387 */ /* 0x0001e80000100a00 */
[----:B------:R1:W-:Y:S04]  /*237a0*/  STL.64 [R1+0x128], R22 ;  /* 0x0001281601007387 */ /* 0x0003e80000100a00 */
[----:B0-----:R-:W3:Y:S04]  /*237b0*/  LDL.LU.64 R20, [R1+0xcb0] ;  /* 0x000cb00001147983 */ /* 0x001ee80000300a00 */
[----:B-1----:R-:W3:Y:S04]  /*237c0*/  LDL.LU.64 R22, [R1+0xcb8] ;  /* 0x000cb80001167983 */ /* 0x002ee80000300a00 */
[----:B------:R0:W-:Y:S04]  /*237d0*/  STL.64 [R1+0x4838], R14 ;  /* 0x0048380e01007387 */ /* 0x0001e80000100a00 */
[----:B0-----:R-:W4:Y:S04]  /*237e0*/  LDL.LU R14, [R1+0x214] ;  /* 0x00021400010e7983 */ /* 0x001f280000300800 */
[----:B------:R-:W4:Y:S04]  /*237f0*/  LDL.LU R15, [R1+0x210] ;  /* 0x00021000010f7983 */ /* 0x000f280000300800 */
[----:B------:R0:W-:Y:S04]  /*23800*/  STL.64 [R1+0x4830], R12 ;  /* 0x0048300c01007387 */ /* 0x0001e80000100a00 */
[----:B0-----:R-:W4:Y:S04]  /*23810*/  LDL.LU R12, [R1+0x20c] ;  /* 0x00020c00010c7983 */ /* 0x001f280000300800 */
[----:B------:R-:W4:Y:S04]  /*23820*/  LDL.LU R13, [R1+0x208] ;  /* 0x00020800010d7983 */ /* 0x000f280000300800 */
[----:B------:R-:W-:Y:S04]  /*23830*/  STL.64 [R1+0xba0], R28 ;  /* 0x000ba01c01007387 */ /* 0x000fe80000100a00 */
[----:B------:R-:W-:Y:S04]  /*23840*/  STL.64 [R1+0xba8], R30 ;  /* 0x000ba81e01007387 */ /* 0x000fe80000100a00 */
[----:B------:R-:W0:Y:S01]  /*23850*/  LDSM.16.M88.4 R28, [R3+UR4+0xf000] ;  /* 0x00f00004031c783b */ /* 0x000e220008000200 */
[----:B------:R-:W-:-:S02]  /*23860*/  F2FP.F16.E5M2.UNPACK_B R10, R2 ;  /* 0x00000002ff0a723e */ /* 0x000fc400020004ff */
[----:B------:R-:W-:Y:S01]  /*23870*/  F2FP.F16.E5M2.UNPACK_B R11, R0 ;  /* 0x00000000ff0b723e */ /* 0x000fe200020004ff */
[----:B0-----:R0:W-:Y:S04]  /*23880*/  STL.64 [R1+0xbb0], R28 ;  /* 0x000bb01c01007387 */ /* 0x0011e80000100a00 */
[----:B------:R1:W-:Y:S04]  /*23890*/  STL.64 [R1+0xbb8], R30 ;  /* 0x000bb81e01007387 */ /* 0x0003e80000100a00 */
[----:B------:R-:W4:Y:S04]  /*238a0*/  LDL.LU.64 R32, [R1+0xca0] ;  /* 0x000ca00001207983 */ /* 0x000f280000300a00 */
[----:B------:R-:W4:Y:S01]  /*238b0*/  LDL.LU.64 R34, [R1+0xca8] ;  /* 0x000ca80001227983 */ /* 0x000f220000300a00 */
[----:B------:R-:W-:-:S02]  /*238c0*/  IMAD.MOV.U32 R2, RZ, RZ, R28 ;  /* 0x000000ffff027224 */ /* 0x000fc400078e001c */
[----:B------:R-:W-:Y:S02]  /*238d0*/  IMAD.MOV.U32 R3, RZ, RZ, R29 ;  /* 0x000000ffff037224 */ /* 0x000fe400078e001d */
[----:B0-----:R-:W4:Y:S04]  /*238e0*/  LDL.LU.64 R28, [R1+0xc90] ;  /* 0x000c9000011c7983 */ /* 0x001f280000300a00 */
[----:B-1----:R-:W4:Y:S01]  /*238f0*/  LDL.LU.64 R30, [R1+0xc98] ;  /* 0x000c9800011e7983 */ /* 0x002f220000300a00 */
[----:B--2---:R-:W-:-:S15]  /*23900*/  HMMA.16816.F32 R24, R16, R10, R24 ;  /* 0x0000000a1018723c */ /* 0x004fde0000001818 */
[----:B------:R-:W-:-:S04]  /*23910*/  NOP ;  /* 0x0000000000007918 */ /* 0x000fc80000000000 */
[----:B------:R0:W-:Y:S04]  /*23920*/  STL.64 [R1+0x130], R24 ;  /* 0x0001301801007387 */ /* 0x0001e80000100a00 */
[----:B------:R1:W-:Y:S04]  /*23930*/  STL.64 [R1+0x138], R26 ;  /* 0x0001381a01007387 */ /* 0x0003e80000100a00 */
[----:B0-----:R-:W2:Y:S04]  /*23940*/  LDL.LU.64 R24, [R1+0x800] ;  /* 0x0008000001187983 */ /* 0x001ea80000300a00 */
[----:B-1----:R-:W2:Y:S01]  /*23950*/  LDL.LU.64 R26, [R1+0x808] ;  /* 0x00080800011a7983 */ /* 0x002ea20000300a00 */
[----:B------:R-:W-:-:S02]  /*23960*/  F2FP.F16.E5M2.UNPACK_B R8, R8 ;  /* 0x00000008ff08723e */ /* 0x000fc400020004ff */
[----:B------:R-:W-:Y:S02]  /*23970*/  F2FP.F16.E5M2.UNPACK_B R9, R9 ;  /* 0x00000009ff09723e */ /* 0x000fe400020004ff */
[----:B------:R-:W-:Y:S02]  /*23980*/  F2FP.F16.E5M2.UNPACK_B R6, R6 ;  /* 0x00000006ff06723e */ /* 0x000fe400020004ff */
[----:B------:R-:W-:Y:S02]  /*23990*/  F2FP.F16.E5M2.UNPACK_B R7, R7 ;  /* 0x00000007ff07723e */ /* 0x000fe400020004ff */
[----:B------:R-:W-:Y:S02]  /*239a0*/  F2FP.F16.E5M2.UNPACK_B R4, R4 ;  /* 0x00000004ff04723e */ /* 0x000fe400020004ff */
[----:B------:R-:W-:Y:S01]  /*239b0*/  F2FP.F16.E5M2.UNPACK_B R5, R5 ;  /* 0x00000005ff05723e */ /* 0x000fe200020004ff */
[----:B------:R-:W2:Y:S01]  /*239c0*/  LDL.LU R0, [R1+0x220] ;  /* 0x0002200001007983 */ /* 0x000ea20000300800 */
[----:B---3--:R-:W-:Y:S01]  /*239d0*/  HMMA.16816.F32 R20, R16, R8, R20 ;  /* 0x000000081014723c */ /* 0x008fe20000001814 */
[----:B------:R-:W-:-:S02]  /*239e0*/  F2FP.F16.E5M2.UNPACK_B R2, R2 ;  /* 0x00000002ff02723e */ /* 0x000fc400020004ff */
[----:B------:R-:W-:-:S15]  /*239f0*/  F2FP.F16.E5M2.UNPACK_B R3, R3 ;  /* 0x00000003ff03723e */ /* 0x000fde00020004ff */
[----:B------:R-:W-:Y:S01]  /*23a00*/  NOP ;  /* 0x0000000000007918 */ /* 0x000fe20000000000 */
[----:B------:R-:W-:Y:S04]  /*23a10*/  STL.64 [R1+0x140], R20 ;  /* 0x0001401401007387 */ /* 0x000fe80000100a00 */
[----:B------:R0:W-:Y:S04]  /*23a20*/  STL.64 [R1+0x148], R22 ;  /* 0x0001481601007387 */ /* 0x0001e80000100a00 */
[----:B0-----:R-:W3:Y:S04]  /*23a30*/  LDL.LU.64 R22, [R1+0x4878] ;  /* 0x0048780001167983 */ /* 0x001ee80000300a00 */
[----:B------:R-:W3:Y:S04]  /*23a40*/  LDL.LU.64 R20, [R1+0x4870] ;  /* 0x0048700001147983 */ /* 0x000ee80000300a00 */
[----:B------:R0:W-:Y:S04]  /*23a50*/  STL.64 [R1+0x4818], R10 ;  /* 0x0048180a01007387 */ /* 0x0001e80000100a00 */
[----:B0-----:R-:W3:Y:S04]  /*23a60*/  LDL.LU R10, [R1+0x21c] ;  /* 0x00021c00010a7983 */ /* 0x001ee80000300800 */
[----:B------:R-:W3:Y:S01]  /*23a70*/  LDL.LU R11, [R1+0x218] ;  /* 0x00021800010b7983 */ /* 0x000ee20000300800 */
[C---:B----4-:R-:W-:Y:S03]  /*23a80*/  HMMA.16816.F32 R32, R16.reuse, R6, R32 ;  /* 0x000000061020723c */ /* 0x050fe60000001820 */
[----:B------:R-:W-:Y:S05]  /*23a90*/  STL.64 [R1+0x4810], R8 ;  /* 0x0048100801007387 */ /* 0x000fea0000100a00 */
[C---:B------:R-:W-:Y:S11]  /*23aa0*/  HMMA.16816.F32 R28, R16.reuse, R4, R28 ;  /* 0x00000004101c723c */ /* 0x040ff6000000181c */
[----:B------:R-:W-:Y:S04]  /*23ab0*/  STL.64 [R1+0x170], R32 ;  /* 0x0001702001007387 */ /* 0x000fe80000100a00 */
[----:B------:R-:W-:Y:S04]  /*23ac0*/  STL.64 [R1+0x178], R34 ;  /* 0x0001782201007387 */ /* 0x000fe80000100a00 */
[----:B------:R-:W-:Y:S04]  /*23ad0*/  STL.64 [R1+0x47f8], R6 ;  /* 0x0047f80601007387 */ /* 0x000fe80000100a00 */
[----:B------:R2:W-:Y:S04]  /*23ae0*/  STL.64 [R1+0x47f0], R4 ;  /* 0x0047f00401007387 */ /* 0x0005e80000100a00 */
[----:B------:R0:W-:Y:S04]  /*23af0*/  STL.64 [R1+0x2c0], R28 ;  /* 0x0002c01c01007387 */ /* 0x0001e80000100a00 */
[----:B------:R1:W-:Y:S01]  /*23b00*/  STL.64 [R1+0x2c8], R30 ;  /* 0x0002c81e01007387 */ /* 0x0003e20000100a00 */
[----:B--2---:R-:W-:Y:S03]  /*23b10*/  HMMA.16816.F32 R4, R16, R2, R24 ;  /* 0x000000021004723c */ /* 0x004fe60000001818 */
[----:B------:R-:W2:Y:S04]  /*23b20*/  LDL.LU R19, [R1+0x224] ;  /* 0x0002240001137983 */ /* 0x000ea80000300800 */
[----:B------:R-:W4:-:S12]  /*23b30*/  LDL.LU.64 R32, [R1+0xc80] ;  /* 0x000c800001207983 */ /* 0x000f180000300a00 */
[----:B------:R0:W-:Y:S04]  /*23b40*/  STL.64 [R1+0x160], R4 ;  /* 0x0001600401007387 */ /* 0x0001e80000100a00 */
[----:B------:R0:W-:Y:S04]  /*23b50*/  STL.64 [R1+0x168], R6 ;  /* 0x0001680601007387 */ /* 0x0001e80000100a00 */
[----:B------:R-:W4:Y:S01]  /*23b60*/  LDL.LU.64 R34, [R1+0xc88] ;  /* 0x000c880001227983 */ /* 0x000f220000300a00 */
[----:B------:R-:W-:Y:S02]  /*23b70*/  IMAD R16, R13, 0x100, R12 ;  /* 0x000001000d107824 */ /* 0x000fe400078e020c */
[----:B------:R-:W-:Y:S01]  /*23b80*/  IMAD R17, R15, 0x100, R14 ;  /* 0x000001000f117824 */ /* 0x000fe200078e020e */
[----:B------:R-:W4:Y:S04]  /*23b90*/  LDL.LU.64 R24, [R1+0xc70] ;  /* 0x000c700001187983 */ /* 0x000f280000300a00 */
[----:B------:R-:W4:Y:S04]  /*23ba0*/  LDL.LU.64 R26, [R1+0xc78] ;  /* 0x000c7800011a7983 */ /* 0x000f280000300a00 */
[----:B0-----:R-:W4:Y:S01]  /*23bb0*/  LDL.LU.64 R28, [R1+0xc60] ;  /* 0x000c6000011c7983 */ /* 0x001f220000300a00 */
[----:B------:R-:W-:-:S02]  /*23bc0*/  F2FP.F16.E5M2.UNPACK_B R16, R16 ;  /* 0x00000010ff10723e */ /* 0x000fc400020004ff */
[----:B------:R-:W-:Y:S01]  /*23bd0*/  F2FP.F16.E5M2.UNPACK_B R17, R17 ;  /* 0x00000011ff11723e */ /* 0x000fe200020004ff */
[----:B-1----:R-:W4:Y:S04]  /*23be0*/  LDL.LU.64 R30, [R1+0xc68] ;  /* 0x000c6800011e7983 */ /* 0x002f280000300a00 */
[----:B------:R-:W4:Y:S04]  /*23bf0*/  LDL.LU.64 R12, [R1+0xc40] ;  /* 0x000c4000010c7983 */ /* 0x000f280000300a00 */
[----:B------:R-:W4:Y:S04]  /*23c00*/  LDL.LU.64 R14, [R1+0xc48] ;  /* 0x000c4800010e7983 */ /* 0x000f280000300a00 */
[----:B------:R-:W4:Y:S01]  /*23c10*/  LDL.LU.64 R8, [R1+0xc30] ;  /* 0x000c300001087983 */ /* 0x000f220000300a00 */
[----:B---3--:R-:W-:-:S03]  /*23c20*/  IMAD R18, R11, 0x100, R10 ;  /* 0x000001000b127824 */ /* 0x008fc600078e020a */
[----:B------:R-:W3:Y:S04]  /*23c30*/  LDL.LU.64 R10, [R1+0xc38] ;  /* 0x000c3800010a7983 */ /* 0x000ee80000300a00 */
[----:B------:R-:W3:Y:S04]  /*23c40*/  LDL.LU.64 R4, [R1+0xc20] ;  /* 0x000c200001047983 */ /* 0x000ee80000300a00 */
[----:B------:R-:W3:Y:S01]  /*23c50*/  LDL.LU.64 R6, [R1+0xc28] ;  /* 0x000c280001067983 */ /* 0x000ee20000300a00 */
[----:B------:R-:W-:Y:S01]  /*23c60*/  F2FP.F16.E5M2.UNPACK_B R18, R18 ;  /* 0x00000012ff12723e */ /* 0x000fe200020004ff */
[----:B--2---:R-:W-:-:S05]  /*23c70*/  IMAD R19, R0, 0x100, R19 ;  /* 0x0000010000137824 */ /* 0x004fca00078e0213 */
[----:B------:R-:W-:-:S07]  /*23c80*/  F2FP.F16.E5M2.UNPACK_B R19, R19 ;  /* 0x00000013ff13723e */ /* 0x000fce00020004ff */
[----:B----4-:R-:W-:-:S15]  /*23c90*/  HMMA.16816.F32 R32, R16, R36, R32 ;  /* 0x000000241020723c */ /* 0x010fde0000001820 */
[----:B------:R-:W-:-:S04]  /*23ca0*/  NOP ;  /* 0x0000000000007918 */ /* 0x000fc80000000000 */
[----:B------:R-:W-:Y:S04]  /*23cb0*/  STL.64 [R1+0x2b0], R32 ;  /* 0x0002b02001007387 */ /* 0x000fe80000100a00 */
[----:B------:R0:W-:Y:S04]  /*23cc0*/  STL.64 [R1+0x2b8], R34 ;  /* 0x0002b82201007387 */ /* 0x0001e80000100a00 */
[----:B0-----:R-:W2:Y:S04]  /*23cd0*/  LDL.LU.64 R34, [R1+0x4868] ;  /* 0x0048680001227983 */ /* 0x001ea80000300a00 */
[----:B------:R-:W4:Y:S01]  /*23ce0*/  LDL.LU.64 R32, [R1+0x4860] ;  /* 0x0048600001207983 */ /* 0x000f220000300a00 */
[C---:B--2---:R-:W-:Y:S08]  /*23cf0*/  HMMA.16816.F32 R24, R16.reuse, R34, R24 ;  /* 0x000000221018723c */ /* 0x044ff00000001818 */
[C---:B----4-:R-:W-:Y:S11]  /*23d00*/  HMMA.16816.F32 R28, R16.reuse, R32, R28 ;  /* 0x00000020101c723c */ /* 0x050ff6000000181c */
[----:B------:R-:W-:Y:S04]  /*23d10*/  STL.64 [R1+0x2a0], R24 ;  /* 0x0002a01801007387 */ /* 0x000fe80000100a00 */
[----:B------:R0:W-:Y:S04]  /*23d20*/  STL.64 [R1+0x2a8], R26 ;  /* 0x0002a81a01007387 */ /* 0x0001e80000100a00 */
[----:B0-----:R-:W3:Y:S04]  /*23d30*/  LDL.LU.64 R26, [R1+0x4858] ;  /* 0x00485800011a7983 */ /* 0x001ee80000300a00 */
[----:B------:R-:W2:Y:S04]  /*23d40*/  LDL.LU.64 R24, [R1+0x4850] ;  /* 0x0048500001187983 */ /* 0x000ea80000300a00 */
[----:B------:R-:W-:Y:S04]  /*23d50*/  STL.64 [R1+0x290], R28 ;  /* 0x0002901c01007387 */ /* 0x000fe80000100a00 */
[----:B------:R0:W-:Y:S04]  /*23d60*/  STL.64 [R1+0x298], R30 ;  /* 0x0002981e01007387 */ /* 0x0001e80000100a00 */
[----:B0-----:R-:W4:Y:S04]  /*23d70*/  LDL.LU.64 R30, [R1+0x4848] ;  /* 0x00484800011e7983 */ /* 0x001f280000300a00 */
[----:B------:R-:W4:Y:S04]  /*23d80*/  LDL.LU.64 R28, [R1+0x4840] ;  /* 0x00484000011c7983 */ /* 0x000f280000300a00 */
[----:B------:R-:W-:Y:S04]  /*23d90*/  STL.64 [R1+0x47e8], R34 ;  /* 0x0047e82201007387 */ /* 0x000fe80000100a00 */
[----:B------:R0:W-:Y:S04]  /*23da0*/  STL.64 [R1+0x47e0], R32 ;  /* 0x0047e02001007387 */ /* 0x0001e80000100a00 */
[----:B0-----:R-:W4:Y:S04]  /*23db0*/  LDL.LU.64 R32, [R1+0xc50] ;  /* 0x000c500001207983 */ /* 0x001f280000300a00 */
[----:B------:R-:W4:Y:S04]  /*23dc0*/  LDL.LU.64 R34, [R1+0xc58] ;  /* 0x000c580001227983 */ /* 0x000f280000300a00 */
[----:B------:R-:W4:Y:S01]  /*23dd0*/  LDL.LU R0, [R1+0x2e8] ;  /* 0x0002e80001007983 */ /* 0x000f220000300800 */
[C---:B---3--:R-:W-:Y:S08]  /*23de0*/  HMMA.16816.F32 R8, R16.reuse, R26, R8 ;  /* 0x0000001a1008723c */ /* 0x048ff00000001808 */
[C---:B--2---:R-:W-:Y:S08]  /*23df0*/  HMMA.16816.F32 R4, R16.reuse, R24, R4 ;  /* 0x000000181004723c */ /* 0x044ff00000001804 */
[C---:B----4-:R-:W-:Y:S08]  /*23e00*/  HMMA.16816.F32 R12, R16.reuse, R28, R12 ;  /* 0x0000001c100c723c */ /* 0x050ff0000000180c */
[----:B------:R-:W-:-:S15]  /*23e10*/  HMMA.16816.F32 R32, R16, R30, R32 ;  /* 0x0000001e1020723c */ /* 0x000fde0000001820 */
[----:B------:R-:W-:-:S04]  /*23e20*/  NOP ;  /* 0x0000000000007918 */ /* 0x000fc80000000000 */
[----:B------:R-:W-:Y:S04]  /*23e30*/  STL.64 [R1+0x280], R32 ;  /* 0x0002802001007387 */ /* 0x000fe80000100a00 */
[----:B------:R-:W-:Y:S04]  /*23e40*/  STL.64 [R1+0x288], R34 ;  /* 0x0002882201007387 */ /* 0x000fe80000100a00 */
[----:B------:R-:W-:Y:S04]  /*23e50*/  STL.64 [R1+0x47d8], R30 ;  /* 0x0047d81e01007387 */ /* 0x000fe80000100a00 */
[----:B------:R-:W-:Y:S04]  /*23e60*/  STL.64 [R1+0x270], R12 ;  /* 0x0002700c01007387 */ /* 0x000fe80000100a00 */
[----:B------:R-:W-:Y:S04]  /*23e70*/  STL.64 [R1+0x278], R14 ;  /* 0x0002780e01007387 */ /* 0x000fe80000100a00 */
[----:B------:R0:W-:Y:S04]  /*23e80*/  STL.64 [R1+0x47d0], R28 ;  /* 0x0047d01c01007387 */ /* 0x0001e80000100a00 */
[----:B0-----:R-:W2:Y:S04]  /*23e90*/  LDL.LU.64 R28, [R1+0xc10] ;  /* 0x000c1000011c7983 */ /* 0x001ea80000300a00 */
[----:B------:R0:W-:Y:S04]  /*23ea0*/  STL.64 [R1+0x260], R8 ;  /* 0x0002600801007387 */ /* 0x0001e80000100a00 */
[----:B------:R1:W-:Y:S04]  /*23eb0*/  STL.64 [R1+0x268], R10 ;  /* 0x0002680a01007387 */ /* 0x0003e80000100a00 */
[----:B------:R-:W2:Y:S04]  /*23ec0*/  LDL.LU.64 R30, [R1+0xc18] ;  /* 0x000c1800011e7983 */ /* 0x000ea80000300a00 */
[----:B------:R-:W-:Y:S04]  /*23ed0*/  STL.64 [R1+0x250], R4 ;  /* 0x0002500401007387 */ /* 0x000fe80000100a00 */
[----:B------:R-:W-:Y:S04]  /*23ee0*/  STL.64 [R1+0x258], R6 ;  /* 0x0002580601007387 */ /* 0x000fe80000100a00 */
[----:B------:R-:W3:Y:S04]  /*23ef0*/  LDL.LU.64 R12, [R1+0xc00] ;  /* 0x000c0000010c7983 */ /* 0x000ee80000300a00 */
[----:B------:R-:W3:Y:S04]  /*23f00*/  LDL.LU.64 R14, [R1+0xc08] ;  /* 0x000c0800010e7983 */ /* 0x000ee80000300a00 */
[----:B0-----:R-:W4:Y:S04]  /*23f10*/  LDL.LU.64 R8, [R1+0xbe0] ;  /* 0x000be00001087983 */ /* 0x001f280000300a00 */
[----:B-1----:R-:W2:Y:S04]  /*23f20*/  LDL.LU.64 R10, [R1+0xbe8] ;  /* 0x000be800010a7983 */ /* 0x002ea80000300a00 */
[----:B--2---:R-:W-:Y:S04]  /*23f30*/  STL.64 [R1+0x4828], R10 ;  /* 0x0048280a01007387 */ /* 0x004fe80000100a00 */
[----:B----4-:R0:W-:Y:S04]  /*23f40*/  STL.64 [R1+0x4820], R8 ;  /* 0x0048200801007387 */ /* 0x0101e80000100a00 */
[----:B0-----:R-:W2:Y:S04]  /*23f50*/  LDL.LU.64 R8, [R1+0xbf0] ;  /* 0x000bf00001087983 */ /* 0x001ea80000300a00 */
[----:B------:R-:W2:Y:S04]  /*23f60*/  LDL.LU.64 R10, [R1+0xbf8] ;  /* 0x000bf800010a7983 */ /* 0x000ea80000300a00 */
[----:B------:R-:W4:Y:S04]  /*23f70*/  LDL.LU.64 R4, [R1+0xbc0] ;  /* 0x000bc00001047983 */ /* 0x000f280000300a00 */
[----:B------:R-:W2:Y:S01]  /*23f80*/  LDL.LU.64 R6, [R1+0xbc8] ;  /* 0x000bc80001067983 */ /* 0x000ea20000300a00 */
[C---:B------:R-:W-:Y:S08]  /*23f90*/  HMMA.16816.F32 R28, R16.reuse, R22, R28 ;  /* 0x00000016101c723c */ /* 0x040ff0000000181c */
[C---:B---3--:R-:W-:Y:S01]  /*23fa0*/  HMMA.16816.F32 R12, R16.reuse, R20, R12 ;  /* 0x00000014100c723c */ /* 0x048fe2000000180c */
[----:B--2---:R-:W-:Y:S04]  /*23fb0*/  STL.64 [R1+0x4808], R6 ;  /* 0x0048080601007387 */ /* 0x004fe80000100a00 */
[----:B----4-:R0:W-:Y:S04]  /*23fc0*/  STL.64 [R1+0x4800], R4 ;  /* 0x0048000401007387 */ /* 0x0101e80000100a00 */
[----:B0-----:R-:W2:Y:S04]  /*23fd0*/  LDL.LU.64 R4, [R1+0xbd0] ;  /* 0x000bd00001047983 */ /* 0x001ea80000300a00 */
[----:B------:R-:W2:Y:S04]  /*23fe0*/  LDL.LU.64 R6, [R1+0xbd8] ;  /* 0x000bd80001067983 */ /* 0x000ea80000300a00 */
[----:B------:R-:W3:Y:S04]  /*23ff0*/  LDL.LU.64 R32, [R1+0xaa0] ;  /* 0x000aa00001207983 */ /* 0x000ee80000300a00 */
[----:B------:R-:W3:Y:S04]  /*24000*/  LDL.LU.64 R34, [R1+0xaa8] ;  /* 0x000aa80001227983 */ /* 0x000ee80000300a00 */
[----:B------:R0:W-:Y:S04]  /*24010*/  STL.64 [R1+0x47c8], R26 ;  /* 0x0047c81a01007387 */ /* 0x0001e80000100a00 */
[----:B0-----:R-:W4:Y:S04]  /*24020*/  LDL.LU R26, [R1+0x2e0] ;  /* 0x0002e000011a7983 */ /* 0x001f280000300800 */
[----:B------:R-:W2:Y:S04]  /*24030*/  LDL.LU R27, [R1+0x2ec] ;  /* 0x0002ec00011b7983 */ /* 0x000ea80000300800 */
[----:B------:R0:W-:Y:S04]  /*24040*/  STL.64 [R1+0x47c0], R24 ;  /* 0x0047c01801007387 */ /* 0x0001e80000100a00 */
[----:B0-----:R-:W2:Y:S04]  /*24050*/  LDL.LU R24, [R1+0x2d8] ;  /* 0x0002d80001187983 */ /* 0x001ea80000300800 */
[----:B------:R-:W4:Y:S04]  /*24060*/  LDL.LU R25, [R1+0x2e4] ;  /* 0x0002e40001197983 */ /* 0x000f280000300800 */
[----:B------:R0:W-:Y:S04]  /*24070*/  STL.64 [R1+0x240], R28 ;  /* 0x0002401c01007387 */ /* 0x0001e80000100a00 */
[----:B------:R1:W-:Y:S04]  /*24080*/  STL.64 [R1+0x248], R30 ;  /* 0x0002481e01007387 */ /* 0x0003e80000100a00 */
[----:B0-----:R-:W2:Y:S04]  /*24090*/  LDL.LU.64 R28, [R1+0x620] ;  /* 0x00062000011c7983 */ /* 0x001ea80000300a00 */
[----:B-1----:R-:W2:Y:S04]  /*240a0*/  LDL.LU.64 R30, [R1+0x628] ;  /* 0x00062800011e7983 */ /* 0x002ea80000300a00 */
[----:B------:R-:W-:Y:S04]  /*240b0*/  STL.64 [R1+0x230], R12 ;  /* 0x0002300c01007387 */ /* 0x000fe80000100a00 */
[----:B------:R0:W-:Y:S04]  /*240c0*/  STL.64 [R1+0x238], R14 ;  /* 0x0002380e01007387 */ /* 0x0001e80000100a00 */
[----:B0-----:R-:W2:Y:S04]  /*240d0*/  LDL.LU.64 R14, [R1+0x4838] ;  /* 0x00483800010e7983 */ /* 0x001ea80000300a00 */
[----:B------:R-:W3:Y:S04]  /*240e0*/  LDL.LU.64 R12, [R1+0x4830] ;  /* 0x00483000010c7983 */ /* 0x000ee80000300a00 */
[----:B------:R0:W-:Y:S04]  /*240f0*/  STL.64 [R1+0x47a8], R22 ;  /* 0x0047a81601007387 */ /* 0x0001e80000100a00 */
[----:B0-----:R-:W3:Y:S04]  /*24100*/  LDL.LU R22, [R1+0x2d0] ;  /* 0x0002d00001167983 */ /* 0x001ee80000300800 */
[----:B------:R-:W3:Y:S04]  /*24110*/  LDL.LU R23, [R1+0x2dc] ;  /* 0x0002dc0001177983 */ /* 0x000ee80000300800 */
[----:B------:R0:W-:Y:S04]  /*24120*/  STL.64 [R1+0x47a0], R20 ;  /* 0x0047a01401007387 */ /* 0x0001e80000100a00 */
[----:B0-----:R-:W3:Y:S01]  /*24130*/  LDL.LU R21, [R1+0x2d4] ;  /* 0x0002d40001157983 */ /* 0x001ee20000300800 */
[----:B--2---:R-:W-:-:S15]  /*24140*/  HMMA.16816.F32 R8, R16, R14, R8 ;  /* 0x0000000e1008723c */ /* 0x004fde0000001808 */
[----:B------:R-:W-:-:S04]  /*24150*/  NOP ;  /* 0x0000000000007918 */ /* 0x000fc80000000000 */
[----:B------:R-:W-:Y:S04]  /*24160*/  STL.64 [R1+0x220], R8 ;  /* 0x0002200801007387 */ /* 0x000fe80000100a00 */
[----:B------:R0:W-:Y:S04]  /*24170*/  STL.64 [R1+0x228], R10 ;  /* 0x0002280a01007387 */ /* 0x0001e80000100a00 */
[----:B0-----:R-:W3:Y:S04]  /*24180*/  LDL.LU.64 R10, [R1+0x4828] ;  /* 0x00482800010a7983 */ /* 0x001ee80000300a00 */
[----:B------:R-:W3:Y:S02]  /*24190*/  LDL.LU.64 R8, [R1+0x4820] ;  /* 0x0048200001087983 */ /* 0x000ee40000300a00 */
[----:B---3--:R-:W-:-:S15]  /*241a0*/  HMMA.16816.F32 R8, R16, R12, R8 ;  /* 0x0000000c1008723c */ /* 0x008fde0000001808 */
[----:B------:R-:W-:-:S04]  /*241b0*/  NOP ;  /* 0x0000000000007918 */ /* 0x000fc80000000000 */
[----:B------:R-:W-:Y:S04]  /*241c0*/  STL.64 [R1+0x210], R8 ;  /* 0x0002100801007387 */ /* 0x000fe80000100a00 */
[----:B------:R0:W-:Y:S04]  /*241d0*/  STL.64 [R1+0x218], R10 ;  /* 0x0002180a01007387 */ /* 0x0001e80000100a00 */
[----:B0-----:R-:W2:Y:S04]  /*241e0*/  LDL.LU.64 R10, [R1+0x4818] ;  /* 0x00481800010a7983 */ /* 0x001ea80000300a00 */
[----:B------:R-:W3:Y:S04]  /*241f0*/  LDL.LU.64 R8, [R1+0x4810] ;  /* 0x0048100001087983 */ /* 0x000ee80000300a00 */
[----:B------:R-:W-:Y:S04]  /*24200*/  STL.64 [R1+0x47b8], R14 ;  /* 0x0047b80e01007387 */ /* 0x000fe80000100a00 */
[----:B------:R0:W-:Y:S04]  /*24210*/  STL.64 [R1+0x47b0], R12 ;  /* 0x0047b00c01007387 */ /* 0x0001e80000100a00 */
[----:B0-----:R-:W3:Y:S04]  /*24220*/  LDL.LU.64 R12, [R1+0xab0] ;  /* 0x000ab000010c7983 */ /* 0x001ee80000300a00 */
[----:B------:R-:W3:Y:S01]  /*24230*/  LDL.LU.64 R14, [R1+0xab8] ;  /* 0x000ab800010e7983 */ /* 0x000ee20000300a00 */
        /* <DEDUP_REMOVED lines=11> */
[----:B------:R-:W3:Y:S01]  /*242f0*/  LDL.LU.64 R4, [R1+0x47f0] ;  /* 0x0047f00001047983 */ /* 0x000ee20000300a00 */
[----:B--2---:R-:W-:-:S15]  /*24300*/  HMMA.16816.F32 R12, R16, R6, R12 ;  /* 0x00000006100c723c */ /* 0x004fde000000180c */
[----:B------:R-:W-:-:S04]  /*24310*/  NOP ;  /* 0x0000000000007918 */ /* 0x000fc80000000000 */
[----:B------:R-:W-:Y:S04]  /*24320*/  STL.64 [R1+0x1e0], R12 ;  /* 0x0001e00c01007387 */ /* 0x000fe80000100a00 */
[----:B------:R3:W-:Y:S02]  /*24330*/  STL.64 [R1+0x1e8], R14 ;  /* 0x0001e80e01007387 */ /* 0x0007e40000100a00 */
[----:B---3--:R-:W-:Y:S02]  /*24340*/  HMMA.16816.F32 R12, R16, R4, R32 ;  /* 0x00000004100c723c */ /* 0x008fe40000001820 */
[----:B------:R-:W-:Y:S04]  /*24350*/  STL.64 [R1+0x4788], R6 ;  /* 0x0047880601007387 */ /* 0x000fe80000100a00 */
[----:B------:R0:W-:-:S13]  /*24360*/  STL.64 [R1+0x4780], R4 ;  /* 0x0047800401007387 */ /* 0x0001da0000100a00 */
[----:B------:R-:W-:Y:S04]  /*24370*/  STL.64 [R1+0x1d0], R12 ;  /* 0x0001d00c01007387 */ /* 0x000fe80000100a00 */
[----:B------:R-:W-:Y:S04]  /*24380*/  STL.64 [R1+0x1d8], R14 ;  /* 0x0001d80e01007387 */ /* 0x000fe80000100a00 */
[----:B------:R-:W2:Y:S04]  /*24390*/  LDL.LU.64 R32, [R1+0xa90] ;  /* 0x000a900001207983 */ /* 0x000ea80000300a00 */
[----:B------:R-:W2:Y:S01]  /*243a0*/  LDL.LU.64 R34, [R1+0xa98] ;  /* 0x000a980001227983 */ /* 0x000ea20000300a00 */
[----:B0-----:R-:W-:Y:S01]  /*243b0*/  HMMA.16816.F32 R4, R16, R2, R28 ;  /* 0x000000021004723c */ /* 0x001fe2000000181c */
[----:B------:R-:W-:-:S02]  /*243c0*/  IMAD R16, R22, 0x100, R21 ;  /* 0x0000010016107824 */ /* 0x000fc400078e0215 */
[----:B------:R-:W-:Y:S02]  /*243d0*/  IMAD R17, R24, 0x100, R23 ;  /* 0x0000010018117824 */ /* 0x000fe400078e0217 */
[----:B----4-:R-:W-:Y:S02]  /*243e0*/  IMAD R18, R26, 0x100, R25 ;  /* 0x000001001a127824 */ /* 0x010fe400078e0219 */
[----:B------:R-:W-:Y:S01]  /*243f0*/  IMAD R19, R0, 0x100, R27 ;  /* 0x0000010000137824 */ /* 0x000fe200078e021b */
[----:B------:R-:W-:Y:S02]  /*24400*/  F2FP.F16.E5M2.UNPACK_B R16, R16 ;  /* 0x00000010ff10723e */ /* 0x000fe400020004ff */
[----:B------:R-:W-:Y:S02]  /*24410*/  F2FP.F16.E5M2.UNPACK_B R17, R17 ;  /* 0x00000011ff11723e */ /* 0x000fe400020004ff */
[----:B------:R-:W-:Y:S02]  /*24420*/  F2FP.F16.E5M2.UNPACK_B R18, R18 ;  /* 0x00000012ff12723e */ /* 0x000fe400020004ff */
[----:B------:R-:W-:-:S05]  /*24430*/  F2FP.F16.E5M2.UNPACK_B R19, R19 ;  /* 0x00000013ff13723e */ /* 0x000fca00020004ff */
[----:B------:R0:W-:Y:S04]  /*24440*/  STL.64 [R1+0x150], R4 ;  /* 0x0001500401007387 */ /* 0x0001e80000100a00 */
[----:B------:R1:W-:Y:S04]  /*24450*/  STL.64 [R1+0x158], R6 ;  /* 0x0001580601007387 */ /* 0x0003e80000100a00 */
[----:B------:R-:W3:Y:S04]  /*24460*/  LDL.LU.64 R28, [R1+0xa80] ;  /* 0x000a8000011c7983 */ /* 0x000ee80000300a00 */
[----:B------:R-:W3:Y:S04]  /*24470*/  LDL.LU.64 R30, [R1+0xa88] ;  /* 0x000a8800011e7983 */ /* 0x000ee80000300a00 */
[----:B0-----:R-:W4:Y:S04]  /*24480*/  LDL.LU.64 R4, [R1+0xa70] ;  /* 0x000a700001047983 */ /* 0x001f280000300a00 */
[----:B-1----:R-:W4:Y:S04]  /*24490*/  LDL.LU.64 R6, [R1+0xa78] ;  /* 0x000a780001067983 */ /* 0x002f280000300a00 */
[----:B------:R-:W3:Y:S04]  /*244a0*/  LDL.LU.64 R24, [R1+0xa60] ;  /* 0x000a600001187983 */ /* 0x000ee80000300a00 */
[----:B------:R-:W3:Y:S04]  /*244b0*/  LDL.LU.64 R26, [R1+0xa68] ;  /* 0x000a6800011a7983 */ /* 0x000ee80000300a00 */
[----:B------:R-:W3:Y:S04]  /*244c0*/  LDL.LU.64 R12, [R1+0xa40] ;  /* 0x000a4000010c7983 */ /* 0x000ee80000300a00 */
[----:B------:R-:W3:Y:S04]  /*244d0*/  LDL.LU.64 R14, [R1+0xa48] ;  /* 0x000a4800010e7983 */ /* 0x000ee80000300a00 */
[----:B------:R-:W3:Y:S04]  /*244e0*/  LDL.LU.64 R20, [R1+0xa30] ;  /* 0x000a300001147983 */ /* 0x000ee80000300a00 */
[----:B------:R-:W3:Y:S01]  /*244f0*/  LDL.LU.64 R22, [R1+0xa38] ;  /* 0x000a380001167983 */ /* 0x000ee20000300a00 */
[----:B--2---:R-:W-:-:S15]  /*24500*/  HMMA.16816.F32 R32, R16, R36, R32 ;  /* 0x000000241020723c */ /* 0x004fde0000001820 */
[----:B------:R-:W-:-:S04]  /*24510*/  NOP ;  /* 0x0000000000007918 */ /* 0x000fc80000000000 */
[----:B------:R-:W-:Y:S04]  /*24520*/  STL.64 [R1+0x1c0], R32 ;  /* 0x0001c02001007387 */ /* 0x000fe80000100a00 */
[----:B------:R0:W-:Y:S04]  /*24530*/  STL.64 [R1+0x1c8], R34 ;  /* 0x0001c82201007387 */ /* 0x0001e80000100a00 */
[----:B0-----:R-:W3:Y:S04]  /*24540*/  LDL.LU.64 R34, [R1+0x47e8] ;  /* 0x0047e80001227983 */ /* 0x001ee80000300a00 */
[----:B------:R-:W4:Y:S01]  /*24550*/  LDL.LU.64 R32, [R1+0x47e0] ;  /* 0x0047e00001207983 */ /* 0x000f220000300a00 */
[----:B---3--:R-:W-:-:S15]  /*24560*/  HMMA.16816.F32 R28, R16, R34, R28 ;  /* 0x00000022101c723c */ /* 0x008fde000000181c */
[----:B------:R-:W-:-:S04]  /*24570*/  NOP ;  /* 0x0000000000007918 */ /* 0x000fc80000000000 */
[----:B------:R-:W-:Y:S04]  /*24580*/  STL.64 [R1+0x1b0], R28 ;  /* 0x0001b01c01007387 */ /* 0x000fe80000100a00 */
[----:B------:R0:W-:Y:S04]  /*24590*/  STL.64 [R1+0x1b8], R30 ;  /* 0x0001b81e01007387 */ /* 0x0001e80000100a00 */
[----:B0-----:R-:W2:Y:S01]  /*245a0*/  LDL.LU.64 R30, [R1+0x47d8] ;  /* 0x0047d800011e7983 */ /* 0x001ea20000300a00 */
[----:B----4-:R-:W-:Y:S03]  /*245b0*/  HMMA.16816.F32 R4, R16, R32, R4 ;  /* 0x000000201004723c */ /* 0x010fe60000001804 */
[----:B------:R-:W3:-:S15]  /*245c0*/  LDL.LU.64 R28, [R1+0x47d0] ;  /* 0x0047d000011c7983 */ /* 0x000ede0000300a00 */
[----:B------:R-:W-:Y:S01]  /*245d0*/  NOP ;  /* 0x0000000000007918 */ /* 0x000fe20000000000 */
[----:B------:R0:W-:Y:S04]  /*245e0*/  STL.64 [R1+0x1a0], R4 ;  /* 0x0001a00401007387 */ /* 0x0001e80000100a00 */
[----:B------:R1:W-:Y:S04]  /*245f0*/  STL.64 [R1+0x1a8], R6 ;  /* 0x0001a80601007387 */ /* 0x0003e80000100a00 */
[----:B0-----:R-:W4:Y:S04]  /*24600*/  LDL.LU.64 R4, [R1+0xa20] ;  /* 0x000a200001047983 */ /* 0x001f280000300a00 */
[----:B-1----:R-:W4:Y:S04]  /*24610*/  LDL.LU.64 R6, [R1+0xa28] ;  /* 0x000a280001067983 */ /* 0x002f280000300a00 */
        /* <DEDUP_REMOVED lines=8> */
[----:B0-----:R-:W2:Y:S04]  /*246a0*/  LDL.LU.64 R26, [R1+0x47c8] ;  /* 0x0047c800011a7983 */ /* 0x001ea80000300a00 */
[----:B------:R-:W4:Y:S01]  /*246b0*/  LDL.LU.64 R24, [R1+0x47c0] ;  /* 0x0047c00001187983 */ /* 0x000f220000300a00 */
[----:B---3--:R-:W-:-:S15]  /*246c0*/  HMMA.16816.F32 R32, R16, R28, R32 ;  /* 0x0000001c1020723c */ /* 0x008fde0000001820 */
[----:B------:R-:W-:-:S04]  /*246d0*/  NOP ;  /* 0x0000000000007918 */ /* 0x000fc80000000000 */
[----:B------:R0:W-:Y:S04]  /*246e0*/  STL.64 [R1+0x180], R32 ;  /* 0x0001802001007387 */ /* 0x0001e80000100a00 */
[----:B------:R1:W-:Y:S04]  /*246f0*/  STL.64 [R1+0x188], R34 ;  /* 0x0001882201007387 */ /* 0x0003e80000100a00 */
[----:B0-----:R-:W3:Y:S04]  /*24700*/  LDL.LU.64 R32, [R1+0xa00] ;  /* 0x000a000001207983 */ /* 0x001ee80000300a00 */
[----:B-1----:R-:W3:Y:S04]  /*24710*/  LDL.LU.64 R34, [R1+0xa08] ;  /* 0x000a080001227983 */ /* 0x002ee80000300a00 */
[----:B------:R-:W-:Y:S04]  /*24720*/  STL.64 [R1+0x4758], R30 ;  /* 0x0047581e01007387 */ /* 0x000fe80000100a00 */
[----:B------:R0:W-:Y:S04]  /*24730*/  STL.64 [R1+0x4750], R28 ;  /* 0x0047501c01007387 */ /* 0x0001e80000100a00 */
[----:B0-----:R-:W3:Y:S04]  /*24740*/  LDL.LU.64 R28, [R1+0xa10] ;  /* 0x000a1000011c7983 */ /* 0x001ee80000300a00 */
[----:B------:R-:W3:Y:S01]  /*24750*/  LDL.LU.64 R30, [R1+0xa18] ;  /* 0x000a1800011e7983 */ /* 0x000ee20000300a00 */
[C---:B--2---:R-:W-:Y:S08]  /*24760*/  HMMA.16816.F32 R12, R16.reuse, R26, R12 ;  /* 0x0000001a100c723c */ /* 0x044ff0000000180c */
[C---:B----4-:R-:W-:Y:S11]  /*24770*/  HMMA.16816.F32 R20, R16.reuse, R24, R20 ;  /* 0x000000181014723c */ /* 0x050ff60000001814 */
[----:B------:R-:W-:Y:S04]  /*24780*/  STL.64 [R1+0x2d0], R12 ;  /* 0x0002d00c01007387 */ /* 0x000fe80000100a00 */
[----:B------:R0:W-:Y:S04]  /*24790*/  STL.64 [R1+0x2d8], R14 ;  /* 0x0002d80e01007387 */ /* 0x0001e80000100a00 */
[----:B0-----:R-:W2:Y:S04]  /*247a0*/  LDL.LU.64 R14, [R1+0x47b8] ;  /* 0x0047b800010e7983 */ /* 0x001ea80000300a00 */
[----:B------:R-:W4:Y:S04]  /*247b0*/  LDL.LU.64 R12, [R1+0x47b0] ;  /* 0x0047b000010c7983 */ /* 0x000f280000300a00 */
[----:B------:R-:W-:Y:S04]  /*247c0*/  STL.64 [R1+0x2e0], R20 ;  /* 0x0002e01401007387 */ /* 0x000fe80000100a00 */
[----:B------:R0:W-:Y:S04]  /*247d0*/  STL.64 [R1+0x2e8], R22 ;  /* 0x0002e81601007387 */ /* 0x0001e80000100a00 */
[----:B0-----:R-:W2:Y:S04]  /*247e0*/  LDL.LU.64 R22, [R1+0x47a8] ;  /* 0x0047a80001167983 */ /* 0x001ea80000300a00 */
[----:B------:R-:W3:Y:S04]  /*247f0*/  LDL.LU.64 R20, [R1+0x47a0] ;  /* 0x0047a00001147983 */ /* 0x000ee80000300a00 */
[----:B------:R-:W3:Y:S04]  /*24800*/  LDL.LU R0, [R1+0x3a8] ;  /* 0x0003a80001007983 */ /* 0x000ee80000300800 */
[----:B------:R-:W-:Y:S04]  /*24810*/  STL.64 [R1+0x4768], R26 ;  /* 0x0047681a01007387 */ /* 0x000fe80000100a00 */
[----:B------:R0:W-:Y:S04]  /*24820*/  STL.64 [R1+0x4760], R24 ;  /* 0x0047601801007387 */ /* 0x0001e80000100a00 */
[----:B0-----:R-:W4:Y:S04]  /*24830*/  LDL.LU.64 R24, [R1+0x9f0] ;  /* 0x0009f00001187983 */ /* 0x001f280000300a00 */
[----:B------:R-:W4:Y:S01]  /*24840*/  LDL.LU.64 R26, [R1+0x9f8] ;  /* 0x0009f800011a7983 */ /* 0x000f220000300a00 */
[----:B--2---:R-:W-:-:S15]  /*24850*/  HMMA.16816.F32 R4, R16, R22, R4 ;  /* 0x000000161004723c */ /* 0x004fde0000001804 */
[----:B------:R-:W-:-:S04]  /*24860*/  NOP ;  /* 0x0000000000007918 */ /* 0x000fc80000000000 */
[----:B------:R0:W-:Y:S04]  /*24870*/  STL.64 [R1+0x2f0], R4 ;  /* 0x0002f00401007387 */ /* 0x0001e80000100a00 */
[----:B------:R1:W-:Y:S04]  /*24880*/  STL.64 [R1+0x2f8], R6 ;  /* 0x0002f80601007387 */ /* 0x0003e80000100a00 */
[----:B0-----:R-:W2:Y:S04]  /*24890*/  LDL.LU.64 R4, [R1+0x9d0] ;  /* 0x0009d00001047983 */ /* 0x001ea80000300a00 */
[----:B-1----:R-:W2:Y:S01]  /*248a0*/  LDL.LU.64 R6, [R1+0x9d8] ;  /* 0x0009d80001067983 */ /* 0x002ea20000300a00 */
[C---:B---3--:R-:W-:Y:S08]  /*248b0*/  HMMA.16816.F32 R28, R16.reuse, R20, R28 ;  /* 0x00000014101c723c */ /* 0x048ff0000000181c */
[C---:B----4-:R-:W-:Y:S01]  /*248c0*/  HMMA.16816.F32 R24, R16.reuse, R12, R24 ;  /* 0x0000000c1018723c */ /* 0x050fe20000001818 */
[----:B--2---:R-:W-:Y:S04]  /*248d0*/  STL.64 [R1+0x4798], R6 ;  /* 0x0047980601007387 */ /* 0x004fe80000100a00 */
[----:B------:R0:W-:Y:S04]  /*248e0*/  STL.64 [R1+0x4790], R4 ;  /* 0x0047900401007387 */ /* 0x0001e80000100a00 */
[----:B0-----:R-:W2:Y:S04]  /*248f0*/  LDL.LU.64 R4, [R1+0x9e0] ;  /* 0x0009e00001047983 */ /* 0x001ea80000300a00 */
[----:B------:R-:W2:Y:S04]  /*24900*/  LDL.LU.64 R6, [R1+0x9e8] ;  /* 0x0009e80001067983 */ /* 0x000ea80000300a00 */
[----:B------:R-:W-:Y:S04]  /*24910*/  STL.64 [R1+0x300], R28 ;  /* 0x0003001c01007387 */ /* 0x000fe80000100a00 */
[----:B------:R0:W-:Y:S02]  /*24920*/  STL.64 [R1+0x308], R30 ;  /* 0x0003081e01007387 */ /* 0x0001e40000100a00 */
[----:B0-----:R-:W-:Y:S02]  /*24930*/  HMMA.16816.F32 R28, R16, R14, R32 ;  /* 0x0000000e101c723c */ /* 0x001fe40000001820 */
[----:B------:R-:W3:Y:S04]  /*24940*/  LDL.LU.64 R32, [R1+0x9c0] ;  /* 0x0009c00001207983 */ /* 0x000ee80000300a00 */
[----:B------:R-:W3:-:S13]  /*24950*/  LDL.LU.64 R34, [R1+0x9c8] ;  /* 0x0009c80001227983 */ /* 0x000eda0000300a00 */
[----:B------:R0:W-:Y:S04]  /*24960*/  STL.64 [R1+0x310], R28 ;  /* 0x0003101c01007387 */ /* 0x0001e80000100a00 */
[----:B------:R1:W-:Y:S04]  /*24970*/  STL.64 [R1+0x318], R30 ;  /* 0x0003181e01007387 */ /* 0x0003e80000100a00 */
[----:B0-----:R-:W4:Y:S04]  /*24980*/  LDL.LU.64 R28, [R1+0x9b0] ;  /* 0x0009b000011c7983 */ /* 0x001f280000300a00 */
[----:B-1----:R-:W4:Y:S04]  /*24990*/  LDL.LU.64 R30, [R1+0x9b8] ;  /* 0x0009b800011e7983 */ /* 0x002f280000300a00 */
[----:B------:R0:W-:Y:S04]  /*249a0*/  STL.64 [R1+0x330], R24 ;  /* 0x0003301801007387 */ /* 0x0001e80000100a00 */
[----:B------:R1:W-:Y:S04]  /*249b0*/  STL.64 [R1+0x338], R26 ;  /* 0x0003381a01007387 */ /* 0x0003e80000100a00 */
[----:B0-----:R-:W3:Y:S04]  /*249c0*/  LDL.LU.64 R24, [R1+0x520] ;  /* 0x0005200001187983 */ /* 0x001ee80000300a00 */
[----:B-1----:R-:W3:Y:S04]  /*249d0*/  LDL.LU.64 R26, [R1+0x528] ;  /* 0x00052800011a7983 */ /* 0x002ee80000300a00 */
[----:B------:R0:W-:Y:S04]  /*249e0*/  STL.64 [R1+0x4748], R14 ;  /* 0x0047480e01007387 */ /* 0x0001e80000100a00 */
[----:B0-----:R-:W3:Y:S04]  /*249f0*/  LDL.LU R14, [R1+0x39c] ;  /* 0x00039c00010e7983 */ /* 0x001ee80000300800 */
[----:B------:R-:W3:Y:S04]  /*24a00*/  LDL.LU R15, [R1+0x398] ;  /* 0x00039800010f7983 */ /* 0x000ee80000300800 */
[----:B------:R0:W-:Y:S04]  /*24a10*/  STL.64 [R1+0x4740], R12 ;  /* 0x0047400c01007387 */ /* 0x0001e80000100a00 */
[----:B0-----:R-:W3:Y:S04]  /*24a20*/  LDL.LU R12, [R1+0x394] ;  /* 0x00039400010c7983 */ /* 0x001ee80000300800 */
[----:B------:R-:W3:Y:S01]  /*24a30*/  LDL.LU R13, [R1+0x390] ;  /* 0x00039000010d7983 */ /* 0x000ee20000300800 */
[----:B--2---:R-:W-:-:S15]  /*24a40*/  HMMA.16816.F32 R4, R16, R10, R4 ;  /* 0x0000000a1004723c */ /* 0x004fde0000001804 */
[----:B------:R-:W-:-:S04]  /*24a50*/  NOP ;  /* 0x0000000000007918 */ /* 0x000fc80000000000 */
[----:B------:R-:W-:Y:S04]  /*24a60*/  STL.64 [R1+0x340], R4 ;  /* 0x0003400401007387 */ /* 0x000fe80000100a00 */
[----:B------:R0:W-:Y:S04]  /*24a70*/  STL.64 [R1+0x348], R6 ;  /* 0x0003480601007387 */ /* 0x0001e80000100a00 */
[----:B0-----:R-:W2:Y:S04]  /*24a80*/  LDL.LU.64 R6, [R1+0x4798] ;  /* 0x0047980001067983 */ /* 0x001ea80000300a00 */
[----:B------:R-:W2:Y:S02]  /*24a90*/  LDL.LU.64 R4, [R1+0x4790] ;  /* 0x0047900001047983 */ /* 0x000ea40000300a00 */
[----:B--2---:R-:W-:-:S15]  /*24aa0*/  HMMA.16816.F32 R4, R16, R8, R4 ;  /* 0x000000081004723c */ /* 0x004fde0000001804 */
[----:B------:R-:W-:-:S04]  /*24ab0*/  NOP ;  /* 0x0000000000007918 */ /* 0x000fc80000000000 */
[----:B------:R-:W-:Y:S04]  /*24ac0*/  STL.64 [R1+0x350], R4 ;  /* 0x0003500401007387 */ /* 0x000fe80000100a00 */
[----:B------:R0:W-:Y:S04]  /*24ad0*/  STL.64 [R1+0x358], R6 ;  /* 0x0003580601007387 */ /* 0x0001e80000100a00 */
[----:B0-----:R-:W3:Y:S04]  /*24ae0*/  LDL.LU.64 R6, [R1+0x4788] ;  /* 0x0047880001067983 */ /* 0x001ee80000300a00 */
[----:B------:R-:W4:Y:S04]  /*24af0*/  LDL.LU.64 R4, [R1+0x4780] ;  /* 0x0047800001047983 */ /* 0x000f280000300a00 */
[----:B------:R0:W-:Y:S04]  /*24b00*/  STL.64 [R1+0x4728], R10 ;  /* 0x0047280a01007387 */ /* 0x0001e80000100a00 */
[----:B0-----:R-:W2:Y:S04]  /*24b10*/  LDL.LU R10, [R1+0x3a4] ;  /* 0x0003a400010a7983 */ /* 0x001ea80000300800 */
[----:B------:R-:W2:Y:S04]  /*24b20*/  LDL.LU R11, [R1+0x3a0] ;  /* 0x0003a000010b7983 */ /* 0x000ea80000300800 */
[----:B------:R-:W-:Y:S01]  /*24b30*/  STL.64 [R1+0x4720], R8 ;  /* 0x0047200801007387 */ /* 0x000fe20000100a00 */
[C---:B---3--:R-:W-:Y:S08]  /*24b40*/  HMMA.16816.F32 R32, R16.reuse, R6, R32 ;  /* 0x000000061020723c */ /* 0x048ff00000001820 */
[C---:B----4-:R-:W-:Y:S01]  /*24b50*/  HMMA.16816.F32 R28, R16.reuse, R4, R28 ;  /* 0x00000004101c723c */ /* 0x050fe2000000181c */
[----:B------:R-:W-:Y:S10]  /*24b60*/  STL.64 [R1+0x4708], R6 ;  /* 0x0047080601007387 */ /* 0x000ff40000100a00 */
[----:B------:R-:W-:Y:S04]  /*24b70*/  STL.64 [R1+0x360], R32 ;  /* 0x0003602001007387 */ /* 0x000fe80000100a00 */
[----:B------:R-:W-:Y:S04]  /*24b80*/  STL.64 [R1+0x368], R34 ;  /* 0x0003682201007387 */ /* 0x000fe80000100a00 */
[----:B------:R0:W-:Y:S04]  /*24b90*/  STL.64 [R1+0x4700], R4 ;  /* 0x0047000401007387 */ /* 0x0001e80000100a00 */
[----:B------:R1:W-:Y:S04]  /*24ba0*/  STL.64 [R1+0x380], R28 ;  /* 0x0003801c01007387 */ /* 0x0003e80000100a00 */
[----:B------:R3:W-:Y:S01]  /*24bb0*/  STL.64 [R1+0x388], R30 ;  /* 0x0003881e01007387 */ /* 0x0007e20000100a00 */
[----:B0-----:R-:W-:Y:S03]  /*24bc0*/  HMMA.16816.F32 R4, R16, R2, R24 ;  /* 0x000000021004723c */ /* 0x001fe60000001818 */
[----:B------:R-:W4:Y:S04]  /*24bd0*/  LDL.LU R19, [R1+0x3ac] ;  /* 0x0003ac0001137983 */ /* 0x000f280000300800 */
[----:B------:R-:W4:-:S12]  /*24be0*/  LDL.LU.64 R32, [R1+0x9a0] ;  /* 0x0009a00001207983 */ /* 0x000f180000300a00 */
[----:B------:R0:W-:Y:S04]  /*24bf0*/  STL.64 [R1+0x370], R4 ;  /* 0x0003700401007387 */ /* 0x0001e80000100a00 */
[----:B------:R0:W-:Y:S04]  /*24c00*/  STL.64 [R1+0x378], R6 ;  /* 0x0003780601007387 */ /* 0x0001e80000100a00 */
[----:B------:R-:W4:Y:S01]  /*24c10*/  LDL.LU.64 R34, [R1+0x9a8] ;  /* 0x0009a80001227983 */ /* 0x000f220000300a00 */
[----:B------:R-:W-:Y:S02]  /*24c20*/  IMAD R16, R13, 0x100, R12 ;  /* 0x000001000d107824 */ /* 0x000fe400078e020c */
[----:B------:R-:W-:-:S02]  /*24c30*/  IMAD R17, R15, 0x100, R14 ;  /* 0x000001000f117824 */ /* 0x000fc400078e020e */
[----:B--2---:R-:W-:Y:S01]  /*24c40*/  IMAD R18, R11, 0x100, R10 ;  /* 0x000001000b127824 */ /* 0x004fe200078e020a */
[----:B------:R-:W2:Y:S04]  /*24c50*/  LDL.LU.64 R24, [R1+0x990] ;  /* 0x0009900001187983 */ /* 0x000ea80000300a00 */
[----:B------:R-:W2:Y:S01]  /*24c60*/  LDL.LU.64 R26, [R1+0x998] ;  /* 0x00099800011a7983 */ /* 0x000ea20000300a00 */
[----:B------:R-:W-:Y:S02]  /*24c70*/  F2FP.F16.E5M2.UNPACK_B R16, R16 ;  /* 0x00000010ff10723e */ /* 0x000fe400020004ff */
[----:B------:R-:W-:Y:S02]  /*24c80*/  F2FP.F16.E5M2.UNPACK_B R17, R17 ;  /* 0x00000011ff11723e */ /* 0x000fe400020004ff */
[----:B------:R-:W-:Y:S01]  /*24c90*/  F2FP.F16.E5M2.UNPACK_B R18, R18 ;  /* 0x00000012ff12723e */ /* 0x000fe200020004ff */
[----:B-1----:R-:W2:Y:S04]  /*24ca0*/  LDL.LU.64 R28, [R1+0x980] ;  /* 0x00098000011c7983 */ /* 0x002ea80000300a00 */
[----:B---3--:R-:W3:Y:S04]  /*24cb0*/  LDL.LU.64 R30, [R1+0x988] ;  /* 0x00098800011e7983 */ /* 0x008ee80000300a00 */
[----:B------:R-:W2:Y:S04]  /*24cc0*/  LDL.LU.64 R12, [R1+0x960] ;  /* 0x00096000010c7983 */ /* 0x000ea80000300a00 */
[----:B------:R-:W2:Y:S04]  /*24cd0*/  LDL.LU.64 R14, [R1+0x968] ;  /* 0x00096800010e7983 */ /* 0x000ea80000300a00 */
[----:B------:R-:W2:Y:S04]  /*24ce0*/  LDL.LU.64 R8, [R1+0x950] ;  /* 0x0009500001087983 */ /* 0x000ea80000300a00 */
[----:B------:R-:W2:Y:S04]  /*24cf0*/  LDL.LU.64 R10, [R1+0x958] ;  /* 0x00095800010a7983 */ /* 0x000ea80000300a00 */
[----:B0-----:R-:W2:Y:S04]  /*24d00*/  LDL.LU.64 R4, [R1+0x940] ;  /* 0x0009400001047983 */ /* 0x001ea80000300a00 */
[----:B------:R-:W2:Y:S01]  /*24d10*/  LDL.LU.64 R6, [R1+0x948] ;  /* 0x0009480001067983 */ /* 0x000ea20000300a00 */
[----:B----4-:R-:W-:-:S05]  /*24d20*/  IMAD R19, R0, 0x100, R19 ;  /* 0x0000010000137824 */ /* 0x010fca00078e0213 */
[----:B------:R-:W-:-:S07]  /*24d30*/  F2FP.F16.E5M2.UNPACK_B R19, R19 ;  /* 0x00000013ff13723e */ /* 0x000fce00020004ff */
[----:B------:R-:W-:-:S15]  /*24d40*/  HMMA.16816.F32 R32, R16, R36, R32 ;  /* 0x000000241020723c */ /* 0x000fde0000001820 */
[----:B------:R-:W-:-:S04]  /*24d50*/  NOP ;  /* 0x0000000000007918 */ /* 0x000fc80000000000 */
[----:B------:R-:W-:Y:S04]  /*24d60*/  STL.64 [R1+0x390], R32 ;  /* 0x0003902001007387 */ /* 0x000fe80000100a00 */
[----:B------:R0:W-:Y:S04]  /*24d70*/  STL.64 [R1+0x398], R34 ;  /* 0x0003982201007387 */ /* 0x0001e80000100a00 */
[----:B0-----:R-:W2:Y:S04]  /*24d80*/  LDL.LU.64 R34, [R1+0x4778] ;  /* 0x0047780001227983 */ /* 0x001ea80000300a00 */
[----:B------:R-:W3:Y:S01]  /*24d90*/  LDL.LU.64 R32, [R1+0x4770] ;  /* 0x0047700001207983 */ /* 0x000ee20000300a00 */
[C---:B--2---:R-:W-:Y:S08]  /*24da0*/  HMMA.16816.F32 R24, R16.reuse, R34, R24 ;  /* 0x000000221018723c */ /* 0x044ff00000001818 */
[C---:B---3--:R-:W-:Y:S11]  /*24db0*/  HMMA.16816.F32 R28, R16.reuse, R32, R28 ;  /* 0x00000020101c723c */ /* 0x048ff6000000181c */
[----:B------:R-:W-:Y:S04]  /*24dc0*/  STL.64 [R1+0x3a0], R24 ;  /* 0x0003a01801007387 */ /* 0x000fe80000100a00 */
[----:B------:R0:W-:Y:S04]  /*24dd0*/  STL.64 [R1+0x3a8], R26 ;  /* 0x0003a81a01007387 */ /* 0x0001e80000100a00 */
[----:B0-----:R-:W2:Y:S04]  /*24de0*/  LDL.LU.64 R26, [R1+0x4768] ;  /* 0x00476800011a7983 */ /* 0x001ea80000300a00 */
[----:B------:R-:W3:Y:S04]  /*24df0*/  LDL.LU.64 R24, [R1+0x4760] ;  /* 0x0047600001187983 */ /* 0x000ee80000300a00 */
        /* <DEDUP_REMOVED lines=9> */
[C---:B--2---:R-:W-:Y:S08]  /*24e90*/  HMMA.16816.F32 R8, R16.reuse, R26, R8 ;  /* 0x0000001a1008723c */ /* 0x044ff00000001808 */
[C---:B---3--:R-:W-:Y:S08]  /*24ea0*/  HMMA.16816.F32 R4, R16.reuse, R24, R4 ;  /* 0x000000181004723c */ /* 0x048ff00000001804 */
        /* <DEDUP_REMOVED lines=226> */
[----:B--2---:R-:W-:Y:S02]  /*25cd0*/  IMAD R16, R11, 0x100, R10 ;  /* 0x000001000b107824 */ /* 0x004fe400078e020a */
[----:B------:R-:W-:-:S02]  /*25ce0*/  IMAD R17, R13, 0x100, R12 ;  /* 0x000001000d117824 */ /* 0x000fc400078e020c */
[----:B------:R-:W-:Y:S01]  /*25cf0*/  IMAD R18, R15, 0x100, R14 ;  /* 0x000001000f127824 */ /* 0x000fe200078e020e */
        /* <DEDUP_REMOVED lines=45> */
[----:B------:R0:W-:Y:S04]  /*25fd0*/  STL.64 [R1+0x5d0], R12 ;  /* 0x0005d00c01007387 */ /* 0x0001e80000100a00 */
[----:B------:R1:W-:Y:S04]  /*25fe0*/  STL.64 [R1+0x5d8], R14 ;  /* 0x0005d80e01007387 */ /* 0x0003e80000100a00 */
[----:B0-----:R-:W2:Y:S04]  /*25ff0*/  LDL.LU.64 R12, [R1+0x600] ;  /* 0x00060000010c7983 */ /* 0x001ea80000300a00 */
[----:B------:R0:W-:Y:S04]  /*26000*/  STL.64 [R1+0x5e0], R8 ;  /* 0x0005e00801007387 */ /* 0x0001e80000100a00 */
[----:B------:R3:W-:Y:S04]  /*26010*/  STL.64 [R1+0x5e8], R10 ;  /* 0x0005e80a01007387 */ /* 0x0007e80000100a00 */
[----:B-1----:R-:W2:Y:S04]  /*26020*/  LDL.LU.64 R14, [R1+0x608] ;  /* 0x00060800010e7983 */ /* 0x002ea80000300a00 */
[----:B------:R-:W-:Y:S04]  /*26030*/  STL.64 [R1+0x5f0], R4 ;  /* 0x0005f00401007387 */ /* 0x000fe80000100a00 */
[----:B------:R-:W-:Y:S04]  /*26040*/  STL.64 [R1+0x5f8], R6 ;  /* 0x0005f80601007387 */ /* 0x000fe80000100a00 */
[----:B------:R-:W4:Y:S04]  /*26050*/  LDL.LU.64 R28, [R1+0x610] ;  /* 0x00061000011c7983 */ /* 0x000f280000300a00 */
[----:B------:R-:W4:Y:S04]  /*26060*/  LDL.LU.64 R30, [R1+0x618] ;  /* 0x00061800011e7983 */ /* 0x000f280000300a00 */
[----:B0-----:R-:W2:Y:S04]  /*26070*/  LDL.LU.64 R8, [R1+0x630] ;  /* 0x0006300001087983 */ /* 0x001ea80000300a00 */
[----:B---3--:R-:W3:Y:S04]  /*26080*/  LDL.LU.64 R10, [R1+0x638] ;  /* 0x00063800010a7983 */ /* 0x008ee80000300a00 */
[----:B---3--:R-:W-:Y:S04]  /*26090*/  STL.64 [R1+0x4648], R10 ;  /* 0x0046480a01007387 */ /* 0x008fe80000100a00 */
[----:B--2---:R0:W-:Y:S04]  /*260a0*/  STL.64 [R1+0x4640], R8 ;  /* 0x0046400801007387 */ /* 0x0041e80000100a00 */
[----:B0-----:R-:W2:Y:S04]  /*260b0*/  LDL.LU.64 R8, [R1+0x8d0] ;  /* 0x0008d00001087983 */ /* 0x001ea80000300a00 */
[----:B------:R-:W2:Y:S04]  /*260c0*/  LDL.LU.64 R10, [R1+0x8d8] ;  /* 0x0008d800010a7983 */ /* 0x000ea80000300a00 */
[----:B------:R-:W3:Y:S04]  /*260d0*/  LDL.LU.64 R4, [R1+0x650] ;  /* 0x0006500001047983 */ /* 0x000ee80000300a00 */
[----:B------:R-:W2:Y:S01]  /*260e0*/  LDL.LU.64 R6, [R1+0x658] ;  /* 0x0006580001067983 */ /* 0x000ea20000300a00 */
[C---:B------:R-:W-:Y:S03]  /*260f0*/  HMMA.16816.F32 R12, R16.reuse, R22, R12 ;  /* 0x00000016100c723c */ /* 0x040fe6000000180c */
[----:B--2---:R-:W-:Y:S04]  /*26100*/  STL.64 [R1+0x4628], R6 ;  /* 0x0046280601007387 */ /* 0x004fe80000100a00 */
[----:B---3--:R0:W-:Y:S04]  /*26110*/  STL.64 [R1+0x4620], R4 ;  /* 0x0046200401007387 */ /* 0x0081e80000100a00 */
[----:B0-----:R-:W2:Y:S04]  /*26120*/  LDL.LU.64 R4, [R1+0x640] ;  /* 0x0006400001047983 */ /* 0x001ea80000300a00 */
[----:B------:R-:W2:Y:S04]  /*26130*/  LDL.LU.64 R6, [R1+0x648] ;  /* 0x0006480001067983 */ /* 0x000ea80000300a00 */
[----:B------:R-:W3:Y:S04]  /*26140*/  LDL.LU.64 R32, [R1+0x660] ;  /* 0x0006600001207983 */ /* 0x000ee80000300a00 */
[----:B------:R-:W3:Y:S04]  /*26150*/  LDL.LU.64 R34, [R1+0x668] ;  /* 0x0006680001227983 */ /* 0x000ee80000300a00 */
[----:B------:R0:W-:Y:S04]  /*26160*/  STL.64 [R1+0x45d0], R26 ;  /* 0x0045d01a01007387 */ /* 0x0001e80000100a00 */
[----:B0-----:R-:W2:Y:S04]  /*26170*/  LDL.LU R26, [R1+0xd24] ;  /* 0x000d2400011a7983 */ /* 0x001ea80000300800 */
[----:B------:R-:W2:Y:S04]  /*26180*/  LDL.LU R27, [R1+0xd20] ;  /* 0x000d2000011b7983 */ /* 0x000ea80000300800 */
[----:B------:R0:W-:Y:S04]  /*26190*/  STL.64 [R1+0x45c8], R24 ;  /* 0x0045c81801007387 */ /* 0x0001e80000100a00 */
[----:B0-----:R-:W3:Y:S04]  /*261a0*/  LDL.LU R24, [R1+0xd1c] ;  /* 0x000d1c0001187983 */ /* 0x001ee80000300800 */
[----:B------:R-:W3:Y:S04]  /*261b0*/  LDL.LU R25, [R1+0xd18] ;  /* 0x000d180001197983 */ /* 0x000ee80000300800 */
[----:B--2---:R-:W-:Y:S04]  /*261c0*/  STL.64 [R1+0x4608], R26 ;  /* 0x0046081a01007387 */ /* 0x004fe80000100a00 */
[----:B---3--:R0:W-:Y:S04]  /*261d0*/  STL.64 [R1+0x4600], R24 ;  /* 0x0046001801007387 */ /* 0x0081e80000100a00 */
[----:B0-----:R-:W2:Y:S04]  /*261e0*/  LDL.LU.64 R24, [R1+0x680] ;  /* 0x0006800001187983 */ /* 0x001ea80000300a00 */
[----:B------:R-:W2:Y:S04]  /*261f0*/  LDL.LU.64 R26, [R1+0x688] ;  /* 0x00068800011a7983 */ /* 0x000ea80000300a00 */
[----:B------:R-:W-:Y:S04]  /*26200*/  STL.64 [R1+0x600], R12 ;  /* 0x0006000c01007387 */ /* 0x000fe80000100a00 */
[----:B------:R0:W-:Y:S04]  /*26210*/  STL.64 [R1+0x608], R14 ;  /* 0x0006080e01007387 */ /* 0x0001e80000100a00 */
[----:B0-----:R-:W3:Y:S01]  /*26220*/  LDL.LU.64 R14, [R1+0x4658] ;  /* 0x00465800010e7983 */ /* 0x001ee20000300a00 */
[----:B----4-:R-:W-:Y:S03]  /*26230*/  HMMA.16816.F32 R28, R16, R20, R28 ;  /* 0x00000014101c723c */ /* 0x010fe6000000181c */
[----:B------:R-:W4:-:S15]  /*26240*/  LDL.LU.64 R12, [R1+0x4650] ;  /* 0x00465000010c7983 */ /* 0x000f1e0000300a00 */
[----:B------:R-:W-:Y:S01]  /*26250*/  NOP ;  /* 0x0000000000007918 */ /* 0x000fe20000000000 */
[----:B------:R0:W-:Y:S04]  /*26260*/  STL.64 [R1+0x610], R28 ;  /* 0x0006101c01007387 */ /* 0x0001e80000100a00 */
[----:B------:R1:W-:Y:S04]  /*26270*/  STL.64 [R1+0x618], R30 ;  /* 0x0006181e01007387 */ /* 0x0003e80000100a00 */
[----:B0-----:R-:W2:Y:S04]  /*26280*/  LDL.LU.64 R28, [R1+0x670] ;  /* 0x00067000011c7983 */ /* 0x001ea80000300a00 */
[----:B-1----:R-:W2:Y:S01]  /*26290*/  LDL.LU.64 R30, [R1+0x678] ;  /* 0x00067800011e7983 */ /* 0x002ea20000300a00 */
[----:B---3--:R-:W-:-:S15]  /*262a0*/  HMMA.16816.F32 R8, R16, R14, R8 ;  /* 0x0000000e1008723c */ /* 0x008fde0000001808 */
[----:B------:R-:W-:-:S04]  /*262b0*/  NOP ;  /* 0x0000000000007918 */ /* 0x000fc80000000000 */
[----:B------:R-:W-:Y:S04]  /*262c0*/  STL.64 [R1+0x620], R8 ;  /* 0x0006200801007387 */ /* 0x000fe80000100a00 */
[----:B------:R0:W-:Y:S04]  /*262d0*/  STL.64 [R1+0x628], R10 ;  /* 0x0006280a01007387 */ /* 0x0001e80000100a00 */
[----:B0-----:R-:W4:Y:S04]  /*262e0*/  LDL.LU.64 R10, [R1+0x4648] ;  /* 0x00464800010a7983 */ /* 0x001f280000300a00 */
[----:B------:R-:W4:Y:S02]  /*262f0*/  LDL.LU.64 R8, [R1+0x4640] ;  /* 0x0046400001087983 */ /* 0x000f240000300a00 */
[----:B----4-:R-:W-:-:S15]  /*26300*/  HMMA.16816.F32 R8, R16, R12, R8 ;  /* 0x0000000c1008723c */ /* 0x010fde0000001808 */
        /* <DEDUP_REMOVED lines=16> */
[----:B------:R-:W2:Y:S04]  /*26410*/  LDL.LU.64 R4, [R1+0x4610] ;  /* 0x0046100001047983 */ /* 0x000ea80000300a00 */
[----:B------:R-:W-:Y:S04]  /*26420*/  STL.64 [R1+0x45b0], R10 ;  /* 0x0045b00a01007387 */ /* 0x000fe80000100a00 */
[----:B------:R3:W-:Y:S02]  /*26430*/  STL.64 [R1+0x45a8], R8 ;  /* 0x0045a80801007387 */ /* 0x0007e40000100a00 */
[C---:B---3--:R-:W-:Y:S08]  /*26440*/  HMMA.16816.F32 R8, R16.reuse, R6, R32 ;  /* 0x000000061008723c */ /* 0x048ff00000001820 */
[C---:B--2---:R-:W-:Y:S08]  /*26450*/  HMMA.16816.F32 R24, R16.reuse, R4, R24 ;  /* 0x000000041018723c */ /* 0x044ff00000001818 */
[----:B------:R-:W-:Y:S01]  /*26460*/  HMMA.16816.F32 R16, R16, R2, R28 ;  /* 0x000000021010723c */ /* 0x000fe2000000181c */
[----:B------:R-:W2:Y:S04]  /*26470*/  LDL.LU.64 R32, [R1+0x690] ;  /* 0x0006900001207983 */ /* 0x000ea80000300a00 */
[----:B------:R-:W2:Y:S04]  /*26480*/  LDL.LU.64 R34, [R1+0x698] ;  /* 0x0006980001227983 */ /* 0x000ea80000300a00 */
[----:B------:R0:W-:Y:S04]  /*26490*/  STL.64 [R1+0x660], R8 ;  /* 0x0006600801007387 */ /* 0x0001e80000100a00 */
[----:B------:R1:W-:Y:S04]  /*264a0*/  STL.64 [R1+0x668], R10 ;  /* 0x0006680a01007387 */ /* 0x0003e80000100a00 */
[----:B0-----:R-:W3:Y:S04]  /*264b0*/  LDL.LU.64 R8, [R1+0x6b0] ;  /* 0x0006b00001087983 */ /* 0x001ee80000300a00 */
[----:B-1----:R-:W3:Y:S04]  /*264c0*/  LDL.LU.64 R10, [R1+0x6b8] ;  /* 0x0006b800010a7983 */ /* 0x002ee80000300a00 */
[----:B------:R-:W-:Y:S04]  /*264d0*/  STL.64 [R1+0x680], R24 ;  /* 0x0006801801007387 */ /* 0x000fe80000100a00 */
[----:B------:R0:W-:Y:S04]  /*264e0*/  STL.64 [R1+0x688], R26 ;  /* 0x0006881a01007387 */ /* 0x0001e80000100a00 */
[----:B0-----:R-:W4:Y:S04]  /*264f0*/  LDL.LU.64 R26, [R1+0x4608] ;  /* 0x00460800011a7983 */ /* 0x001f280000300a00 */
[----:B------:R-:W2:Y:S04]  /*26500*/  LDL.LU.64 R24, [R1+0x4600] ;  /* 0x0046000001187983 */ /* 0x000ea80000300a00 */
[----:B------:R-:W-:Y:S04]  /*26510*/  STL.64 [R1+0x45c0], R6 ;  /* 0x0045c00601007387 */ /* 0x000fe80000100a00 */
[----:B------:R0:W-:Y:S04]  /*26520*/  STL.64 [R1+0x45b8], R4 ;  /* 0x0045b80401007387 */ /* 0x0001e80000100a00 */
[----:B0-----:R-:W2:Y:S04]  /*26530*/  LDL.LU.64 R4, [R1+0x6a0] ;  /* 0x0006a00001047983 */ /* 0x001ea80000300a00 */
[----:B------:R-:W2:Y:S04]  /*26540*/  LDL.LU.64 R6, [R1+0x6a8] ;  /* 0x0006a80001067983 */ /* 0x000ea80000300a00 */
[----:B------:R-:W2:Y:S04]  /*26550*/  LDL.LU.64 R30, [R1+0x45f8] ;  /* 0x0045f800011e7983 */ /* 0x000ea80000300a00 */
[----:B------:R-:W2:Y:S04]  /*26560*/  LDL.LU.64 R28, [R1+0x45f0] ;  /* 0x0045f000011c7983 */ /* 0x000ea80000300a00 */
[----:B------:R0:W-:Y:S04]  /*26570*/  STL.64 [R1+0x670], R16 ;  /* 0x0006701001007387 */ /* 0x0001e80000100a00 */
[----:B------:R1:W-:Y:S04]  /*26580*/  STL.64 [R1+0x678], R18 ;  /* 0x0006781201007387 */ /* 0x0003e80000100a00 */
[----:B0-----:R-:W2:Y:S04]  /*26590*/  LDL.LU R17, [R1+0xd14] ;  /* 0x000d140001117983 */ /* 0x001ea80000300800 */
[----:B-1----:R-:W2:Y:S04]  /*265a0*/  LDL.LU R18, [R1+0xd10] ;  /* 0x000d100001127983 */ /* 0x002ea80000300800 */
[----:B------:R-:W3:Y:S01]  /*265b0*/  LDL.LU R19, [R1+0xd28] ;  /* 0x000d280001137983 */ /* 0x000ee20000300800 */
[----:B--2---:R-:W-:-:S02]  /*265c0*/  IMAD R16, R18, 0x100, R17 ;  /* 0x0000010012107824 */ /* 0x004fc400078e0211 */
[----:B------:R-:W-:Y:S02]  /*265d0*/  IMAD R17, R25, 0x100, R24 ;  /* 0x0000010019117824 */ /* 0x000fe400078e0218 */
[----:B----4-:R-:W-:Y:S02]  /*265e0*/  IMAD R18, R27, 0x100, R26 ;  /* 0x000001001b127824 */ /* 0x010fe400078e021a */
[----:B---3--:R-:W-:Y:S01]  /*265f0*/  IMAD R19, R19, 0x100, R0 ;  /* 0x0000010013137824 */ /* 0x008fe200078e0200 */
[----:B------:R-:W2:Y:S01]  /*26600*/  LDL.LU.64 R24, [R1+0x6c0] ;  /* 0x0006c00001187983 */ /* 0x000ea20000300a00 */
[----:B------:R-:W-:Y:S02]  /*26610*/  F2FP.F16.E5M2.UNPACK_B R16, R16 ;  /* 0x00000010ff10723e */ /* 0x000fe400020004ff */
[----:B------:R-:W-:Y:S02]  /*26620*/  F2FP.F16.E5M2.UNPACK_B R17, R17 ;  /* 0x00000011ff11723e */ /* 0x000fe400020004ff */
[----:B------:R-:W-:-:S02]  /*26630*/  F2FP.F16.E5M2.UNPACK_B R18, R18 ;  /* 0x00000012ff12723e */ /* 0x000fc400020004ff */
[----:B------:R-:W-:Y:S01]  /*26640*/  F2FP.F16.E5M2.UNPACK_B R19, R19 ;  /* 0x00000013ff13723e */ /* 0x000fe200020004ff */
[----:B------:R-:W2:Y:S04]  /*26650*/  LDL.LU.64 R26, [R1+0x6c8] ;  /* 0x0006c800011a7983 */ /* 0x000ea80000300a00 */
[----:B------:R-:W3:Y:S02]  /*26660*/  LDL.LU R0, [R1+0x45e8] ;  /* 0x0045e80001007983 */ /* 0x000ee40000300800 */
[----:B------:R-:W-:-:S15]  /*26670*/  HMMA.16816.F32 R32, R16, R36, R32 ;  /* 0x000000241020723c */ /* 0x000fde0000001820 */
[----:B------:R-:W-:-:S04]  /*26680*/  NOP ;  /* 0x0000000000007918 */ /* 0x000fc80000000000 */
[----:B------:R-:W-:Y:S04]  /*26690*/  STL.64 [R1+0x690], R32 ;  /* 0x0006902001007387 */ /* 0x000fe80000100a00 */
[----:B------:R0:W-:Y:S04]  /*266a0*/  STL.64 [R1+0x698], R34 ;  /* 0x0006982201007387 */ /* 0x0001e80000100a00 */
[----:B0-----:R-:W4:Y:S04]  /*266b0*/  LDL.LU.64 R34, [R1+0x45e0] ;  /* 0x0045e00001227983 */ /* 0x001f280000300a00 */
[----:B------:R-:W2:Y:S01]  /*266c0*/  LDL.LU.64 R32, [R1+0x45d8] ;  /* 0x0045d80001207983 */ /* 0x000ea20000300a00 */
[----:B----4-:R-:W-:-:S15]  /*266d0*/  HMMA.16816.F32 R4, R16, R34, R4 ;  /* 0x000000221004723c */ /* 0x010fde0000001804 */
[----:B------:R-:W-:-:S04]  /*266e0*/  NOP ;  /* 0x0000000000007918 */ /* 0x000fc80000000000 */
[----:B------:R-:W-:Y:S04]  /*266f0*/  STL.64 [R1+0x6a0], R4 ;  /* 0x0006a00401007387 */ /* 0x000fe80000100a00 */
[----:B------:R2:W-:Y:S02]  /*26700*/  STL.64 [R1+0x6a8], R6 ;  /* 0x0006a80601007387 */ /* 0x0005e40000100a00 */
[----:B--2---:R-:W-:Y:S02]  /*26710*/  HMMA.16816.F32 R4, R16, R32, R8 ;  /* 0x000000201004723c */ /* 0x004fe40000001808 */
[----:B------:R-:W2:Y:S04]  /*26720*/  LDL.LU.64 R8, [R1+0x6e0] ;  /* 0x0006e00001087983 */ /* 0x000ea80000300a00 */
[----:B------:R-:W2:-:S13]  /*26730*/  LDL.LU.64 R10, [R1+0x6e8] ;  /* 0x0006e800010a7983 */ /* 0x000e9a0000300a00 */
[----:B------:R0:W-:Y:S04]  /*26740*/  STL.64 [R1+0x6b0], R4 ;  /* 0x0006b00401007387 */ /* 0x0001e80000100a00 */
[----:B------:R1:W-:Y:S04]  /*26750*/  STL.64 [R1+0x6b8], R6 ;  /* 0x0006b80601007387 */ /* 0x0003e80000100a00 */
[----:B0-----:R-:W4:Y:S04]  /*26760*/  LDL.LU.64 R4, [R1+0x8c0] ;  /* 0x0008c00001047983 */ /* 0x001f280000300a00 */
[----:B-1----:R-:W4:Y:S04]  /*26770*/  LDL.LU.64 R6, [R1+0x8c8] ;  /* 0x0008c80001067983 */ /* 0x002f280000300a00 */
[----:B------:R-:W-:Y:S04]  /*26780*/  STL.64 [R1+0x4590], R34 ;  /* 0x0045902201007387 */ /* 0x000fe80000100a00 */
[----:B------:R0:W-:Y:S04]  /*26790*/  STL.64 [R1+0x4588], R32 ;  /* 0x0045882001007387 */ /* 0x0001e80000100a00 */
[----:B0-----:R-:W2:Y:S04]  /*267a0*/  LDL.LU.64 R32, [R1+0x6d0] ;  /* 0x0006d00001207983 */ /* 0x001ea80000300a00 */
[----:B------:R-:W2:Y:S01]  /*267b0*/  LDL.LU.64 R34, [R1+0x6d8] ;  /* 0x0006d80001227983 */ /* 0x000ea20000300a00 */
[----:B------:R-:W-:-:S15]  /*267c0*/  HMMA.16816.F32 R24, R16, R30, R24 ;  /* 0x0000001e1018723c */ /* 0x000fde0000001818 */
[----:B------:R-:W-:-:S04]  /*267d0*/  NOP ;  /* 0x0000000000007918 */ /* 0x000fc80000000000 */
[----:B------:R-:W-:Y:S04]  /*267e0*/  STL.64 [R1+0x6c0], R24 ;  /* 0x0006c01801007387 */ /* 0x000fe80000100a00 */
[----:B------:R0:W-:Y:S04]  /*267f0*/  STL.64 [R1+0x6c8], R26 ;  /* 0x0006c81a01007387 */ /* 0x0001e80000100a00 */
[----:B0-----:R-:W3:Y:S04]  /*26800*/  LDL.LU.64 R26, [R1+0x45d0] ;  /* 0x0045d000011a7983 */ /* 0x001ee80000300a00 */
[----:B------:R-:W4:Y:S01]  /*26810*/  LDL.LU.64 R24, [R1+0x45c8] ;  /* 0x0045c80001187983 */ /* 0x000f220000300a00 */
[----:B--2---:R-:W-:-:S15]  /*26820*/  HMMA.16816.F32 R32, R16, R28, R32 ;  /* 0x0000001c1020723c */ /* 0x004fde0000001820 */
[----:B------:R-:W-:-:S04]  /*26830*/  NOP ;  /* 0x0000000000007918 */ /* 0x000fc80000000000 */
[----:B------:R0:W-:Y:S04]  /*26840*/  STL.64 [R1+0x6d0], R32 ;  /* 0x0006d02001007387 */ /* 0x0001e80000100a00 */
[----:B------:R1:W-:Y:S04]  /*26850*/  STL.64 [R1+0x6d8], R34 ;  /* 0x0006d82201007387 */ /* 0x0003e80000100a00 */
[----:B0-----:R-:W2:Y:S04]  /*26860*/  LDL.LU.64 R32, [R1+0x8a0] ;  /* 0x0008a00001207983 */ /* 0x001ea80000300a00 */
[----:B-1----:R-:W2:Y:S04]  /*26870*/  LDL.LU.64 R34, [R1+0x8a8] ;  /* 0x0008a80001227983 */ /* 0x002ea80000300a00 */
[----:B------:R0:W-:Y:S04]  /*26880*/  STL.64 [R1+0x4580], R30 ;  /* 0x0045801e01007387 */ /* 0x0001e80000100a00 */
[----:B0-----:R-:W2:Y:S04]  /*26890*/  LDL.LU R30, [R1+0xd4c] ;  /* 0x000d4c00011e7983 */ /* 0x001ea80000300800 */
[----:B------:R-:W2:Y:S04]  /*268a0*/  LDL.LU R31, [R1+0xd48] ;  /* 0x000d4800011f7983 */ /* 0x000ea80000300800 */
[----:B------:R0:W-:Y:S04]  /*268b0*/  STL.64 [R1+0x4578], R28 ;  /* 0x0045781c01007387 */ /* 0x0001e80000100a00 */
[----:B0-----:R-:W4:Y:S04]  /*268c0*/  LDL.LU R28, [R1+0xd44] ;  /* 0x000d4400011c7983 */ /* 0x001f280000300800 */
[----:B------:R-:W4:Y:S01]  /*268d0*/  LDL.LU R29, [R1+0xd40] ;  /* 0x000d4000011d7983 */ /* 0x000f220000300800 */
[C---:B---3--:R-:W-:Y:S03]  /*268e0*/  HMMA.16816.F32 R8, R16.reuse, R26, R8 ;  /* 0x0000001a1008723c */ /* 0x048fe60000001808 */
[----:B--2---:R-:W-:Y:S04]  /*268f0*/  STL.64 [R1+0x45a0], R30 ;  /* 0x0045a01e01007387 */ /* 0x004fe80000100a00 */
[----:B----4-:R0:W-:Y:S04]  /*26900*/  STL.64 [R1+0x4598], R28 ;  /* 0x0045981c01007387 */ /* 0x0101e80000100a00 */
        /* <DEDUP_REMOVED lines=10> */
[----:B-1----:R-:W4:Y:S01]  /*269b0*/  LDL.LU.64 R10, [R1+0x858] ;  /* 0x00085800010a7983 */ /* 0x002f220000300a00 */
[C---:B------:R-:W-:Y:S03]  /*269c0*/  HMMA.16816.F32 R32, R16.reuse, R20, R32 ;  /* 0x000000141020723c */ /* 0x040fe60000001820 */
[----:B------:R0:W-:Y:S04]  /*269d0*/  STL.64 [R1+0x4560], R26 ;  /* 0x0045601a01007387 */ /* 0x0001e80000100a00 */
[----:B0-----:R-:W4:Y:S04]  /*269e0*/  LDL.LU R26, [R1+0xd3c] ;  /* 0x000d3c00011a7983 */ /* 0x001f280000300800 */
[----:B------:R-:W4:Y:S04]  /*269f0*/  LDL.LU R27, [R1+0xd38] ;  /* 0x000d3800011b7983 */ /* 0x000f280000300800 */
[----:B------:R0:W-:Y:S04]  /*26a00*/  STL.64 [R1+0x4558], R24 ;  /* 0x0045581801007387 */ /* 0x0001e80000100a00 */
[----:B0-----:R-:W4:Y:S04]  /*26a10*/  LDL.LU R24, [R1+0xd34] ;  /* 0x000d340001187983 */ /* 0x001f280000300800 */
[----:B------:R-:W4:Y:S01]  /*26a20*/  LDL.LU R25, [R1+0xd30] ;  /* 0x000d300001197983 */ /* 0x000f220000300800 */
[C---:B--2---:R-:W-:Y:S08]  /*26a30*/  HMMA.16816.F32 R28, R16.reuse, R22, R28 ;  /* 0x00000016101c723c */ /* 0x044ff0000000181c */
[C---:B---3--:R-:W-:Y:S11]  /*26a40*/  HMMA.16816.F32 R4, R16.reuse, R14, R4 ;  /* 0x0000000e1004723c */ /* 0x048ff60000001804 */
[----:B------:R0:W-:Y:S04]  /*26a50*/  STL.64 [R1+0x7f0], R28 ;  /* 0x0007f01c01007387 */ /* 0x0001e80000100a00 */
[----:B------:R1:W-:Y:S04]  /*26a60*/  STL.64 [R1+0x7f8], R30 ;  /* 0x0007f81e01007387 */ /* 0x0003e80000100a00 */
[----:B0-----:R-:W2:Y:S04]  /*26a70*/  LDL.LU.64 R28, [R1+0x870] ;  /* 0x00087000011c7983 */ /* 0x001ea80000300a00 */
[----:B-1----:R-:W2:Y:S04]  /*26a80*/  LDL.LU.64 R30, [R1+0x878] ;  /* 0x00087800011e7983 */ /* 0x002ea80000300a00 */
[----:B------:R0:W-:Y:S04]  /*26a90*/  STL.64 [R1+0x800], R32 ;  /* 0x0008002001007387 */ /* 0x0001e80000100a00 */
[----:B------:R1:W-:Y:S04]  /*26aa0*/  STL.64 [R1+0x808], R34 ;  /* 0x0008082201007387 */ /* 0x0003e80000100a00 */
[----:B0-----:R-:W3:Y:S01]  /*26ab0*/  LDL.LU.64 R32, [R1+0x860] ;  /* 0x0008600001207983 */ /* 0x001ee20000300a00 */
[C---:B----4-:R-:W-:Y:S03]  /*26ac0*/  HMMA.16816.F32 R8, R16.reuse, R12, R8 ;  /* 0x0000000c1008723c */ /* 0x050fe60000001808 */
[----:B-1----:R-:W3:Y:S04]  /*26ad0*/  LDL.LU.64 R34, [R1+0x868] ;  /* 0x0008680001227983 */ /* 0x002ee80000300a00 */
[----:B------:R-:W-:Y:S04]  /*26ae0*/  STL.64 [R1+0x4540], R22 ;  /* 0x0045401601007387 */ /* 0x000fe80000100a00 */
[----:B------:R0:W-:Y:S04]  /*26af0*/  STL.64 [R1+0x4538], R20 ;  /* 0x0045381401007387 */ /* 0x0001e80000100a00 */
[----:B0-----:R-:W4:Y:S04]  /*26b00*/  LDL.LU.64 R20, [R1+0x890] ;  /* 0x0008900001147983 */ /* 0x001f280000300a00 */
[----:B------:R-:W4:Y:S04]  /*26b10*/  LDL.LU.64 R22, [R1+0x898] ;  /* 0x0008980001167983 */ /* 0x000f280000300a00 */
[----:B------:R-:W-:Y:S04]  /*26b20*/  STL.64 [R1+0x820], R4 ;  /* 0x0008200401007387 */ /* 0x000fe80000100a00 */
[----:B------:R0:W-:Y:S04]  /*26b30*/  STL.64 [R1+0x828], R6 ;  /* 0x0008280601007387 */ /* 0x0001e80000100a00 */
[----:B0-----:R-:W2:Y:S04]  /*26b40*/  LDL.LU.64 R6, [R1+0x45c0] ;  /* 0x0045c00001067983 */ /* 0x001ea80000300a00 */
[----:B------:R-:W3:Y:S04]  /*26b50*/  LDL.LU.64 R4, [R1+0x45b8] ;  /* 0x0045b80001047983 */ /* 0x000ee80000300a00 */
[----:B------:R-:W-:Y:S04]  /*26b60*/  STL.64 [R1+0x850], R8 ;  /* 0x0008500801007387 */ /* 0x000fe80000100a00 */
[----:B------:R0:W-:Y:S04]  /*26b70*/  STL.64 [R1+0x858], R10 ;  /* 0x0008580a01007387 */ /* 0x0001e80000100a00 */
[----:B0-----:R-:W2:Y:S04]  /*26b80*/  LDL.LU.64 R10, [R1+0x45b0] ;  /* 0x0045b000010a7983 */ /* 0x001ea80000300a00 */
[----:B------:R-:W4:Y:S04]  /*26b90*/  LDL.LU.64 R8, [R1+0x45a8] ;  /* 0x0045a80001087983 */ /* 0x000f280000300a00 */
[----:B------:R-:W-:Y:S04]  /*26ba0*/  STL.64 [R1+0x4520], R14 ;  /* 0x0045200e01007387 */ /* 0x000fe80000100a00 */
[----:B------:R0:W-:Y:S04]  /*26bb0*/  STL.64 [R1+0x4518], R12 ;  /* 0x0045180c01007387 */ /* 0x0001e80000100a00 */
[----:B0-----:R-:W2:Y:S04]  /*26bc0*/  LDL.LU.64 R12, [R1+0x880] ;  /* 0x00088000010c7983 */ /* 0x001ea80000300a00 */
[----:B------:R-:W2:Y:S02]  /*26bd0*/  LDL.LU.64 R14, [R1+0x888] ;  /* 0x00088800010e7983 */ /* 0x000ea40000300a00 */
[C---:B--2---:R-:W-:Y:S08]  /*26be0*/  HMMA.16816.F32 R12, R16.reuse, R10, R12 ;  /* 0x0000000a100c723c */ /* 0x044ff0000000180c */
[C---:B------:R-:W-:Y:S11]  /*26bf0*/  HMMA.16816.F32 R28, R16.reuse, R6, R28 ;  /* 0x00000006101c723c */ /* 0x040ff6000000181c */
[----:B------:R-:W-:Y:S04]  /*26c00*/  STL.64 [R1+0x880], R12 ;  /* 0x0008800c01007387 */ /* 0x000fe80000100a00 */
[----:B------:R4:W-:Y:S02]  /*26c10*/  STL.64 [R1+0x888], R14 ;  /* 0x0008880e01007387 */ /* 0x0009e40000100a00 */
[----:B----4-:R-:W-:Y:S02]  /*26c20*/  HMMA.16816.F32 R12, R16, R8, R20 ;  /* 0x00000008100c723c */ /* 0x010fe40000001814 */
        /* <DEDUP_REMOVED lines=9> */
[----:B------:R-:W2:Y:S04]  /*26cc0*/  LDL.LU.64 R10, [R1+0x848] ;  /* 0x00084800010a7983 */ /* 0x000ea80000300a00 */
[----:B------:R-:W-:Y:S04]  /*26cd0*/  STL.64 [R1+0x8e0], R28 ;  /* 0x0008e01c01007387 */ /* 0x000fe80000100a00 */
[----:B------:R0:W-:Y:S04]  /*26ce0*/  STL.64 [R1+0x8e8], R30 ;  /* 0x0008e81e01007387 */ /* 0x0001e80000100a00 */
[----:B0-----:R-:W4:Y:S04]  /*26cf0*/  LDL.LU.64 R30, [R1+0x45a0] ;  /* 0x0045a000011e7983 */ /* 0x001f280000300a00 */
[----:B------:R-:W4:Y:S01]  /*26d00*/  LDL.LU.64 R28, [R1+0x4598] ;  /* 0x00459800011c7983 */ /* 0x000f220000300a00 */
[----:B---3--:R-:W-:-:S15]  /*26d10*/  HMMA.16816.F32 R32, R16, R4, R32 ;  /* 0x000000041020723c */ /* 0x008fde0000001820 */
[----:B------:R-:W-:-:S04]  /*26d20*/  NOP ;  /* 0x0000000000007918 */ /* 0x000fc80000000000 */
[----:B------:R-:W-:Y:S04]  /*26d30*/  STL.64 [R1+0x920], R32 ;  /* 0x0009202001007387 */ /* 0x000fe80000100a00 */
[----:B------:R0:W-:Y:S04]  /*26d40*/  STL.64 [R1+0x928], R34 ;  /* 0x0009282201007387 */ /* 0x0001e80000100a00 */
[----:B0-----:R-:W3:Y:S04]  /*26d50*/  LDL.LU.64 R34, [R1+0x4590] ;  /* 0x0045900001227983 */ /* 0x001ee80000300a00 */
[----:B------:R-:W3:Y:S04]  /*26d60*/  LDL.LU.64 R32, [R1+0x4588] ;  /* 0x0045880001207983 */ /* 0x000ee80000300a00 */
[----:B------:R-:W-:Y:S04]  /*26d70*/  STL.64 [R1+0x4510], R6 ;  /* 0x0045100601007387 */ /* 0x000fe80000100a00 */
[----:B------:R2:W-:Y:S02]  /*26d80*/  STL.64 [R1+0x4508], R4 ;  /* 0x0045080401007387 */ /* 0x0005e40000100a00 */
[----:B--2---:R-:W-:Y:S01]  /*26d90*/  HMMA.16816.F32 R4, R16, R2, R8 ;  /* 0x000000021004723c */ /* 0x004fe20000001808 */
[----:B------:R-:W-:-:S02]  /*26da0*/  IMAD R16, R25, 0x100, R24 ;  /* 0x0000010019107824 */ /* 0x000fc400078e0218 */
[----:B------:R-:W-:-:S03]  /*26db0*/  IMAD R17, R27, 0x100, R26 ;  /* 0x000001001b117824 */ /* 0x000fc600078e021a */
[----:B------:R-:W-:Y:S02]  /*26dc0*/  F2FP.F16.E5M2.UNPACK_B R16, R16 ;  /* 0x00000010ff10723e */ /* 0x000fe400020004ff */
[----:B------:R-:W-:Y:S01]  /*26dd0*/  F2FP.F16.E5M2.UNPACK_B R17, R17 ;  /* 0x00000011ff11723e */ /* 0x000fe200020004ff */
[----:B----4-:R-:W-:Y:S02]  /*26de0*/  IMAD R19, R31, 0x100, R30 ;  /* 0x000001001f137824 */ /* 0x010fe400078e021e */
[----:B------:R-:W-:-:S03]  /*26df0*/  IMAD R18, R29, 0x100, R28 ;  /* 0x000001001d127824 */ /* 0x000fc600078e021c */
[----:B------:R-:W-:Y:S02]  /*26e00*/  F2FP.F16.E5M2.UNPACK_B R19, R19 ;  /* 0x00000013ff13723e */ /* 0x000fe400020004ff */
[----:B------:R-:W-:-:S03]  /*26e10*/  F2FP.F16.E5M2.UNPACK_B R18, R18 ;  /* 0x00000012ff12723e */ /* 0x000fc600020004ff */
[----:B------:R-:W-:Y:S04]  /*26e20*/  STL.64 [R1+0x910], R4 ;  /* 0x0009100401007387 */ /* 0x000fe80000100a00 */
[----:B------:R0:W-:Y:S02]  /*26e30*/  STL.64 [R1+0x918], R6 ;  /* 0x0009180601007387 */ /* 0x0001e40000100a00 */
[----:B0-----:R-:W-:Y:S02]  /*26e40*/  HMMA.16816.F32 R4, R16, R36, R20 ;  /* 0x000000241004723c */ /* 0x001fe40000001814 */
[----:B------:R-:W2:Y:S04]  /*26e50*/  LDL.LU R36, [R1+0xd54] ;  /* 0x000d540001247983 */ /* 0x000ea80000300800 */
[----:B------:R-:W2:-:S13]  /*26e60*/  LDL.LU R37, [R1+0xd50] ;  /* 0x000d500001257983 */ /* 0x000e9a0000300800 */
[----:B------:R-:W-:Y:S04]  /*26e70*/  STL.64 [R1+0x9c0], R4 ;  /* 0x0009c00401007387 */ /* 0x000fe80000100a00 */
[----:B------:R3:W-:Y:S04]  /*26e80*/  STL.64 [R1+0x9c8], R6 ;  /* 0x0009c80601007387 */ /* 0x0007e80000100a00 */
[----:B------:R-:W4:Y:S04]  /*26e90*/  LDL.LU.64 R28, [R1+0x740] ;  /* 0x00074000011c7983 */ /* 0x000f280000300a00 */
[----:B------:R-:W4:Y:S01]  /*26ea0*/  LDL.LU.64 R30, [R1+0x748] ;  /* 0x00074800011e7983 */ /* 0x000f220000300a00 */
[----:B---3--:R-:W-:-:S15]  /*26eb0*/  HMMA.16816.F32 R4, R16, R34, R12 ;  /* 0x000000221004723c */ /* 0x008fde000000180c */
[----:B------:R-:W-:-:S04]  /*26ec0*/  NOP ;  /* 0x0000000000007918 */ /* 0x000fc80000000000 */
[----:B------:R-:W-:Y:S04]  /*26ed0*/  STL.64 [R1+0x9b0], R4 ;  /* 0x0009b00401007387 */ /* 0x000fe80000100a00 */
[----:B------:R-:W-:Y:S04]  /*26ee0*/  STL.64 [R1+0x9b8], R6 ;  /* 0x0009b80601007387 */ /* 0x000fe80000100a00 */
[----:B------:R-:W3:Y:S04]  /*26ef0*/  LDL.LU.64 R24, [R1+0x720] ;  /* 0x0007200001187983 */ /* 0x000ee80000300a00 */
[----:B------:R-:W2:Y:S04]  /*26f00*/  LDL.LU.64 R26, [R1+0x728] ;  /* 0x00072800011a7983 */ /* 0x000ea80000300a00 */
[----:B--2---:R-:W-:Y:S04]  /*26f10*/  STL.64 [R1+0x4570], R26 ;  /* 0x0045701a01007387 */ /* 0x004fe80000100a00 */
[----:B---3--:R0:W-:Y:S04]  /*26f20*/  STL.64 [R1+0x4568], R24 ;  /* 0x0045681801007387 */ /* 0x0081e80000100a00 */
[----:B0-----:R-:W2:Y:S04]  /*26f30*/  LDL.LU.64 R24, [R1+0x730] ;  /* 0x0007300001187983 */ /* 0x001ea80000300a00 */
[----:B------:R-:W2:Y:S04]  /*26f40*/  LDL.LU.64 R26, [R1+0x738] ;  /* 0x00073800011a7983 */ /* 0x000ea80000300a00 */
[----:B------:R-:W3:Y:S04]  /*26f50*/  LDL.LU.64 R20, [R1+0x700] ;  /* 0x0007000001147983 */ /* 0x000ee80000300a00 */
[----:B------:R-:W2:Y:S04]  /*26f60*/  LDL.LU.64 R22, [R1+0x708] ;  /* 0x0007080001167983 */ /* 0x000ea80000300a00 */
[----:B--2---:R-:W-:Y:S04]  /*26f70*/  STL.64 [R1+0x4550], R22 ;  /* 0x0045501601007387 */ /* 0x004fe80000100a00 */
[----:B---3--:R0:W-:Y:S04]  /*26f80*/  STL.64 [R1+0x4548], R20 ;  /* 0x0045481401007387 */ /* 0x0081e80000100a00 */
[----:B0-----:R-:W2:Y:S04]  /*26f90*/  LDL.LU.64 R20, [R1+0x710] ;  /* 0x0007100001147983 */ /* 0x001ea80000300a00 */
[----:B------:R-:W2:Y:S04]  /*26fa0*/  LDL.LU.64 R22, [R1+0x718] ;  /* 0x0007180001167983 */ /* 0x000ea80000300a00 */
[----:B------:R-:W3:Y:S04]  /*26fb0*/  LDL.LU.64 R12, [R1+0x320] ;  /* 0x00032000010c7983 */ /* 0x000ee80000300a00 */
[----:B------:R-:W2:Y:S01]  /*26fc0*/  LDL.LU.64 R14, [R1+0x328] ;  /* 0x00032800010e7983 */ /* 0x000ea20000300a00 */
[C---:B----4-:R-:W-:Y:S03]  /*26fd0*/  HMMA.16816.F32 R32, R16.reuse, R32, R28 ;  /* 0x000000201020723c */ /* 0x050fe6000000181c */
[----:B--2---:R-:W-:Y:S04]  /*26fe0*/  STL.64 [R1+0x4530], R14 ;  /* 0x0045300e01007387 */ /* 0x004fe80000100a00 */
[----:B---3--:R0:W-:Y:S04]  /*26ff0*/  STL.64 [R1+0x4528], R12 ;  /* 0x0045280c01007387 */ /* 0x0081e80000100a00 */
[----:B0-----:R-:W2:Y:S04]  /*27000*/  LDL.LU.64 R12, [R1+0x6f0] ;  /* 0x0006f000010c7983 */ /* 0x001ea80000300a00 */
[----:B------:R-:W2:Y:S04]  /*27010*/  LDL.LU.64 R14, [R1+0x6f8] ;  /* 0x0006f800010e7983 */ /* 0x000ea80000300a00 */
[----:B------:R-:W3:Y:S04]  /*27020*/  LDL.LU.64 R4, [R1+0xd0] ;  /* 0x0000d00001047983 */ /* 0x000ee80000300a00 */
[----:B------:R-:W3:Y:S04]  /*27030*/  LDL.LU.64 R6, [R1+0xd8] ;  /* 0x0000d80001067983 */ /* 0x000ee80000300a00 */
[----:B------:R-:W4:Y:S04]  /*27040*/  LDL.LU.64 R8, [R1+0xa0] ;  /* 0x0000a00001087983 */ /* 0x000f280000300a00 */
[----:B------:R-:W4:Y:S04]  /*27050*/  LDL.LU.64 R10, [R1+0xa8] ;  /* 0x0000a800010a7983 */ /* 0x000f280000300a00 */
[----:B------:R-:W2:Y:S04]  /*27060*/  LDL.LU.64 R30, [R1+0x4580] ;  /* 0x00458000011e7983 */ /* 0x000ea80000300a00 */
[----:B------:R-:W3:Y:S04]  /*27070*/  LDL.LU.64 R28, [R1+0x4578] ;  /* 0x00457800011c7983 */ /* 0x000ee80000300a00 */
[----:B------:R0:W-:Y:S04]  /*27080*/  STL.64 [R1+0x9a0], R32 ;  /* 0x0009a02001007387 */ /* 0x0001e80000100a00 */
[----:B------:R1:W-:Y:S04]  /*27090*/  STL.64 [R1+0x9a8], R34 ;  /* 0x0009a82201007387 */ /* 0x0003e80000100a00 */
[----:B0-----:R-:W3:Y:S04]  /*270a0*/  LDL.LU.64 R32, [R1+0x10] ;  /* 0x0000100001207983 */ /* 0x001ee80000300a00 */
[----:B-1----:R-:W3:Y:S01]  /*270b0*/  LDL.LU.64 R34, [R1+0x18] ;  /* 0x0000180001227983 */ /* 0x002ee20000300a00 */
[----:B--2---:R-:W-:-:S15]  /*270c0*/  HMMA.16816.F32 R24, R16, R30, R24 ;  /* 0x0000001e1018723c */ /* 0x004fde0000001818 */
[----:B------:R-:W-:-:S04]  /*270d0*/  NOP ;  /* 0x0000000000007918 */ /* 0x000fc80000000000 */
[----:B------:R-:W-:Y:S04]  /*270e0*/  STL.64 [R1+0x990], R24 ;  /* 0x0009901801007387 */ /* 0x000fe80000100a00 */
[----:B------:R0:W-:Y:S04]  /*270f0*/  STL.64 [R1+0x998], R26 ;  /* 0x0009981a01007387 */ /* 0x0001e80000100a00 */
[----:B0-----:R-:W3:Y:S04]  /*27100*/  LDL.LU.64 R26, [R1+0x4570] ;  /* 0x00457000011a7983 */ /* 0x001ee80000300a00 */
[----:B------:R-:W3:Y:S02]  /*27110*/  LDL.LU.64 R24, [R1+0x4568] ;  /* 0x0045680001187983 */ /* 0x000ee40000300a00 */
[----:B---3--:R-:W-:Y:S02]  /*27120*/  HMMA.16816.F32 R28, R16, R28, R24 ;  /* 0x0000001c101c723c */ /* 0x008fe40000001818 */
[----:B------:R-:W2:Y:S04]  /*27130*/  LDL.LU.64 R26, [R1+0x4560] ;  /* 0x00456000011a7983 */ /* 0x000ea80000300a00 */
[----:B------:R-:W3:-:S13]  /*27140*/  LDL.LU.64 R24, [R1+0x4558] ;  /* 0x0045580001187983 */ /* 0x000eda0000300a00 */
        /* <DEDUP_REMOVED lines=25> */
[----:B------:R-:W4:-:S13]  /*272e0*/  LDL.LU.64 R12, [R1+0x4518] ;  /* 0x00451800010c7983 */ /* 0x000f1a0000300a00 */
[----:B------:R0:W-:Y:S04]  /*272f0*/  STL.64 [R1+0x940], R20 ;  /* 0x0009401401007387 */ /* 0x0001e80000100a00 */
[----:B------:R1:W-:Y:S04]  /*27300*/  STL.64 [R1+0x948], R22 ;  /* 0x0009481601007387 */ /* 0x0003e80000100a00 */
[----:B0-----:R-:W3:Y:S04]  /*27310*/  LDL.LU.64 R20, [R1+0x80] ;  /* 0x0000800001147983 */ /* 0x001ee80000300a00 */
[----:B-1----:R-:W3:Y:S01]  /*27320*/  LDL.LU.64 R22, [R1+0x88] ;  /* 0x0000880001167983 */ /* 0x002ee20000300a00 */
[C---:B--2---:R-:W-:Y:S08]  /*27330*/  HMMA.16816.F32 R4, R16.reuse, R14, R4 ;  /* 0x0000000e1004723c */ /* 0x044ff00000001804 */
[C---:B----4-:R-:W-:Y:S11]  /*27340*/  HMMA.16816.F32 R12, R16.reuse, R12, R8 ;  /* 0x0000000c100c723c */ /* 0x050ff60000001808 */
[----:B------:R-:W-:Y:S04]  /*27350*/  STL.64 [R1+0x900], R4 ;  /* 0x0009000401007387 */ /* 0x000fe80000100a00 */
[----:B------:R0:W-:Y:S04]  /*27360*/  STL.64 [R1+0x908], R6 ;  /* 0x0009080601007387 */ /* 0x0001e80000100a00 */
[----:B0-----:R-:W2:Y:S04]  /*27370*/  LDL.LU.64 R6, [R1+0x4510] ;  /* 0x0045100001067983 */ /* 0x001ea80000300a00 */
[----:B------:R-:W4:Y:S04]  /*27380*/  LDL.LU.64 R4, [R1+0x4508] ;  /* 0x0045080001047983 */ /* 0x000f280000300a00 */
[----:B------:R-:W3:Y:S04]  /*27390*/  LDL.LU.64 R10, [R1+0x4500] ;  /* 0x00450000010a7983 */ /* 0x000ee80000300a00 */
[----:B------:R-:W2:Y:S04]  /*273a0*/  LDL.LU.64 R8, [R1+0x44f8] ;  /* 0x0044f80001087983 */ /* 0x000ea80000300a00 */
[----:B------:R-:W-:Y:S04]  /*273b0*/  STL.64 [R1+0x8d0], R12 ;  /* 0x0008d00c01007387 */ /* 0x000fe80000100a00 */
[----:B------:R3:W-:Y:S02]  /*273c0*/  STL.64 [R1+0x8d8], R14 ;  /* 0x0008d80e01007387 */ /* 0x0007e40000100a00 */
[C---:B---3--:R-:W-:Y:S08]  /*273d0*/  HMMA.16816.F32 R12, R16.reuse, R10, R20 ;  /* 0x0000000a100c723c */ /* 0x048ff00000001814 */
[C---:B--2---:R-:W-:Y:S08]  /*273e0*/  HMMA.16816.F32 R20, R16.reuse, R8, R24 ;  /* 0x000000081014723c */ /* 0x044ff00000001818 */
[C---:B----4-:R-:W-:Y:S03]  /*273f0*/  HMMA.16816.F32 R8, R16.reuse, R4, R32 ;  /* 0x000000041008723c */ /* 0x050fe60000001820 */
[----:B------:R-:W-:Y:S04]  /*27400*/  STL.64 [R1+0x8a0], R12 ;  /* 0x0008a00c01007387 */ /* 0x000fe80000100a00 */
[----:B------:R0:W-:Y:S02]  /*27410*/  STL.64 [R1+0x8a8], R14 ;  /* 0x0008a80e01007387 */ /* 0x0001e40000100a00 */
[----:B0-----:R-:W-:Y:S02]  /*27420*/  HMMA.16816.F32 R12, R16, R6, R28 ;  /* 0x00000006100c723c */ /* 0x001fe4000000181c */
[----:B------:R-:W-:Y:S04]  /*27430*/  STL.64 [R1+0x870], R20 ;  /* 0x0008701401007387 */ /* 0x000fe80000100a00 */
[----:B------:R-:W-:-:S13]  /*27440*/  STL.64 [R1+0x878], R22 ;  /* 0x0008781601007387 */ /* 0x000fda0000100a00 */
[----:B------:R-:W-:Y:S04]  /*27450*/  STL.64 [R1+0x840], R12 ;  /* 0x0008400c01007387 */ /* 0x000fe80000100a00 */
[----:B------:R-:W-:Y:S04]  /*27460*/  STL.64 [R1+0x848], R14 ;  /* 0x0008480e01007387 */ /* 0x000fe80000100a00 */
[----:B------:R-:W2:Y:S04]  /*27470*/  LDL.LU R27, [R1+0xd5c] ;  /* 0x000d5c00011b7983 */ /* 0x000ea80000300800 */
[----:B------:R0:W-:Y:S04]  /*27480*/  STL.64 [R1+0x810], R8 ;  /* 0x0008100801007387 */ /* 0x0001e80000100a00 */
[----:B------:R1:W-:Y:S04]  /*27490*/  STL.64 [R1+0x818], R10 ;  /* 0x0008180a01007387 */ /* 0x0003e80000100a00 */
[----:B------:R-:W2:Y:S04]  /*274a0*/  LDL.LU R29, [R1+0xd58] ;  /* 0x000d5800011d7983 */ /* 0x000ea80000300800 */
[----:B------:R-:W3:Y:S04]  /*274b0*/  LDL.LU R24, [R1+0xd64] ;  /* 0x000d640001187983 */ /* 0x000ee80000300800 */
[----:B------:R-:W3:Y:S04]  /*274c0*/  LDL.LU R25, [R1+0xd60] ;  /* 0x000d600001197983 */ /* 0x000ee80000300800 */
[----:B------:R-:W4:Y:S04]  /*274d0*/  LDL.LU R26, [R1+0xd6c] ;  /* 0x000d6c00011a7983 */ /* 0x000f280000300800 */
[----:B------:R-:W4:Y:S04]  /*274e0*/  LDL.LU R28, [R1+0xd68] ;  /* 0x000d6800011c7983 */ /* 0x000f280000300800 */
[----:B------:R-:W2:Y:S04]  /*274f0*/  LDL.LU R33, [R1+0xae4] ;  /* 0x000ae40001217983 */ /* 0x000ea80000300800 */
[----:B------:R-:W2:Y:S04]  /*27500*/  LDL.LU R30, [R1+0xaf0] ;  /* 0x000af000011e7983 */ /* 0x000ea80000300800 */
[----:B0-----:R-:W2:Y:S04]  /*27510*/  LDL.LU R8, [R1+0x70] ;  /* 0x0000700001087983 */ /* 0x001ea80000300800 */
[----:B------:R-:W2:Y:S04]  /*27520*/  LDL.LU R9, [R1+0x74] ;  /* 0x0000740001097983 */ /* 0x000ea80000300800 */
[----:B-1----:R-:W2:Y:S04]  /*27530*/  LDL.LU R10, [R1+0x78] ;  /* 0x00007800010a7983 */ /* 0x002ea80000300800 */
[----:B------:R-:W2:Y:S01]  /*27540*/  LDL.LU R11, [R1+0x7c] ;  /* 0x00007c00010b7983 */ /* 0x000ea20000300800 */
[----:B------:R-:W-:-:S03]  /*27550*/  IMAD R4, R37, 0x100, R36 ;  /* 0x0000010025047824 */ /* 0x000fc600078e0224 */
[----:B------:R-:W3:Y:S04]  /*27560*/  LDL.LU R36, [R1+0xac0] ;  /* 0x000ac00001247983 */ /* 0x000ee80000300800 */
[----:B------:R-:W3:Y:S04]  /*27570*/  LDL.LU R37, [R1+0xac4] ;  /* 0x000ac40001257983 */ /* 0x000ee80000300800 */
[----:B------:R-:W3:Y:S04]  /*27580*/  LDL.LU R34, [R1+0xad0] ;  /* 0x000ad00001227983 */ /* 0x000ee80000300800 */
[----:B--2---:R-:W-:Y:S04]  /*27590*/  STL.64 [R1+0x44d8], R10 ;  /* 0x0044d80a01007387 */ /* 0x004fe80000100a00 */
[----:B------:R0:W-:Y:S04]  /*275a0*/  STL.64 [R1+0x44d0], R8 ;  /* 0x0044d00801007387 */ /* 0x0001e80000100a00 */
[----:B0-----:R-:W2:Y:S04]  /*275b0*/  LDL.LU R8, [R1+0x40] ;  /* 0x0000400001087983 */ /* 0x001ea80000300800 */
[----:B------:R-:W2:Y:S04]  /*275c0*/  LDL.LU R9, [R1+0x44] ;  /* 0x0000440001097983 */ /* 0x000ea80000300800 */
[----:B------:R-:W2:Y:S04]  /*275d0*/  LDL.LU R10, [R1+0x48] ;  /* 0x00004800010a7983 */ /* 0x000ea80000300800 */
[----:B------:R-:W2:Y:S01]  /*275e0*/  LDL.LU R11, [R1+0x4c] ;  /* 0x00004c00010b7983 */ /* 0x000ea20000300800 */
[----:B------:R-:W-:-:S03]  /*275f0*/  IMAD R5, R29, 0x100, R27 ;  /* 0x000001001d057824 */ /* 0x000fc600078e021b */
[----:B--2---:R-:W-:Y:S04]  /*27600*/  STL.64 [R1+0x44e8], R10 ;  /* 0x0044e80a01007387 */ /* 0x004fe80000100a00 */
[----:B------:R0:W-:Y:S04]  /*27610*/  STL.64 [R1+0x44e0], R8 ;  /* 0x0044e00801007387 */ /* 0x0001e80000100a00 */
[----:B0-----:R-:W2:Y:S04]  /*27620*/  LDL.LU.64 R8, [R1] ;  /* 0x0000000001087983 */ /* 0x001ea80000300a00 */
[----:B------:R-:W2:Y:S04]  /*27630*/  LDL.LU.64 R10, [R1+0x8] ;  /* 0x00000800010a7983 */ /* 0x000ea80000300a00 */
[----:B------:R-:W3:Y:S04]  /*27640*/  LDL.LU R35, [R1+0xad4] ;  /* 0x000ad40001237983 */ /* 0x000ee80000300800 */
        /* <DEDUP_REMOVED lines=10> */
[----:B------:R-:W4:Y:S01]  /*276f0*/  LDL.LU R22, [R1+0xb8] ;  /* 0x0000b80001167983 */ /* 0x000f220000300800 */
[----:B------:R-:W-:-:S03]  /*27700*/  IMAD.MOV.U32 R23, RZ, RZ, R0 ;  /* 0x000000ffff177224 */ /* 0x000fc600078e0000 */
[----:B------:R-:W4:Y:S01]  /*27710*/  LDL.LU R0, [R1+0x44f0] ;  /* 0x0044f00001007983 */ /* 0x000f220000300800 */
[----:B--2---:R-:W-:Y:S03]  /*27720*/  HMMA.16816.F32 R16, R16, R2, R8 ;  /* 0x000000021010723c */ /* 0x004fe60000001808 */
[----:B------:R-:W2:Y:S04]  /*27730*/  LDL.LU.64 R10, [R1+0x44e8] ;  /* 0x0044e800010a7983 */ /* 0x000ea80000300a00 */
[----:B------:R-:W2:Y:S01]  /*27740*/  LDL.LU.64 R8, [R1+0x44e0] ;  /* 0x0044e00001087983 */ /* 0x000ea20000300a00 */
[----:B---3--:R-:W-:Y:S02]  /*27750*/  IMAD R6, R25, 0x100, R24 ;  /* 0x0000010019067824 */ /* 0x008fe400078e0218 */
[----:B----4-:R-:W-:Y:S01]  /*27760*/  IMAD R7, R28, 0x100, R26 ;  /* 0x000001001c077824 */ /* 0x010fe200078e021a */
[----:B------:R-:W-:-:S02]  /*27770*/  F2FP.F16.E5M2.UNPACK_B R36, R36.H1 ;  /* 0x00000024ff24723e */ /* 0x000fc400030004ff */
[----:B------:R-:W-:-:S06]  /*27780*/  F2FP.F16.E5M2.UNPACK_B R37, R37.H1 ;  /* 0x00000025ff25723e */ /* 0x000fcc00030004ff */
[----:B------:R0:W-:Y:S04]  /*27790*/  STL.64 [R1+0x7b0], R16 ;  /* 0x0007b01001007387 */ /* 0x0001e80000100a00 */
[----:B------:R1:W-:Y:S01]  /*277a0*/  STL.64 [R1+0x7b8], R18 ;  /* 0x0007b81201007387 */ /* 0x0003e20000100a00 */
[----:B0-----:R-:W-:Y:S02]  /*277b0*/  F2FP.F16.E5M2.UNPACK_B R16, R4 ;  /* 0x00000004ff10723e */ /* 0x001fe400020004ff */
[----:B------:R-:W-:Y:S02]  /*277c0*/  F2FP.F16.E5M2.UNPACK_B R17, R5 ;  /* 0x00000005ff11723e */ /* 0x000fe400020004ff */
[----:B-1----:R-:W-:Y:S02]  /*277d0*/  F2FP.F16.E5M2.UNPACK_B R18, R6 ;  /* 0x00000006ff12723e */ /* 0x002fe400020004ff */
[----:B------:R-:W-:Y:S01]  /*277e0*/  F2FP.F16.E5M2.UNPACK_B R19, R7 ;  /* 0x00000007ff13723e */ /* 0x000fe200020004ff */
[----:B------:R-:W3:Y:S04]  /*277f0*/  LDL.LU R4, [R1+0x60] ;  /* 0x0000600001047983 */ /* 0x000ee80000300800 */
[----:B------:R-:W3:Y:S04]  /*27800*/  LDL.LU R5, [R1+0x64] ;  /* 0x0000640001057983 */ /* 0x000ee80000300800 */
[----:B------:R-:W3:Y:S04]  /*27810*/  LDL.LU R6, [R1+0x68] ;  /* 0x0000680001067983 */ /* 0x000ee80000300800 */
[----:B------:R-:W3:Y:S01]  /*27820*/  LDL.LU R7, [R1+0x6c] ;  /* 0x00006c0001077983 */ /* 0x000ee20000300800 */
[----:B--2---:R-:W-:-:S15]  /*27830*/  HMMA.16816.F32 R8, R16, R36, R8 ;  /* 0x000000241008723c */ /* 0x004fde0000001808 */
[----:B------:R-:W-:-:S04]  /*27840*/  NOP ;  /* 0x0000000000007918 */ /* 0x000fc80000000000 */
[----:B------:R-:W-:Y:S04]  /*27850*/  STL.64 [R1+0x830], R8 ;  /* 0x0008300801007387 */ /* 0x000fe80000100a00 */
[----:B------:R0:W-:Y:S04]  /*27860*/  STL.64 [R1+0x838], R10 ;  /* 0x0008380a01007387 */ /* 0x0001e80000100a00 */
[----:B0-----:R-:W2:Y:S04]  /*27870*/  LDL.LU.64 R10, [R1+0x44d8] ;  /* 0x0044d800010a7983 */ /* 0x001ea80000300a00 */
[----:B------:R-:W2:Y:S01]  /*27880*/  LDL.LU.64 R8, [R1+0x44d0] ;  /* 0x0044d00001087983 */ /* 0x000ea20000300a00 */
[----:B------:R-:W-:-:S02]  /*27890*/  F2FP.F16.E5M2.UNPACK_B R34, R34.H1 ;  /* 0x00000022ff22723e */ /* 0x000fc400030004ff */
[----:B------:R-:W-:-:S07]  /*278a0*/  F2FP.F16.E5M2.UNPACK_B R35, R35.H1 ;  /* 0x00000023ff23723e */ /* 0x000fce00030004ff */
[----:B---3--:R-:W-:Y:S01]  /*278b0*/  HMMA.16816.F32 R4, R16, R34, R4 ;  /* 0x000000221004723c */ /* 0x008fe20000001804 */
[----:B------:R-:W-:Y:S02]  /*278c0*/  F2FP.F16.E5M2.UNPACK_B R32, R32.H1 ;  /* 0x00000020ff20723e */ /* 0x000fe400030004ff */
[----:B------:R-:W-:Y:S01]  /*278d0*/  F2FP.F16.E5M2.UNPACK_B R33, R33.H1 ;  /* 0x00000021ff21723e */ /* 0x000fe200030004ff */
[----:B------:R-:W-:Y:S04]  /*278e0*/  STL [R1+0x4464], R36 ;  /* 0x0044642401007387 */ /* 0x000fe80000100800 */
[----:B------:R-:W-:Y:S11]  /*278f0*/  STL [R1+0x4460], R37 ;  /* 0x0044602501007387 */ /* 0x000ff60000100800 */
[----:B------:R-:W-:Y:S04]  /*27900*/  STL.64 [R1+0x860], R4 ;  /* 0x0008600401007387 */ /* 0x000fe80000100a00 */
[----:B------:R2:W-:Y:S01]  /*27910*/  STL.64 [R1+0x868], R6 ;  /* 0x0008680601007387 */ /* 0x0005e20000100a00 */
[----:B------:R-:W-:-:S02]  /*27920*/  F2FP.F16.E5M2.UNPACK_B R30, R30.H1 ;  /* 0x0000001eff1e723e */ /* 0x000fc400030004ff */
[----:B------:R-:W-:Y:S01]  /*27930*/  F2FP.F16.E5M2.UNPACK_B R31, R31.H1 ;  /* 0x0000001fff1f723e */ /* 0x000fe200030004ff */
[----:B------:R-:W-:Y:S04]  /*27940*/  STL.64 [R1+0x4438], R34 ;  /* 0x0044382201007387 */ /* 0x000fe80000100a00 */
[----:B------:R-:W-:Y:S01]  /*27950*/  STL.64 [R1+0x4430], R32 ;  /* 0x0044302001007387 */ /* 0x000fe20000100a00 */
[----:B------:R-:W-:Y:S02]  /*27960*/  F2FP.F16.E5M2.UNPACK_B R28, R0.H1 ;  /* 0x00000000ff1c723e */ /* 0x000fe400030004ff */
[----:B------:R-:W-:Y:S01]  /*27970*/  F2FP.F16.E5M2.UNPACK_B R29, R29.H1 ;  /* 0x0000001dff1d723e */ /* 0x000fe200030004ff */
[----:B--2---:R-:W-:-:S15]  /*27980*/  HMMA.16816.F32 R4, R16, R32, R8 ;  /* 0x000000201004723c */ /* 0x004fde0000001808 */
[----:B------:R-:W-:-:S04]  /*27990*/  NOP ;  /* 0x0000000000007918 */ /* 0x000fc80000000000 */
[----:B------:R-:W-:Y:S04]  /*279a0*/  STL.64 [R1+0x890], R4 ;  /* 0x0008900401007387 */ /* 0x000fe80000100a00 */
[----:B------:R0:W-:Y:S02]  /*279b0*/  STL.64 [R1+0x898], R6 ;  /* 0x0008980601007387 */ /* 0x0001e40000100a00 */
[----:B0-----:R-:W-:-:S15]  /*279c0*/  HMMA.16816.F32 R4, R16, R30, R12 ;  /* 0x0000001e1004723c */ /* 0x001fde000000180c */
[----:B------:R-:W-:-:S04]  /*279d0*/  NOP ;  /* 0x0000000000007918 */ /* 0x000fc80000000000 */
[----:B------:R-:W-:Y:S04]  /*279e0*/  STL.64 [R1+0x8c0], R4 ;  /* 0x0008c00401007387 */ /* 0x000fe80000100a00 */
[----:B------:R0:W-:Y:S01]  /*279f0*/  STL [R1+0x8c8], R6 ;  /* 0x0008c80601007387 */ /* 0x0001e20000100800 */
[----:B------:R-:W-:Y:S02]  /*27a00*/  IMAD.MOV.U32 R0, RZ, RZ, R7 ;  /* 0x000000ffff007224 */ /* 0x000fe400078e0007 */
[----:B0-----:R-:W-:Y:S01]  /*27a10*/  HMMA.16816.F32 R4, R16, R28, R20 ;  /* 0x0000001c1004723c */ /* 0x001fe20000001814 */
[----:B------:R-:W-:Y:S04]  /*27a20*/  STL [R1+0x4444], R30 ;  /* 0x0044441e01007387 */ /* 0x000fe80000100800 */
[----:B------:R-:W-:Y:S04]  /*27a30*/  STL [R1+0x4440], R31 ;  /* 0x0044401f01007387 */ /* 0x000fe80000100800 */
[----:B------:R-:W-:Y:S04]  /*27a40*/  STL [R1+0x3ff8], R0 ;  /* 0x003ff80001007387 */ /* 0x000fe80000100800 */
[----:B------:R-:W2:Y:S06]  /*27a50*/  LDL.LU R32, [R1+0x140] ;  /* 0x0001400001207983 */ /* 0x000eac0000300800 */
[----:B------:R-:W-:Y:S04]  /*27a60*/  STL.64 [R1+0x8f0], R4 ;  /* 0x0008f00401007387 */ /* 0x000fe80000100a00 */
[----:B------:R-:W-:Y:S04]  /*27a70*/  STL.64 [R1+0x8f8], R6 ;  /* 0x0008f80601007387 */ /* 0x000fe80000100a00 */
[----:B------:R-:W2:Y:S04]  /*27a80*/  LDL.LU R33, [R1+0x144] ;  /* 0x0001440001217983 */ /* 0x000ea80000300800 */
[----:B------:R-:W3:Y:S04]  /*27a90*/  LDL.LU R34, [R1+0x148] ;  /* 0x0001480001227983 */ /* 0x000ee80000300800 */
[----:B------:R-:W3:Y:S04]  /*27aa0*/  LDL.LU R35, [R1+0x14c] ;  /* 0x00014c0001237983 */ /* 0x000ee80000300800 */
[----:B---3--:R-:W-:Y:S04]  /*27ab0*/  STL.64 [R1+0x4498], R34 ;  /* 0x0044982201007387 */ /* 0x008fe80000100a00 */
[----:B--2---:R0:W-:Y:S04]  /*27ac0*/  STL.64 [R1+0x4490], R32 ;  /* 0x0044902001007387 */ /* 0x0041e80000100a00 */
[----:B0-----:R-:W2:Y:S04]  /*27ad0*/  LDL.LU R32, [R1+0x100] ;  /* 0x0001000001207983 */ /* 0x001ea80000300800 */
        /* <DEDUP_REMOVED lines=8> */
[----:B------:R-:W3:Y:S01]  /*27b60*/  LDL.LU R35, [R1+0xfc] ;  /* 0x0000fc0001237983 */ /* 0x000ee20000300800 */
[----:B------:R-:W-:-:S03]  /*27b70*/  F2FP.F16.E5M2.UNPACK_B R26, R27.H1 ;  /* 0x0000001bff1a723e */ /* 0x000fc600030004ff */
[----:B------:R-:W4:Y:S04]  /*27b80*/  LDL.LU R27, [R1+0xb14] ;  /* 0x000b1400011b7983 */ /* 0x000f280000300800 */
[----:B------:R-:W4:Y:S04]  /*27b90*/  LDL.LU R24, [R1+0xb20] ;  /* 0x000b200001187983 */ /* 0x000f280000300800 */
[----:B------:R-:W4:Y:S04]  /*27ba0*/  LDL.LU R25, [R1+0xb24] ;  /* 0x000b240001197983 */ /* 0x000f280000300800 */
[----:B------:R-:W4:Y:S04]  /*27bb0*/  LDL.LU R22, [R1+0xb30] ;  /* 0x000b300001167983 */ /* 0x000f280000300800 */
[----:B---3--:R-:W-:Y:S04]  /*27bc0*/  STL.64 [R1+0x44b8], R34 ;  /* 0x0044b82201007387 */ /* 0x008fe80000100a00 */
[----:B--2---:R0:W-:Y:S04]  /*27bd0*/  STL.64 [R1+0x44b0], R32 ;  /* 0x0044b02001007387 */ /* 0x0041e80000100a00 */
[----:B0-----:R-:W2:Y:S04]  /*27be0*/  LDL.LU R32, [R1+0xe0] ;  /* 0x0000e00001207983 */ /* 0x001ea80000300800 */
[----:B------:R-:W2:Y:S04]  /*27bf0*/  LDL.LU R33, [R1+0xe4] ;  /* 0x0000e40001217983 */ /* 0x000ea80000300800 */
[----:B------:R-:W3:Y:S04]  /*27c00*/  LDL.LU R34, [R1+0xe8] ;  /* 0x0000e80001227983 */ /* 0x000ee80000300800 */
[----:B------:R-:W3:Y:S01]  /*27c10*/  LDL.LU R35, [R1+0xec] ;  /* 0x0000ec0001237983 */ /* 0x000ee20000300800 */
[----:B----4-:R-:W-:-:S03]  /*27c20*/  F2FP.F16.E5M2.UNPACK_B R27, R27.H1 ;  /* 0x0000001bff1b723e */ /* 0x010fc600030004ff */
[----:B---3--:R-:W-:Y:S04]  /*27c30*/  STL.64 [R1+0x44c8], R34 ;  /* 0x0044c82201007387 */ /* 0x008fe80000100a00 */
[----:B--2---:R0:W-:Y:S04]  /*27c40*/  STL.64 [R1+0x44c0], R32 ;  /* 0x0044c02001007387 */ /* 0x0041e80000100a00 */
[----:B0-----:R-:W2:Y:S04]  /*27c50*/  LDL.LU R32, [R1+0xc0] ;  /* 0x0000c00001207983 */ /* 0x001ea80000300800 */
[----:B------:R-:W2:Y:S04]  /*27c60*/  LDL.LU R33, [R1+0xc4] ;  /* 0x0000c40001217983 */ /* 0x000ea80000300800 */
[----:B------:R-:W2:Y:S04]  /*27c70*/  LDL.LU R34, [R1+0xc8] ;  /* 0x0000c80001227983 */ /* 0x000ea80000300800 */
[----:B------:R-:W2:Y:S04]  /*27c80*/  LDL.LU R35, [R1+0xcc] ;  /* 0x0000cc0001237983 */ /* 0x000ea80000300800 */
[----:B------:R-:W3:Y:S04]  /*27c90*/  LDL.LU R23, [R1+0xb34] ;  /* 0x000b340001177983 */ /* 0x000ee80000300800 */
[----:B------:R-:W4:Y:S04]  /*27ca0*/  LDL.LU R20, [R1+0xb40] ;  /* 0x000b400001147983 */ /* 0x000f280000300800 */
        /* <DEDUP_REMOVED lines=14> */
[----:B------:R0:W-:Y:S04]  /*27d90*/  STL [R1+0x4468], R28 ;  /* 0x0044681c01007387 */ /* 0x0001e80000100800 */
[----:B------:R1:W-:Y:S04]  /*27da0*/  STL [R1+0x4448], R29 ;  /* 0x0044481d01007387 */ /* 0x0003e80000100800 */
[----:B0-----:R-:W3:Y:S04]  /*27db0*/  LDL.LU R28, [R1+0x120] ;  /* 0x00012000011c7983 */ /* 0x001ee80000300800 */
[----:B-1----:R-:W3:Y:S04]  /*27dc0*/  LDL.LU R29, [R1+0x124] ;  /* 0x00012400011d7983 */ /* 0x002ee80000300800 */
        /* <DEDUP_REMOVED lines=10> */
[----:B--2---:R-:W-:-:S15]  /*27e70*/  HMMA.16816.F32 R32, R16, R24, R32 ;  /* 0x000000181020723c */ /* 0x004fde0000001820 */
[----:B------:R-:W-:-:S04]  /*27e80*/  NOP ;  /* 0x0000000000007918 */ /* 0x000fc80000000000 */
[----:B------:R-:W-:Y:S04]  /*27e90*/  STL.64 [R1+0x9d0], R32 ;  /* 0x0009d02001007387 */ /* 0x000fe80000100a00 */
[----:B------:R0:W-:Y:S04]  /*27ea0*/  STL.64 [R1+0x9d8], R34 ;  /* 0x0009d82201007387 */ /* 0x0001e80000100a00 */
[----:B0-----:R-:W2:Y:S04]  /*27eb0*/  LDL.LU.64 R34, [R1+0x44b8] ;  /* 0x0044b80001227983 */ /* 0x001ea80000300a00 */
[----:B------:R-:W2:Y:S01]  /*27ec0*/  LDL.LU.64 R32, [R1+0x44b0] ;  /* 0x0044b00001207983 */ /* 0x000ea20000300a00 */
[----:B------:R-:W-:-:S02]  /*27ed0*/  F2FP.F16.E5M2.UNPACK_B R22, R22.H1 ;  /* 0x00000016ff16723e */ /* 0x000fc400030004ff */
[----:B---3--:R-:W-:Y:S01]  /*27ee0*/  F2FP.F16.E5M2.UNPACK_B R23, R23.H1 ;  /* 0x00000017ff17723e */ /* 0x008fe200030004ff */
[----:B------:R-:W-:Y:S04]  /*27ef0*/  STL.64 [R1+0x4458], R26 ;  /* 0x0044581a01007387 */ /* 0x000fe80000100a00 */
[----:B------:R0:W-:Y:S04]  /*27f00*/  STL.64 [R1+0x4450], R24 ;  /* 0x0044501801007387 */ /* 0x0001e80000100a00 */
[----:B0-----:R-:W3:Y:S04]  /*27f10*/  LDL.LU R24, [R1+0x110] ;  /* 0x0001100001187983 */ /* 0x001ee80000300800 */
        /* <DEDUP_REMOVED lines=9> */
[----:B----4-:R-:W-:-:S02]  /*27fb0*/  F2FP.F16.E5M2.UNPACK_B R20, R20.H1 ;  /* 0x00000014ff14723e */ /* 0x010fc400030004ff */
[----:B------:R-:W-:Y:S02]  /*27fc0*/  F2FP.F16.E5M2.UNPACK_B R21, R21.H1 ;  /* 0x00000015ff15723e */ /* 0x000fe400030004ff */
[----:B------:R-:W-:Y:S02]  /*27fd0*/  F2FP.F16.E5M2.UNPACK_B R14, R14.H1 ;  /* 0x0000000eff0e723e */ /* 0x000fe400030004ff */
[----:B------:R-:W-:Y:S02]  /*27fe0*/  F2FP.F16.E5M2.UNPACK_B R15, R15.H1 ;  /* 0x0000000fff0f723e */ /* 0x000fe400030004ff */
[----:B------:R-:W-:Y:S02]  /*27ff0*/  F2FP.F16.E5M2.UNPACK_B R12, R12.H1 ;  /* 0x0000000cff0c723e */ /* 0x000fe400030004ff */
[----:B------:R-:W-:Y:S02]  /*28000*/  F2FP.F16.E5M2.UNPACK_B R13, R13.H1 ;  /* 0x0000000dff0d723e */ /* 0x000fe400030004ff */
[----:B------:R-:W-:-:S02]  /*28010*/  F2FP.F16.E5M2.UNPACK_B R10, R10.H1 ;  /* 0x0000000aff0a723e */ /* 0x000fc400030004ff */
[----:B------:R-:W-:Y:S01]  /*28020*/  F2FP.F16.E5M2.UNPACK_B R11, R11.H1 ;  /* 0x0000000bff0b723e */ /* 0x000fe200030004ff */
[----:B--2---:R-:W-:-:S15]  /*28030*/  HMMA.16816.F32 R32, R16, R20, R32 ;  /* 0x000000141020723c */ /* 0x004fde0000001820 */
[----:B------:R-:W-:-:S04]  /*28040*/  NOP ;  /* 0x0000000000007918 */ /* 0x000fc80000000000 */
[----:B------:R-:W-:Y:S04]  /*28050*/  STL.64 [R1+0xa10], R32 ;  /* 0x000a102001007387 */ /* 0x000fe80000100a00 */
[----:B------:R0:W-:Y:S04]  /*28060*/  STL.64 [R1+0xa18], R34 ;  /* 0x000a182201007387 */ /* 0x0001e80000100a00 */
[----:B0-----:R-:W2:Y:S04]  /*28070*/  LDL.LU.64 R34, [R1+0x4498] ;  /* 0x0044980001227983 */ /* 0x001ea80000300a00 */
[----:B------:R-:W2:Y:S04]  /*28080*/  LDL.LU.64 R32, [R1+0x4490] ;  /* 0x0044900001207983 */ /* 0x000ea80000300a00 */
[----:B------:R-:W-:Y:S04]  /*28090*/  STL.64 [R1+0x4418], R22 ;  /* 0x0044181601007387 */ /* 0x000fe80000100a00 */
[----:B------:R3:W-:Y:S02]  /*280a0*/  STL.64 [R1+0x4410], R20 ;  /* 0x0044101401007387 */ /* 0x0007e40000100a00 */
[----:B---3--:R-:W-:-:S15]  /*280b0*/  HMMA.16816.F32 R20, R16, R14, R24 ;  /* 0x0000000e1014723c */ /* 0x008fde0000001818 */
[----:B------:R-:W-:-:S04]  /*280c0*/  NOP ;  /* 0x0000000000007918 */ /* 0x000fc80000000000 */
[----:B------:R-:W-:Y:S04]  /*280d0*/  STL.64 [R1+0xa30], R20 ;  /* 0x000a301401007387 */ /* 0x000fe80000100a00 */
[----:B------:R0:W-:Y:S04]  /*280e0*/  STL.64 [R1+0xa38], R22 ;  /* 0x000a381601007387 */ /* 0x0001e80000100a00 */
[----:B------:R-:W-:Y:S04]  /*280f0*/  STL.64 [R1+0x43f8], R14 ;  /* 0x0043f80e01007387 */ /* 0x000fe80000100a00 */
[----:B------:R1:W-:Y:S01]  /*28100*/  STL.64 [R1+0x43f0], R12 ;  /* 0x0043f00c01007387 */ /* 0x0003e20000100a00 */
[C---:B0-----:R-:W-:Y:S08]  /*28110*/  HMMA.16816.F32 R20, R16.reuse, R12, R28 ;  /* 0x0000000c1014723c */ /* 0x041ff0000000181c */
[----:B-1----:R-:W-:Y:S11]  /*28120*/  HMMA.16816.F32 R12, R16, R10, R4 ;  /* 0x0000000a100c723c */ /* 0x002ff60000001804 */
[----:B------:R-:W-:Y:S04]  /*28130*/  STL.64 [R1+0xa40], R20 ;  /* 0x000a401401007387 */ /* 0x000fe80000100a00 */
[----:B------:R-:W-:Y:S04]  /*28140*/  STL.64 [R1+0xa48], R22 ;  /* 0x000a481601007387 */ /* 0x000fe80000100a00 */
[----:B------:R-:W-:Y:S04]  /*28150*/  STL.64 [R1+0xa50], R12 ;  /* 0x000a500c01007387 */ /* 0x000fe80000100a00 */
[----:B------:R2:W-:Y:S04]  /*28160*/  STL.64 [R1+0xa58], R14 ;  /* 0x000a580e01007387 */ /* 0x0005e80000100a00 */
[----:B------:R-:W3:Y:S01]  /*28170*/  LDL.LU R24, [R1+0x160] ;  /* 0x0001600001187983 */ /* 0x000ee20000300800 */
[----:B------:R-:W-:-:S02]  /*28180*/  F2FP.F16.E5M2.UNPACK_B R8, R8.H1 ;  /* 0x00000008ff08723e */ /* 0x000fc400030004ff */
[----:B------:R-:W-:Y:S02]  /*28190*/  F2FP.F16.E5M2.UNPACK_B R9, R9.H1 ;  /* 0x00000009ff09723e */ /* 0x000fe400030004ff */
[----:B------:R-:W-:-:S05]  /*281a0*/  F2FP.F16.E5M2.UNPACK_B R6, R3.H1 ;  /* 0x00000003ff06723e */ /* 0x000fca00030004ff */
[----:B--2---:R-:W-:-:S15]  /*281b0*/  HMMA.16816.F32 R12, R16, R8, R32 ;  /* 0x00000008100c723c */ /* 0x004fde0000001820 */
[----:B------:R-:W-:-:S04]  /*281c0*/  NOP ;  /* 0x0000000000007918 */ /* 0x000fc80000000000 */
[----:B------:R-:W-:Y:S04]  /*281d0*/  STL.64 [R1+0xa80], R12 ;  /* 0x000a800c01007387 */ /* 0x000fe80000100a00 */
[----:B------:R-:W-:Y:S04]  /*281e0*/  STL.64 [R1+0xa88], R14 ;  /* 0x000a880e01007387 */ /* 0x000fe80000100a00 */
[----:B---3--:R0:W-:Y:S04]  /*281f0*/  STL [R1+0x446c], R24 ;  /* 0x00446c1801007387 */ /* 0x0081e80000100800 */
[----:B------:R-:W2:Y:S04]  /*28200*/  LDL.LU R25, [R1+0x164] ;  /* 0x0001640001197983 */ /* 0x000ea80000300800 */
[----:B------:R-:W3:Y:S04]  /*28210*/  LDL.LU R26, [R1+0x168] ;  /* 0x00016800011a7983 */ /* 0x000ee80000300800 */
[----:B------:R-:W3:Y:S04]  /*28220*/  LDL.LU R27, [R1+0x16c] ;  /* 0x00016c00011b7983 */ /* 0x000ee80000300800 */
[----:B------:R-:W4:Y:S04]  /*28230*/  LDL.LU R7, [R1+0xb94] ;  /* 0x000b940001077983 */ /* 0x000f280000300800 */
[----:B------:R-:W2:Y:S04]  /*28240*/  LDL.LU R5, [R1+0xba4] ;  /* 0x000ba40001057983 */ /* 0x000ea80000300800 */
[----:B------:R-:W2:Y:S04]  /*28250*/  LDL.LU R2, [R1+0xbb0] ;  /* 0x000bb00001027983 */ /* 0x000ea80000300800 */
[----:B------:R-:W2:Y:S04]  /*28260*/  LDL.LU R3, [R1+0xbb4] ;  /* 0x000bb40001037983 */ /* 0x000ea80000300800 */
[----:B0-----:R-:W2:Y:S04]  /*28270*/  LDL.LU R24, [R1+0xd74] ;  /* 0x000d740001187983 */ /* 0x001ea80000300800 */
[----:B---3--:R-:W-:Y:S04]  /*28280*/  STL.64 [R1+0x4478], R26 ;  /* 0x0044781a01007387 */ /* 0x008fe80000100a00 */
[----:B--2---:R0:W-:Y:S04]  /*28290*/  STL.64 [R1+0x4470], R24 ;  /* 0x0044701801007387 */ /* 0x0041e80000100a00 */
[----:B0-----:R-:W2:Y:S04]  /*282a0*/  LDL.LU R24, [R1+0x2c0] ;  /* 0x0002c00001187983 */ /* 0x001ea80000300800 */
[----:B------:R-:W2:Y:S04]  /*282b0*/  LDL.LU R25, [R1+0x2c4] ;  /* 0x0002c40001197983 */ /* 0x000ea80000300800 */
[----:B------:R-:W3:Y:S04]  /*282c0*/  LDL.LU R26, [R1+0x2c8] ;  /* 0x0002c800011a7983 */ /* 0x000ee80000300800 */
[----:B------:R-:W3:Y:S04]  /*282d0*/  LDL.LU R27, [R1+0x2cc] ;  /* 0x0002cc00011b7983 */ /* 0x000ee80000300800 */
[----:B------:R-:W2:Y:S01]  /*282e0*/  LDL.LU R4, [R1+0xba0] ;  /* 0x000ba00001047983 */ /* 0x000ea20000300800 */
        /* <DEDUP_REMOVED lines=9> */
[----:B------:R-:W4:Y:S04]  /*28380*/  LDL.LU R30, [R1+0xd78] ;  /* 0x000d7800011e7983 */ /* 0x000f280000300800 */
[----:B------:R-:W3:Y:S04]  /*28390*/  LDL.LU R36, [R1+0xd84] ;  /* 0x000d840001247983 */ /* 0x000ee80000300800 */
[----:B------:R-:W3:Y:S04]  /*283a0*/  LDL.LU R31, [R1+0xd80] ;  /* 0x000d8000011f7983 */ /* 0x000ee80000300800 */
[----:B------:R-:W3:Y:S04]  /*283b0*/  LDL.LU R37, [R1+0xd8c] ;  /* 0x000d8c0001257983 */ /* 0x000ee80000300800 */
[----:B------:R-:W3:Y:S04]  /*283c0*/  LDL.LU R0, [R1+0xd88] ;  /* 0x000d880001007983 */ /* 0x000ee80000300800 */
[----:B------:R-:W-:Y:S04]  /*283d0*/  STL.64 [R1+0x43d8], R10 ;  /* 0x0043d80a01007387 */ /* 0x000fe80000100a00 */
[----:B------:R0:W-:Y:S04]  /*283e0*/  STL.64 [R1+0x43d0], R8 ;  /* 0x0043d00801007387 */ /* 0x0001e80000100a00 */
[----:B0-----:R-:W3:Y:S04]  /*283f0*/  LDL.LU R8, [R1+0x290] ;  /* 0x0002900001087983 */ /* 0x001ee80000300800 */
        /* <DEDUP_REMOVED lines=28> */
[----:B------:R-:W2:Y:S04]  /*285c0*/  LDL.LU.64 R24, [R1+0x4470] ;  /* 0x0044700001187983 */ /* 0x000ea80000300a00 */
[----:B------:R-:W-:Y:S04]  /*285d0*/  STL.64 [R1+0x43b8], R6 ;  /* 0x0043b80601007387 */ /* 0x000fe80000100a00 */
[----:B------:R0:W-:Y:S04]  /*285e0*/  STL.64 [R1+0x43b0], R4 ;  /* 0x0043b00401007387 */ /* 0x0001e80000100a00 */
[----:B0-----:R-:W2:Y:S04]  /*285f0*/  LDL.LU R4, [R1+0x2a0] ;  /* 0x0002a00001047983 */ /* 0x001ea80000300800 */
[----:B------:R-:W2:Y:S04]  /*28600*/  LDL.LU R5, [R1+0x2a4] ;  /* 0x0002a40001057983 */ /* 0x000ea80000300800 */
[----:B------:R-:W2:Y:S04]  /*28610*/  LDL.LU R6, [R1+0x2a8] ;  /* 0x0002a80001067983 */ /* 0x000ea80000300800 */
[----:B------:R-:W2:Y:S01]  /*28620*/  LDL.LU R7, [R1+0x2ac] ;  /* 0x0002ac0001077983 */ /* 0x000ea20000300800 */
[----:B----4-:R-:W-:-:S02]  /*28630*/  IMAD R30, R30, 0x100, R28 ;  /* 0x000001001e1e7824 */ /* 0x010fc400078e021c */
[----:B---3--:R-:W-:Y:S02]  /*28640*/  IMAD R31, R31, 0x100, R36 ;  /* 0x000001001f1f7824 */ /* 0x008fe400078e0224 */
[----:B------:R-:W-:Y:S02]  /*28650*/  IMAD R0, R0, 0x100, R37 ;  /* 0x0000010000007824 */ /* 0x000fe400078e0225 */
[----:B--2---:R-:W-:Y:S02]  /*28660*/  IMAD R29, R29, 0x100, R24 ;  /* 0x000001001d1d7824 */ /* 0x004fe400078e0218 */
[----:B------:R-:W2:Y:S04]  /*28670*/  LDL.LU R24, [R1+0x446c] ;  /* 0x00446c0001187983 */ /* 0x000ea80000300800 */
[----:B------:R-:W3:Y:S04]  /*28680*/  LDL.LU R28, [R1+0x4468] ;  /* 0x00446800011c7983 */ /* 0x000ee80000300800 */
[----:B------:R-:W4:Y:S04]  /*28690*/  LDL.LU R36, [R1+0x4464] ;  /* 0x0044640001247983 */ /* 0x000f280000300800 */
[----:B------:R-:W4:Y:S01]  /*286a0*/  LDL.LU R37, [R1+0x4460] ;  /* 0x0044600001257983 */ /* 0x000f220000300800 */
[----:B------:R-:W-:-:S02]  /*286b0*/  F2FP.F16.E5M2.UNPACK_B R2, R2.H1 ;  /* 0x00000002ff02723e */ /* 0x000fc400030004ff */
[----:B------:R-:W-:-:S07]  /*286c0*/  F2FP.F16.E5M2.UNPACK_B R3, R3.H1 ;  /* 0x00000003ff03723e */ /* 0x000fce00030004ff */
[----:B--2---:R-:W-:Y:S01]  /*286d0*/  HMMA.16816.F32 R16, R16, R2, R24 ;  /* 0x000000021010723c */ /* 0x004fe20000001818 */
[----:B------:R-:W2:Y:S04]  /*286e0*/  LDL.LU.64 R26, [R1+0x4458] ;  /* 0x00445800011a7983 */ /* 0x000ea80000300a00 */
[----:B------:R-:W2:-:S14]  /*286f0*/  LDL.LU.64 R24, [R1+0x4450] ;  /* 0x0044500001187983 */ /* 0x000e9c0000300a00 */
[----:B------:R0:W-:Y:S04]  /*28700*/  STL.64 [R1+0xa70], R16 ;  /* 0x000a701001007387 */ /* 0x0001e80000100a00 */
[----:B------:R1:W-:Y:S01]  /*28710*/  STL.64 [R1+0xa78], R18 ;  /* 0x000a781201007387 */ /* 0x0003e20000100a00 */
[----:B0-----:R-:W-:Y:S02]  /*28720*/  F2FP.F16.E5M2.UNPACK_B R16, R29 ;  /* 0x0000001dff10723e */ /* 0x001fe400020004ff */
[----:B------:R-:W-:Y:S02]  /*28730*/  F2FP.F16.E5M2.UNPACK_B R17, R30 ;  /* 0x0000001eff11723e */ /* 0x000fe400020004ff */
[----:B-1----:R-:W-:Y:S02]  /*28740*/  F2FP.F16.E5M2.UNPACK_B R18, R31 ;  /* 0x0000001fff12723e */ /* 0x002fe400020004ff */
[----:B------:R-:W-:Y:S01]  /*28750*/  F2FP.F16.E5M2.UNPACK_B R19, R0 ;  /* 0x00000000ff13723e */ /* 0x000fe200020004ff */
[----:B------:R-:W3:Y:S04]  /*28760*/  LDL.LU R29, [R1+0x4448] ;  /* 0x00444800011d7983 */ /* 0x000ee80000300800 */
[----:B------:R-:W2:Y:S04]  /*28770*/  LDL.LU R30, [R1+0x4444] ;  /* 0x00444400011e7983 */ /* 0x000ea80000300800 */
[----:B------:R-:W2:Y:S01]  /*28780*/  LDL.LU R31, [R1+0x4440] ;  /* 0x00444000011f7983 */ /* 0x000ea20000300800 */
[----:B----4-:R-:W-:-:S15]  /*28790*/  HMMA.16816.F32 R32, R16, R36, R32 ;  /* 0x000000241020723c */ /* 0x010fde0000001820 */
        /* <DEDUP_REMOVED lines=8> */
[----:B------:R2:W-:Y:S04]  /*28820*/  STL.64 [R1+0xa68], R6 ;  /* 0x000a680601007387 */ /* 0x0005e80000100a00 */
[----:B------:R-:W4:Y:S01]  /*28830*/  LDL.LU R0, [R1+0xda8] ;  /* 0x000da80001007983 */ /* 0x000f220000300800 */
[----:B--2---:R-:W-:Y:S03]  /*28840*/  HMMA.16816.F32 R4, R16, R32, R8 ;  /* 0x000000201004723c */ /* 0x004fe60000001808 */
[----:B------:R-:W-:-:S15]  /*28850*/  STL.64 [R1+0x43a8], R34 ;  /* 0x0043a82201007387 */ /* 0x000fde0000100a00 */
[----:B------:R-:W-:Y:S01]  /*28860*/  NOP ;  /* 0x0000000000007918 */ /* 0x000fe20000000000 */
[----:B------:R-:W-:Y:S04]  /*28870*/  STL.64 [R1+0xa20], R4 ;  /* 0x000a200401007387 */ /* 0x000fe80000100a00 */
[----:B------:R-:W-:Y:S04]  /*28880*/  STL.64 [R1+0xa28], R6 ;  /* 0x000a280601007387 */ /* 0x000fe80000100a00 */
[----:B------:R0:W-:Y:S04]  /*28890*/  STL.64 [R1+0x43a0], R32 ;  /* 0x0043a02001007387 */ /* 0x0001e80000100a00 */
[----:B0-----:R-:W2:Y:S04]  /*288a0*/  LDL.LU R32, [R1+0x150] ;  /* 0x0001500001207983 */ /* 0x001ea80000300800 */
[----:B------:R-:W2:Y:S04]  /*288b0*/  LDL.LU R33, [R1+0x154] ;  /* 0x0001540001217983 */ /* 0x000ea80000300800 */
[----:B------:R-:W2:Y:S04]  /*288c0*/  LDL.LU R34, [R1+0x158] ;  /* 0x0001580001227983 */ /* 0x000ea80000300800 */
[----:B------:R-:W2:Y:S01]  /*288d0*/  LDL.LU R35, [R1+0x15c] ;  /* 0x00015c0001237983 */ /* 0x000ea20000300800 */
[C---:B------:R-:W-:Y:S08]  /*288e0*/  HMMA.16816.F32 R8, R16.reuse, R30, R12 ;  /* 0x0000001e1008723c */ /* 0x040ff0000000180c */
[C---:B---3--:R-:W-:Y:S01]  /*288f0*/  HMMA.16816.F32 R4, R16.reuse, R28, R20 ;  /* 0x0000001c1004723c */ /* 0x048fe20000001814 */
[----:B--2---:R-:W-:Y:S04]  /*28900*/  STL.64 [R1+0x43c8], R34 ;  /* 0x0043c82201007387 */ /* 0x004fe80000100a00 */
[----:B------:R-:W-:Y:S04]  /*28910*/  STL.64 [R1+0x43c0], R32 ;  /* 0x0043c02001007387 */ /* 0x000fe80000100a00 */
[----:B------:R-:W2:Y:S04]  /*28920*/  LDL.LU R12, [R1+0x230] ;  /* 0x00023000010c7983 */ /* 0x000ea80000300800 */
[----:B------:R-:W-:Y:S04]  /*28930*/  STL.64 [R1+0xa00], R8 ;  /* 0x000a000801007387 */ /* 0x000fe80000100a00 */
[----:B------:R-:W-:Y:S04]  /*28940*/  STL.64 [R1+0xa08], R10 ;  /* 0x000a080a01007387 */ /* 0x000fe80000100a00 */
[----:B------:R-:W-:Y:S04]  /*28950*/  STL.64 [R1+0x9e0], R4 ;  /* 0x0009e00401007387 */ /* 0x000fe80000100a00 */
[----:B------:R-:W-:Y:S04]  /*28960*/  STL.64 [R1+0x9e8], R6 ;  /* 0x0009e80601007387 */ /* 0x000fe80000100a00 */
[----:B------:R-:W2:Y:S04]  /*28970*/  LDL.LU R13, [R1+0x234] ;  /* 0x00023400010d7983 */ /* 0x000ea80000300800 */
[----:B------:R-:W3:Y:S04]  /*28980*/  LDL.LU R14, [R1+0x238] ;  /* 0x00023800010e7983 */ /* 0x000ee80000300800 */
[----:B------:R-:W3:Y:S04]  /*28990*/  LDL.LU R15, [R1+0x23c] ;  /* 0x00023c00010f7983 */ /* 0x000ee80000300800 */
[----:B------:R-:W2:Y:S04]  /*289a0*/  LDL.LU R20, [R1+0x250] ;  /* 0x0002500001147983 */ /* 0x000ea80000300800 */
[----:B------:R-:W2:Y:S04]  /*289b0*/  LDL.LU R21, [R1+0x254] ;  /* 0x0002540001157983 */ /* 0x000ea80000300800 */
[----:B------:R-:W2:Y:S04]  /*289c0*/  LDL.LU R22, [R1+0x258] ;  /* 0x0002580001167983 */ /* 0x000ea80000300800 */
[----:B------:R-:W2:Y:S04]  /*289d0*/  LDL.LU R23, [R1+0x25c] ;  /* 0x00025c0001177983 */ /* 0x000ea80000300800 */
[----:B--2---:R-:W-:Y:S04]  /*289e0*/  STL.64 [R1+0x4428], R22 ;  /* 0x0044281601007387 */ /* 0x004fe80000100a00 */
[----:B------:R0:W-:Y:S04]  /*289f0*/  STL.64 [R1+0x4420], R20 ;  /* 0x0044201401007387 */ /* 0x0001e80000100a00 */
[----:B0-----:R-:W2:Y:S04]  /*28a00*/  LDL.LU R20, [R1+0x260] ;  /* 0x0002600001147983 */ /* 0x001ea80000300800 */
[----:B------:R-:W2:Y:S04]  /*28a10*/  LDL.LU R21, [R1+0x264] ;  /* 0x0002640001157983 */ /* 0x000ea80000300800 */
[----:B------:R-:W2:Y:S04]  /*28a20*/  LDL.LU R22, [R1+0x268] ;  /* 0x0002680001167983 */ /* 0x000ea80000300800 */
[----:B------:R-:W2:Y:S04]  /*28a30*/  LDL.LU R23, [R1+0x26c] ;  /* 0x00026c0001177983 */ /* 0x000ea80000300800 */
[----:B---3--:R-:W-:Y:S04]  /*28a40*/  STL.64 [R1+0x4408], R14 ;  /* 0x0044080e01007387 */ /* 0x008fe80000100a00 */
        /* <DEDUP_REMOVED lines=8> */
[----:B------:R-:W3:Y:S01]  /*28ad0*/  LDL.LU R11, [R1+0x21c] ;  /* 0x00021c00010b7983 */ /* 0x000ee20000300800 */
[C---:B--2---:R-:W-:Y:S03]  /*28ae0*/  HMMA.16816.F32 R20, R16.reuse, R26, R20 ;  /* 0x0000001a1014723c */ /* 0x044fe60000001814 */
[----:B---3--:R-:W-:Y:S04]  /*28af0*/  STL.64 [R1+0x43e8], R10 ;  /* 0x0043e80a01007387 */ /* 0x008fe80000100a00 */
[----:B------:R0:W-:Y:S04]  /*28b00*/  STL.64 [R1+0x43e0], R8 ;  /* 0x0043e00801007387 */ /* 0x0001e80000100a00 */
[----:B0-----:R-:W2:Y:S04]  /*28b10*/  LDL.LU R8, [R1+0x220] ;  /* 0x0002200001087983 */ /* 0x001ea80000300800 */
[----:B------:R-:W2:Y:S04]  /*28b20*/  LDL.LU R9, [R1+0x224] ;  /* 0x0002240001097983 */ /* 0x000ea80000300800 */
[----:B------:R-:W2:Y:S04]  /*28b30*/  LDL.LU R10, [R1+0x228] ;  /* 0x00022800010a7983 */ /* 0x000ea80000300800 */
[----:B------:R-:W2:Y:S04]  /*28b40*/  LDL.LU R11, [R1+0x22c] ;  /* 0x00022c00010b7983 */ /* 0x000ea80000300800 */
[----:B------:R-:W3:Y:S04]  /*28b50*/  LDL.LU R32, [R1+0x200] ;  /* 0x0002000001207983 */ /* 0x000ee80000300800 */
[----:B------:R-:W3:Y:S04]  /*28b60*/  LDL.LU R33, [R1+0x204] ;  /* 0x0002040001217983 */ /* 0x000ee80000300800 */
[----:B------:R-:W3:Y:S04]  /*28b70*/  LDL.LU R34, [R1+0x208] ;  /* 0x0002080001227983 */ /* 0x000ee80000300800 */
[----:B------:R-:W3:Y:S04]  /*28b80*/  LDL.LU R35, [R1+0x20c] ;  /* 0x00020c0001237983 */ /* 0x000ee80000300800 */
[----:B------:R-:W2:Y:S04]  /*28b90*/  LDL.LU R4, [R1+0x1f0] ;  /* 0x0001f00001047983 */ /* 0x000ea80000300800 */
[----:B------:R-:W2:Y:S04]  /*28ba0*/  LDL.LU R5, [R1+0x1f4] ;  /* 0x0001f40001057983 */ /* 0x000ea80000300800 */
[----:B------:R-:W2:Y:S04]  /*28bb0*/  LDL.LU R6, [R1+0x1f8] ;  /* 0x0001f80001067983 */ /* 0x000ea80000300800 */
[----:B------:R-:W2:Y:S04]  /*28bc0*/  LDL.LU R7, [R1+0x1fc] ;  /* 0x0001fc0001077983 */ /* 0x000ea80000300800 */
[----:B------:R0:W-:Y:S04]  /*28bd0*/  STL.64 [R1+0x4388], R30 ;  /* 0x0043881e01007387 */ /* 0x0001e80000100a00 */
[----:B0-----:R-:W2:Y:S04]  /*28be0*/  LDL.LU R30, [R1+0xda0] ;  /* 0x000da000011e7983 */ /* 0x001ea80000300800 */
[----:B------:R-:W4:Y:S04]  /*28bf0*/  LDL.LU R31, [R1+0xdac] ;  /* 0x000dac00011f7983 */ /* 0x000f280000300800 */
[----:B------:R0:W-:Y:S04]  /*28c00*/  STL.64 [R1+0x4380], R28 ;  /* 0x0043801c01007387 */ /* 0x0001e80000100a00 */
[----:B0-----:R-:W2:Y:S04]  /*28c10*/  LDL.LU R28, [R1+0xd98] ;  /* 0x000d9800011c7983 */ /* 0x001ea80000300800 */
[----:B------:R-:W2:Y:S04]  /*28c20*/  LDL.LU R29, [R1+0xda4] ;  /* 0x000da400011d7983 */ /* 0x000ea80000300800 */
        /* <DEDUP_REMOVED lines=47> */
[----:B0-----:R-:W4:Y:S04]  /*28f20*/  LDL.LU R12, [R1+0x1e0] ;  /* 0x0001e000010c7983 */ /* 0x001f280000300800 */
[----:B------:R-:W4:Y:S04]  /*28f30*/  LDL.LU R13, [R1+0x1e4] ;  /* 0x0001e400010d7983 */ /* 0x000f280000300800 */
[----:B------:R-:W4:Y:S04]  /*28f40*/  LDL.LU R14, [R1+0x1e8] ;  /* 0x0001e800010e7983 */ /* 0x000f280000300800 */
[----:B------:R-:W4:Y:S01]  /*28f50*/  LDL.LU R15, [R1+0x1ec] ;  /* 0x0001ec00010f7983 */ /* 0x000f220000300800 */
[C---:B--2---:R-:W-:Y:S08]  /*28f60*/  HMMA.16816.F32 R32, R16.reuse, R10, R32 ;  /* 0x0000000a1020723c */ /* 0x044ff00000001820 */
[C---:B---3--:R-:W-:Y:S11]  /*28f70*/  HMMA.16816.F32 R4, R16.reuse, R8, R4 ;  /* 0x000000081004723c */ /* 0x048ff60000001804 */
[----:B------:R-:W-:Y:S04]  /*28f80*/  STL.64 [R1+0x770], R32 ;  /* 0x0007702001007387 */ /* 0x000fe80000100a00 */
[----:B------:R0:W-:Y:S04]  /*28f90*/  STL.64 [R1+0x778], R34 ;  /* 0x0007782201007387 */ /* 0x0001e80000100a00 */
[----:B0-----:R-:W2:Y:S04]  /*28fa0*/  LDL.LU.64 R34, [R1+0x43c8] ;  /* 0x0043c80001227983 */ /* 0x001ea80000300a00 */
[----:B------:R-:W2:Y:S04]  /*28fb0*/  LDL.LU.64 R32, [R1+0x43c0] ;  /* 0x0043c00001207983 */ /* 0x000ea80000300a00 */
[----:B------:R-:W-:Y:S04]  /*28fc0*/  STL.64 [R1+0x760], R4 ;  /* 0x0007600401007387 */ /* 0x000fe80000100a00 */
[----:B------:R0:W-:Y:S04]  /*28fd0*/  STL.64 [R1+0x768], R6 ;  /* 0x0007680601007387 */ /* 0x0001e80000100a00 */
[----:B0-----:R-:W3:Y:S04]  /*28fe0*/  LDL.LU.64 R6, [R1+0x43b8] ;  /* 0x0043b80001067983 */ /* 0x001ee80000300a00 */
[----:B------:R-:W2:Y:S04]  /*28ff0*/  LDL.LU.64 R4, [R1+0x43b0] ;  /* 0x0043b00001047983 */ /* 0x000ea80000300a00 */
[----:B------:R-:W-:Y:S04]  /*29000*/  STL.64 [R1+0x4338], R10 ;  /* 0x0043380a01007387 */ /* 0x000fe80000100a00 */
[----:B------:R2:W-:Y:S01]  /*29010*/  STL.64 [R1+0x4330], R8 ;  /* 0x0043300801007387 */ /* 0x0005e20000100a00 */
[----:B----4-:R-:W-:Y:S01]  /*29020*/  IMAD R0, R0, 0x100, R31 ;  /* 0x0000010000007824 */ /* 0x010fe200078e021f */
[C---:B---3--:R-:W-:Y:S08]  /*29030*/  HMMA.16816.F32 R12, R16.reuse, R6, R12 ;  /* 0x00000006100c723c */ /* 0x048ff0000000180c */
[C---:B--2---:R-:W-:Y:S01]  /*29040*/  HMMA.16816.F32 R8, R16.reuse, R4, R20 ;  /* 0x000000041008723c */ /* 0x044fe20000001814 */
[----:B------:R-:W-:Y:S10]  /*29050*/  STL.64 [R1+0x4358], R6 ;  /* 0x0043580601007387 */ /* 0x000ff40000100a00 */
[----:B------:R-:W-:Y:S04]  /*29060*/  STL.64 [R1+0x740], R12 ;  /* 0x0007400c01007387 */ /* 0x000fe80000100a00 */
[----:B------:R0:W-:Y:S04]  /*29070*/  STL.64 [R1+0x748], R14 ;  /* 0x0007480e01007387 */ /* 0x0001e80000100a00 */
[----:B------:R1:W-:Y:S01]  /*29080*/  STL.64 [R1+0x4350], R4 ;  /* 0x0043500401007387 */ /* 0x0003e20000100a00 */
[----:B0-----:R-:W-:Y:S01]  /*29090*/  HMMA.16816.F32 R12, R16, R2, R32 ;  /* 0x00000002100c723c */ /* 0x001fe20000001820 */
[----:B-1----:R-:W-:-:S02]  /*290a0*/  IMAD R5, R30, 0x100, R29 ;  /* 0x000001001e057824 */ /* 0x002fc400078e021d */
[----:B------:R0:W-:Y:S04]  /*290b0*/  STL.64 [R1+0x730], R8 ;  /* 0x0007300801007387 */ /* 0x0001e80000100a00 */
[----:B------:R-:W-:Y:S04]  /*290c0*/  STL.64 [R1+0x738], R10 ;  /* 0x0007380a01007387 */ /* 0x000fe80000100a00 */
[----:B------:R-:W-:Y:S04]  /*290d0*/  STL [R1+0x8], R5 ;  /* 0x0000080501007387 */ /* 0x000fe80000100800 */
[----:B------:R-:W-:Y:S04]  /*290e0*/  STL [R1+0x42f4], R2 ;  /* 0x0042f40201007387 */ /* 0x000fe80000100800 */
[----:B------:R-:W-:Y:S01]  /*290f0*/  STL [R1+0x42f0], R3 ;  /* 0x0042f00301007387 */ /* 0x000fe20000100800 */
[----:B------:R-:W-:-:S03]  /*29100*/  IMAD R4, R28, 0x100, R27 ;  /* 0x000001001c047824 */ /* 0x000fc600078e021b */
[----:B------:R-:W-:Y:S04]  /*29110*/  STL.64 [R1+0x720], R12 ;  /* 0x0007200c01007387 */ /* 0x000fe80000100a00 */
[----:B------:R-:W-:Y:S04]  /*29120*/  STL.64 [R1+0x728], R14 ;  /* 0x0007280e01007387 */ /* 0x000fe80000100a00 */
[----:B------:R-:W2:Y:S04]  /*29130*/  LDL.LU R28, [R1+0x1a0] ;  /* 0x0001a000011c7983 */ /* 0x000ea80000300800 */
[----:B------:R-:W2:Y:S04]  /*29140*/  LDL.LU R29, [R1+0x1a4] ;  /* 0x0001a400011d7983 */ /* 0x000ea80000300800 */
[----:B------:R-:W3:Y:S04]  /*29150*/  LDL.LU R30, [R1+0x1a8] ;  /* 0x0001a800011e7983 */ /* 0x000ee80000300800 */
[----:B------:R-:W3:Y:S04]  /*29160*/  LDL.LU R31, [R1+0x1ac] ;  /* 0x0001ac00011f7983 */ /* 0x000ee80000300800 */
[----:B------:R-:W4:Y:S04]  /*29170*/  LDL.LU R32, [R1+0x1c0] ;  /* 0x0001c00001207983 */ /* 0x000f280000300800 */
[----:B------:R-:W4:Y:S04]  /*29180*/  LDL.LU R33, [R1+0x1c4] ;  /* 0x0001c40001217983 */ /* 0x000f280000300800 */
[----:B------:R-:W4:Y:S04]  /*29190*/  LDL.LU R34, [R1+0x1c8] ;  /* 0x0001c80001227983 */ /* 0x000f280000300800 */
[----:B------:R-:W4:Y:S04]  /*291a0*/  LDL.LU R35, [R1+0x1cc] ;  /* 0x0001cc0001237983 */ /* 0x000f280000300800 */
[----:B------:R-:W4:Y:S01]  /*291b0*/  LDL.LU R19, [R1+0x8] ;  /* 0x0000080001137983 */ /* 0x000f220000300800 */
[----:B0-----:R-:W-:-:S03]  /*291c0*/  IMAD R8, R26, 0x100, R25 ;  /* 0x000001001a087824 */ /* 0x001fc600078e0219 */
[----:B---3--:R-:W-:Y:S04]  /*291d0*/  STL.64 [R1+0x4398], R30 ;  /* 0x0043981e01007387 */ /* 0x008fe80000100a00 */
[----:B--2---:R0:W-:Y:S04]  /*291e0*/  STL.64 [R1+0x4390], R28 ;  /* 0x0043901c01007387 */ /* 0x0041e80000100a00 */
[----:B0-----:R-:W2:Y:S04]  /*291f0*/  LDL.LU R28, [R1+0x1b0] ;  /* 0x0001b000011c7983 */ /* 0x001ea80000300800 */
[----:B------:R-:W2:Y:S04]  /*29200*/  LDL.LU R29, [R1+0x1b4] ;  /* 0x0001b400011d7983 */ /* 0x000ea80000300800 */
[----:B------:R-:W2:Y:S04]  /*29210*/  LDL.LU R30, [R1+0x1b8] ;  /* 0x0001b800011e7983 */ /* 0x000ea80000300800 */
[----:B------:R-:W2:Y:S04]  /*29220*/  LDL.LU R31, [R1+0x1bc] ;  /* 0x0001bc00011f7983 */ /* 0x000ea80000300800 */
[----:B------:R-:W3:Y:S04]  /*29230*/  LDL.LU R24, [R1+0x180] ;  /* 0x0001800001187983 */ /* 0x000ee80000300800 */
[----:B------:R-:W3:Y:S04]  /*29240*/  LDL.LU R25, [R1+0x184] ;  /* 0x0001840001197983 */ /* 0x000ee80000300800 */
[----:B------:R-:W2:Y:S04]  /*29250*/  LDL.LU R26, [R1+0x188] ;  /* 0x00018800011a7983 */ /* 0x000ea80000300800 */
[----:B------:R-:W2:Y:S01]  /*29260*/  LDL.LU R27, [R1+0x18c] ;  /* 0x00018c00011b7983 */ /* 0x000ea20000300800 */
[----:B----4-:R-:W-:-:S02]  /*29270*/  F2FP.F16.E5M2.UNPACK_B R18, R19 ;  /* 0x00000013ff12723e */ /* 0x010fc400020004ff */
[----:B------:R-:W-:Y:S02]  /*29280*/  F2FP.F16.E5M2.UNPACK_B R16, R8 ;  /* 0x00000008ff10723e */ /* 0x000fe400020004ff */
[----:B------:R-:W-:Y:S02]  /*29290*/  F2FP.F16.E5M2.UNPACK_B R17, R4 ;  /* 0x00000004ff11723e */ /* 0x000fe400020004ff */
[----:B------:R-:W-:-:S07]  /*292a0*/  F2FP.F16.E5M2.UNPACK_B R19, R0 ;  /* 0x00000000ff13723e */ /* 0x000fce00020004ff */
[C---:B------:R-:W-:Y:S01]  /*292b0*/  HMMA.16816.F32 R32, R16.reuse, R36, R32 ;  /* 0x000000241020723c */ /* 0x040fe20000001820 */
[----:B--2---:R-:W-:Y:S04]  /*292c0*/  STL.64 [R1+0x4378], R26 ;  /* 0x0043781a01007387 */ /* 0x004fe80000100a00 */
[----:B---3--:R0:W-:Y:S04]  /*292d0*/  STL.64 [R1+0x4370], R24 ;  /* 0x0043701801007387 */ /* 0x0081e80000100a00 */
        /* <DEDUP_REMOVED lines=8> */
[----:B------:R-:W4:Y:S04]  /*29360*/  LDL.LU R20, [R1+0x2e0] ;  /* 0x0002e00001147983 */ /* 0x000f280000300800 */
[----:B------:R-:W4:Y:S04]  /*29370*/  LDL.LU R21, [R1+0x2e4] ;  /* 0x0002e40001157983 */ /* 0x000f280000300800 */
[----:B------:R-:W4:Y:S04]  /*29380*/  LDL.LU R22, [R1+0x2e8] ;  /* 0x0002e80001167983 */ /* 0x000f280000300800 */
[----:B------:R-:W4:Y:S04]  /*29390*/  LDL.LU R23, [R1+0x2ec] ;  /* 0x0002ec0001177983 */ /* 0x000f280000300800 */
        /* <DEDUP_REMOVED lines=8> */
[----:B------:R-:W-:Y:S04]  /*29420*/  STL.64 [R1+0x710], R32 ;  /* 0x0007102001007387 */ /* 0x000fe80000100a00 */
[----:B------:R0:W-:Y:S04]  /*29430*/  STL.64 [R1+0x718], R34 ;  /* 0x0007182201007387 */ /* 0x0001e80000100a00 */
[----:B0-----:R-:W2:Y:S04]  /*29440*/  LDL.LU.64 R34, [R1+0x43a8] ;  /* 0x0043a80001227983 */ /* 0x001ea80000300a00 */
[----:B------:R-:W3:Y:S04]  /*29450*/  LDL.LU.64 R32, [R1+0x43a0] ;  /* 0x0043a00001207983 */ /* 0x000ee80000300a00 */
[----:B------:R-:W-:Y:S04]  /*29460*/  STL [R1+0x42fc], R36 ;  /* 0x0042fc2401007387 */ /* 0x000fe80000100800 */
[----:B------:R-:W-:Y:S01]  /*29470*/  STL [R1+0x42f8], R37 ;  /* 0x0042f82501007387 */ /* 0x000fe20000100800 */
        /* <DEDUP_REMOVED lines=29> */
[----:B------:R-:W4:Y:S04]  /*29650*/  LDL.LU.64 R24, [R1+0x4360] ;  /* 0x0043600001187983 */ /* 0x000f280000300a00 */
[----:B------:R-:W-:Y:S04]  /*29660*/  STL.64 [R1+0x42a8], R30 ;  /* 0x0042a81e01007387 */ /* 0x000fe80000100a00 */
[----:B------:R0:W-:Y:S04]  /*29670*/  STL.64 [R1+0x42a0], R28 ;  /* 0x0042a01c01007387 */ /* 0x0001e80000100a00 */
[----:B0-----:R-:W3:Y:S04]  /*29680*/  LDL.LU R28, [R1+0x340] ;  /* 0x00034000011c7983 */ /* 0x001ee80000300800 */
[----:B------:R-:W3:Y:S04]  /*29690*/  LDL.LU R29, [R1+0x344] ;  /* 0x00034400011d7983 */ /* 0x000ee80000300800 */
[----:B------:R-:W3:Y:S04]  /*296a0*/  LDL.LU R30, [R1+0x348] ;  /* 0x00034800011e7983 */ /* 0x000ee80000300800 */
[----:B------:R-:W3:Y:S01]  /*296b0*/  LDL.LU R31, [R1+0x34c] ;  /* 0x00034c00011f7983 */ /* 0x000ee20000300800 */
        /* <DEDUP_REMOVED lines=28> */
[----:B0-----:R-:W2:Y:S04]  /*29880*/  LDL.LU R20, [R1+0x310] ;  /* 0x0003100001147983 */ /* 0x001ea80000300800 */
[----:B------:R-:W2:Y:S04]  /*29890*/  LDL.LU R21, [R1+0x314] ;  /* 0x0003140001157983 */ /* 0x000ea80000300800 */
[----:B------:R-:W2:Y:S04]  /*298a0*/  LDL.LU R22, [R1+0x318] ;  /* 0x0003180001167983 */ /* 0x000ea80000300800 */
[----:B------:R-:W2:Y:S02]  /*298b0*/  LDL.LU R23, [R1+0x31c] ;  /* 0x00031c0001177983 */ /* 0x000ea40000300800 */
[----:B--2---:R-:W-:-:S15]  /*298c0*/  HMMA.16816.F32 R20, R16, R14, R20 ;  /* 0x0000000e1014723c */ /* 0x004fde0000001814 */
[----:B------:R-:W-:-:S04]  /*298d0*/  NOP ;  /* 0x0000000000007918 */ /* 0x000fc80000000000 */
[----:B------:R-:W-:Y:S04]  /*298e0*/  STL.64 [R1+0x270], R20 ;  /* 0x0002701401007387 */ /* 0x000fe80000100a00 */
[----:B------:R4:W-:Y:S02]  /*298f0*/  STL.64 [R1+0x278], R22 ;  /* 0x0002781601007387 */ /* 0x0009e40000100a00 */
[----:B----4-:R-:W-:Y:S02]  /*29900*/  HMMA.16816.F32 R20, R16, R12, R24 ;  /* 0x0000000c1014723c */ /* 0x010fe40000001818 */
[----:B------:R-:W-:Y:S04]  /*29910*/  STL.64 [R1+0x42b8], R14 ;  /* 0x0042b80e01007387 */ /* 0x000fe80000100a00 */
[----:B------:R-:W-:-:S13]  /*29920*/  STL.64 [R1+0x42b0], R12 ;  /* 0x0042b00c01007387 */ /* 0x000fda0000100a00 */
[----:B------:R-:W-:Y:S04]  /*29930*/  STL.64 [R1+0x260], R20 ;  /* 0x0002601401007387 */ /* 0x000fe80000100a00 */
[----:B------:R0:W-:Y:S02]  /*29940*/  STL.64 [R1+0x268], R22 ;  /* 0x0002681601007387 */ /* 0x0001e40000100a00 */
[C---:B0-----:R-:W-:Y:S02]  /*29950*/  HMMA.16816.F32 R20, R16.reuse, R10, R28 ;  /* 0x0000000a1014723c */ /* 0x041fe4000000181c */
[----:B------:R-:W2:Y:S06]  /*29960*/  LDL.LU R28, [R1+0x3b0] ;  /* 0x0003b000011c7983 */ /* 0x000eac0000300800 */
[C---:B---3--:R-:W-:Y:S11]  /*29970*/  HMMA.16816.F32 R12, R16.reuse, R8, R32 ;  /* 0x00000008100c723c */ /* 0x048ff60000001820 */
[----:B------:R-:W-:Y:S04]  /*29980*/  STL.64 [R1+0x250], R20 ;  /* 0x0002501401007387 */ /* 0x000fe80000100a00 */
[----:B------:R-:W-:Y:S04]  /*29990*/  STL.64 [R1+0x258], R22 ;  /* 0x0002581601007387 */ /* 0x000fe80000100a00 */
[----:B------:R0:W-:Y:S04]  /*299a0*/  STL.64 [R1+0x240], R12 ;  /* 0x0002400c01007387 */ /* 0x0001e80000100a00 */
[----:B------:R1:W-:Y:S04]  /*299b0*/  STL.64 [R1+0x248], R14 ;  /* 0x0002480e01007387 */ /* 0x0003e80000100a00 */
[----:B--2---:R-:W-:Y:S04]  /*299c0*/  STL [R1+0x42d0], R28 ;  /* 0x0042d01c01007387 */ /* 0x004fe80000100800 */
[----:B------:R-:W2:Y:S04]  /*299d0*/  LDL.LU R29, [R1+0x3b4] ;  /* 0x0003b400011d7983 */ /* 0x000ea80000300800 */
[----:B--2---:R-:W-:Y:S04]  /*299e0*/  STL [R1+0x42d4], R29 ;  /* 0x0042d41d01007387 */ /* 0x004fe80000100800 */
[----:B------:R-:W2:Y:S04]  /*299f0*/  LDL.LU R30, [R1+0x3b8] ;  /* 0x0003b800011e7983 */ /* 0x000ea80000300800 */
[----:B--2---:R2:W-:Y:S04]  /*29a00*/  STL [R1+0x42d8], R30 ;  /* 0x0042d81e01007387 */ /* 0x0045e80000100800 */
[----:B------:R-:W3:Y:S04]  /*29a10*/  LDL.LU R31, [R1+0x3bc] ;  /* 0x0003bc00011f7983 */ /* 0x000ee80000300800 */
[----:B0-----:R-:W4:Y:S04]  /*29a20*/  LDL.LU R12, [R1+0x3a0] ;  /* 0x0003a000010c7983 */ /* 0x001f280000300800 */
[----:B------:R-:W4:Y:S04]  /*29a30*/  LDL.LU R13, [R1+0x3a4] ;  /* 0x0003a400010d7983 */ /* 0x000f280000300800 */
[----:B-1----:R-:W3:Y:S04]  /*29a40*/  LDL.LU R14, [R1+0x3a8] ;  /* 0x0003a800010e7983 */ /* 0x002ee80000300800 */
[----:B------:R-:W3:Y:S04]  /*29a50*/  LDL.LU R15, [R1+0x3ac] ;  /* 0x0003ac00010f7983 */ /* 0x000ee80000300800 */
[----:B------:R-:W3:Y:S04]  /*29a60*/  LDL.LU R36, [R1+0xdb4] ;  /* 0x000db40001247983 */ /* 0x000ee80000300800 */
[----:B--2---:R-:W3:Y:S04]  /*29a70*/  LDL.LU R30, [R1+0xdb0] ;  /* 0x000db000011e7983 */ /* 0x004ee80000300800 */
[----:B------:R-:W2:Y:S04]  /*29a80*/  LDL.LU R37, [R1+0xdbc] ;  /* 0x000dbc0001257983 */ /* 0x000ea80000300800 */
[----:B------:R-:W2:Y:S04]  /*29a90*/  LDL.LU R29, [R1+0xdb8] ;  /* 0x000db800011d7983 */ /* 0x000ea80000300800 */
[----:B------:R-:W2:Y:S04]  /*29aa0*/  LDL.LU R2, [R1+0xdc4] ;  /* 0x000dc40001027983 */ /* 0x000ea80000300800 */
[----:B------:R-:W2:Y:S04]  /*29ab0*/  LDL.LU R28, [R1+0xdc0] ;  /* 0x000dc000011c7983 */ /* 0x000ea80000300800 */
        /* <DEDUP_REMOVED lines=14> */
[----:B------:R-:W-:Y:S04]  /*29ba0*/  STL.64 [R1+0x42e8], R14 ;  /* 0x0042e80e01007387 */ /* 0x000fe80000100a00 */
[----:B----4-:R0:W-:Y:S04]  /*29bb0*/  STL.64 [R1+0x42e0], R12 ;  /* 0x0042e00c01007387 */ /* 0x0101e80000100a00 */
[----:B0-----:R-:W4:Y:S04]  /*29bc0*/  LDL.LU R12, [R1+0x370] ;  /* 0x00037000010c7983 */ /* 0x001f280000300800 */
[----:B------:R-:W4:Y:S04]  /*29bd0*/  LDL.LU R13, [R1+0x374] ;  /* 0x00037400010d7983 */ /* 0x000f280000300800 */
[----:B------:R-:W4:Y:S04]  /*29be0*/  LDL.LU R14, [R1+0x378] ;  /* 0x00037800010e7983 */ /* 0x000f280000300800 */
        /* <DEDUP_REMOVED lines=30> */
[----:B------:R-:W4:Y:S04]  /*29dd0*/  LDL.LU.64 R28, [R1+0x4300] ;  /* 0x00430000011c7983 */ /* 0x000f280000300a00 */
[----:B------:R-:W-:Y:S04]  /*29de0*/  STL.64 [R1+0x4248], R6 ;  /* 0x0042480601007387 */ /* 0x000fe80000100a00 */
[----:B------:R0:W-:Y:S01]  /*29df0*/  STL.64 [R1+0x4240], R4 ;  /* 0x0042400401007387 */ /* 0x0001e20000100a00 */
[----:B---3--:R-:W-:-:S03]  /*29e00*/  IMAD R0, R0, 0x100, R3 ;  /* 0x0000010000007824 */ /* 0x008fc600078e0203 */
[----:B0-----:R-:W3:Y:S04]  /*29e10*/  LDL.LU R4, [R1+0x400] ;  /* 0x0004000001047983 */ /* 0x001ee80000300800 */
[----:B------:R-:W3:Y:S04]  /*29e20*/  LDL.LU R5, [R1+0x404] ;  /* 0x0004040001057983 */ /* 0x000ee80000300800 */
[----:B------:R-:W3:Y:S04]  /*29e30*/  LDL.LU R6, [R1+0x408] ;  /* 0x0004080001067983 */ /* 0x000ee80000300800 */
[----:B------:R-:W3:Y:S01]  /*29e40*/  LDL.LU R7, [R1+0x40c] ;  /* 0x00040c0001077983 */ /* 0x000ee20000300800 */
[----:B--2---:R-:W-:-:S02]  /*29e50*/  IMAD R30, R30, 0x100, R36 ;  /* 0x000001001e1e7824 */ /* 0x004fc400078e0224 */
[----:B----4-:R-:W-:Y:S01]  /*29e60*/  IMAD R29, R29, 0x100, R37 ;  /* 0x000001001d1d7824 */ /* 0x010fe200078e0225 */
[----:B------:R-:W2:Y:S04]  /*29e70*/  LDL.LU R36, [R1+0x42fc] ;  /* 0x0042fc0001247983 */ /* 0x000ea80000300800 */
[----:B------:R-:W2:Y:S01]  /*29e80*/  LDL.LU R37, [R1+0x42f8] ;  /* 0x0042f80001257983 */ /* 0x000ea20000300800 */
[----:B------:R-:W-:-:S03]  /*29e90*/  IMAD R28, R28, 0x100, R2 ;  /* 0x000001001c1c7824 */ /* 0x000fc600078e0202 */
[----:B------:R-:W4:Y:S04]  /*29ea0*/  LDL.LU R2, [R1+0x42f4] ;  /* 0x0042f40001027983 */ /* 0x000f280000300800 */
[----:B------:R-:W4:Y:S02]  /*29eb0*/  LDL.LU R3, [R1+0x42f0] ;  /* 0x0042f00001037983 */ /* 0x000f240000300800 */
[----:B----4-:R-:W-:Y:S02]  /*29ec0*/  HMMA.16816.F32 R16, R16, R2, R12 ;  /* 0x000000021010723c */ /* 0x010fe4000000180c */
[----:B------:R-:W4:Y:S04]  /*29ed0*/  LDL.LU.64 R14, [R1+0x42e8] ;  /* 0x0042e800010e7983 */ /* 0x000f280000300a00 */
[----:B------:R-:W4:-:S13]  /*29ee0*/  LDL.LU.64 R12, [R1+0x42e0] ;  /* 0x0042e000010c7983 */ /* 0x000f1a0000300a00 */
        /* <DEDUP_REMOVED lines=8> */
[----:B------:R-:W3:Y:S01]  /*29f70*/  LDL.LU R28, [R1+0x42d0] ;  /* 0x0042d000011c7983 */ /* 0x000ee20000300800 */
[----:B--2---:R-:W-:-:S15]  /*29f80*/  HMMA.16816.F32 R32, R16, R36, R32 ;  /* 0x000000241020723c */ /* 0x004fde0000001820 */
[----:B------:R-:W-:-:S04]  /*29f90*/  NOP ;  /* 0x0000000000007918 */ /* 0x000fc80000000000 */
[----:B------:R-:W-:Y:S04]  /*29fa0*/  STL.64 [R1+0x210], R32 ;  /* 0x0002102001007387 */ /* 0x000fe80000100a00 */
[----:B------:R0:W-:Y:S04]  /*29fb0*/  STL.64 [R1+0x218], R34 ;  /* 0x0002182201007387 */ /* 0x0001e80000100a00 */
[----:B0-----:R-:W4:Y:S04]  /*29fc0*/  LDL.LU.64 R34, [R1+0x42c8] ;  /* 0x0042c80001227983 */ /* 0x001f280000300a00 */
[----:B------:R-:W3:Y:S01]  /*29fd0*/  LDL.LU.64 R32, [R1+0x42c0] ;  /* 0x0042c00001207983 */ /* 0x000ee20000300a00 */
[C---:B----4-:R-:W-:Y:S08]  /*29fe0*/  HMMA.16816.F32 R12, R16.reuse, R34, R12 ;  /* 0x00000022100c723c */ /* 0x050ff0000000180c */
        /* <DEDUP_REMOVED lines=8> */
[----:B------:R-:W2:Y:S04]  /*2a070*/  LDL.LU.64 R28, [R1+0x42a0] ;  /* 0x0042a000011c7983 */ /* 0x000ea80000300a00 */
[----:B------:R-:W-:Y:S04]  /*2a080*/  STL.64 [R1+0x4218], R34 ;  /* 0x0042182201007387 */ /* 0x000fe80000100a00 */
[----:B------:R0:W-:Y:S04]  /*2a090*/  STL.64 [R1+0x4210], R32 ;  /* 0x0042102001007387 */ /* 0x0001e80000100a00 */
[----:B0-----:R-:W3:Y:S04]  /*2a0a0*/  LDL.LU R32, [R1+0x3f0] ;  /* 0x0003f00001207983 */ /* 0x001ee80000300800 */
[----:B------:R-:W3:Y:S04]  /*2a0b0*/  LDL.LU R33, [R1+0x3f4] ;  /* 0x0003f40001217983 */ /* 0x000ee80000300800 */
[----:B------:R-:W3:Y:S04]  /*2a0c0*/  LDL.LU R34, [R1+0x3f8] ;  /* 0x0003f80001227983 */ /* 0x000ee80000300800 */
[----:B------:R-:W3:Y:S01]  /*2a0d0*/  LDL.LU R35, [R1+0x3fc] ;  /* 0x0003fc0001237983 */ /* 0x000ee20000300800 */
[C---:B----4-:R-:W-:Y:S08]  /*2a0e0*/  HMMA.16816.F32 R20, R16.reuse, R30, R20 ;  /* 0x0000001e1014723c */ /* 0x050ff00000001814 */
[C---:B--2---:R-:W-:Y:S11]  /*2a0f0*/  HMMA.16816.F32 R24, R16.reuse, R28, R24 ;  /* 0x0000001c1018723c */ /* 0x044ff60000001818 */
[----:B------:R-:W-:Y:S04]  /*2a100*/  STL.64 [R1+0x1e0], R20 ;  /* 0x0001e01401007387 */ /* 0x000fe80000100a00 */
[----:B------:R0:W-:Y:S04]  /*2a110*/  STL.64 [R1+0x1e8], R22 ;  /* 0x0001e81601007387 */ /* 0x0001e80000100a00 */
[----:B0-----:R-:W2:Y:S04]  /*2a120*/  LDL.LU.64 R22, [R1+0x4298] ;  /* 0x0042980001167983 */ /* 0x001ea80000300a00 */
[----:B------:R-:W4:Y:S04]  /*2a130*/  LDL.LU.64 R20, [R1+0x4290] ;  /* 0x0042900001147983 */ /* 0x000f280000300a00 */
        /* <DEDUP_REMOVED lines=13> */
[----:B------:R3:W-:Y:S04]  /*2a210*/  STL.64 [R1+0x1c8], R30 ;  /* 0x0001c81e01007387 */ /* 0x0007e80000100a00 */
[----:B------:R-:W-:Y:S04]  /*2a220*/  STL.64 [R1+0x41f8], R26 ;  /* 0x0041f81a01007387 */ /* 0x000fe80000100a00 */
[----:B------:R0:W-:Y:S01]  /*2a230*/  STL.64 [R1+0x41f0], R24 ;  /* 0x0041f01801007387 */ /* 0x0001e20000100a00 */
[C---:B---3--:R-:W-:Y:S08]  /*2a240*/  HMMA.16816.F32 R28, R16.reuse, R24, R32 ;  /* 0x00000018101c723c */ /* 0x048ff00000001820 */
[C---:B0-----:R-:W-:Y:S08]  /*2a250*/  HMMA.16816.F32 R24, R16.reuse, R22, R4 ;  /* 0x000000161018723c */ /* 0x041ff00000001804 */
[C---:B----4-:R-:W-:Y:S03]  /*2a260*/  HMMA.16816.F32 R4, R16.reuse, R20, R8 ;  /* 0x000000141004723c */ /* 0x050fe60000001808 */
[----:B------:R0:W-:Y:S04]  /*2a270*/  STL.64 [R1+0x1b0], R28 ;  /* 0x0001b01c01007387 */ /* 0x0001e80000100a00 */
[----:B------:R1:W-:Y:S04]  /*2a280*/  STL.64 [R1+0x1b8], R30 ;  /* 0x0001b81e01007387 */ /* 0x0003e80000100a00 */
[----:B0-----:R-:W2:Y:S04]  /*2a290*/  LDL.LU R28, [R1+0x480] ;  /* 0x00048000011c7983 */ /* 0x001ea80000300800 */
[----:B------:R-:W-:Y:S04]  /*2a2a0*/  STL.64 [R1+0x1a0], R24 ;  /* 0x0001a01801007387 */ /* 0x000fe80000100a00 */
[----:B------:R-:W-:Y:S04]  /*2a2b0*/  STL.64 [R1+0x1a8], R26 ;  /* 0x0001a81a01007387 */ /* 0x000fe80000100a00 */
[----:B------:R-:W-:Y:S04]  /*2a2c0*/  STL.64 [R1+0x190], R4 ;  /* 0x0001900401007387 */ /* 0x000fe80000100a00 */
[----:B------:R-:W-:Y:S04]  /*2a2d0*/  STL.64 [R1+0x198], R6 ;  /* 0x0001980601007387 */ /* 0x000fe80000100a00 */
[----:B------:R-:W2:Y:S04]  /*2a2e0*/  LDL.LU R29, [R1+0x484] ;  /* 0x00048400011d7983 */ /* 0x000ea80000300800 */
[----:B-1----:R-:W3:Y:S04]  /*2a2f0*/  LDL.LU R30, [R1+0x488] ;  /* 0x00048800011e7983 */ /* 0x002ee80000300800 */
[----:B------:R-:W3:Y:S04]  /*2a300*/  LDL.LU R31, [R1+0x48c] ;  /* 0x00048c00011f7983 */ /* 0x000ee80000300800 */
[----:B------:R-:W4:Y:S04]  /*2a310*/  LDL.LU R8, [R1+0x430] ;  /* 0x0004300001087983 */ /* 0x000f280000300800 */
[----:B------:R-:W4:Y:S04]  /*2a320*/  LDL.LU R9, [R1+0x434] ;  /* 0x0004340001097983 */ /* 0x000f280000300800 */
[----:B------:R-:W2:Y:S04]  /*2a330*/  LDL.LU R10, [R1+0x438] ;  /* 0x00043800010a7983 */ /* 0x000ea80000300800 */
[----:B------:R-:W2:Y:S04]  /*2a340*/  LDL.LU R11, [R1+0x43c] ;  /* 0x00043c00010b7983 */ /* 0x000ea80000300800 */
[----:B--2---:R-:W-:Y:S04]  /*2a350*/  STL.64 [R1+0x4278], R10 ;  /* 0x0042780a01007387 */ /* 0x004fe80000100a00 */
[----:B----4-:R0:W-:Y:S04]  /*2a360*/  STL.64 [R1+0x4270], R8 ;  /* 0x0042700801007387 */ /* 0x0101e80000100a00 */
[----:B0-----:R-:W2:Y:S04]  /*2a370*/  LDL.LU R8, [R1+0x420] ;  /* 0x0004200001087983 */ /* 0x001ea80000300800 */
[----:B------:R-:W2:Y:S04]  /*2a380*/  LDL.LU R9, [R1+0x424] ;  /* 0x0004240001097983 */ /* 0x000ea80000300800 */
[----:B------:R-:W2:Y:S04]  /*2a390*/  LDL.LU R10, [R1+0x428] ;  /* 0x00042800010a7983 */ /* 0x000ea80000300800 */
[----:B------:R-:W2:Y:S04]  /*2a3a0*/  LDL.LU R11, [R1+0x42c] ;  /* 0x00042c00010b7983 */ /* 0x000ea80000300800 */
[----:B------:R-:W4:Y:S04]  /*2a3b0*/  LDL.LU R4, [R1+0x450] ;  /* 0x0004500001047983 */ /* 0x000f280000300800 */
[----:B------:R-:W4:Y:S04]  /*2a3c0*/  LDL.LU R5, [R1+0x454] ;  /* 0x0004540001057983 */ /* 0x000f280000300800 */
[----:B------:R-:W2:Y:S04]  /*2a3d0*/  LDL.LU R6, [R1+0x458] ;  /* 0x0004580001067983 */ /* 0x000ea80000300800 */
[----:B------:R-:W2:Y:S04]  /*2a3e0*/  LDL.LU R7, [R1+0x45c] ;  /* 0x00045c0001077983 */ /* 0x000ea80000300800 */
[----:B--2---:R-:W-:Y:S04]  /*2a3f0*/  STL.64 [R1+0x4258], R6 ;  /* 0x0042580601007387 */ /* 0x004fe80000100a00 */
[----:B----4-:R0:W-:Y:S01]  /*2a400*/  STL.64 [R1+0x4250], R4 ;  /* 0x0042500401007387 */ /* 0x0101e20000100a00 */
[C---:B------:R-:W-:Y:S03]  /*2a410*/  HMMA.16816.F32 R8, R16.reuse, R14, R8 ;  /* 0x0000000e1008723c */ /* 0x040fe60000001808 */
        /* <DEDUP_REMOVED lines=21> */
[----:B0-----:R-:W2:Y:S04]  /*2a570*/  LDL.LU R20, [R1+0x4a0] ;  /* 0x0004a00001147983 */ /* 0x001ea80000300800 */
[----:B------:R-:W2:Y:S04]  /*2a580*/  LDL.LU R21, [R1+0x4a4] ;  /* 0x0004a40001157983 */ /* 0x000ea80000300800 */
[----:B------:R-:W2:Y:S04]  /*2a590*/  LDL.LU R22, [R1+0x4a8] ;  /* 0x0004a80001167983 */ /* 0x000ea80000300800 */
        /* <DEDUP_REMOVED lines=29> */
[----:B------:R0:W-:Y:S04]  /*2a770*/  STL.64 [R1+0x4198], R10 ;  /* 0x0041980a01007387 */ /* 0x0001e80000100a00 */
[----:B0-----:R-:W3:Y:S04]  /*2a780*/  LDL.LU R10, [R1+0xde0] ;  /* 0x000de000010a7983 */ /* 0x001ee80000300800 */
[----:B------:R-:W4:Y:S04]  /*2a790*/  LDL.LU R11, [R1+0xdec] ;  /* 0x000dec00010b7983 */ /* 0x000f280000300800 */
[----:B------:R0:W-:Y:S04]  /*2a7a0*/  STL.64 [R1+0x4190], R8 ;  /* 0x0041900801007387 */ /* 0x0001e80000100a00 */
[----:B0-----:R-:W3:Y:S04]  /*2a7b0*/  LDL.LU R8, [R1+0xdd0] ;  /* 0x000dd00001087983 */ /* 0x001ee80000300800 */
        /* <DEDUP_REMOVED lines=14> */
[----:B0-----:R-:W2:Y:S04]  /*2a8a0*/  LDL.LU R6, [R1+0xddc] ;  /* 0x000ddc0001067983 */ /* 0x001ea80000300800 */
[----:B------:R-:W2:Y:S04]  /*2a8b0*/  LDL.LU R7, [R1+0xdd8] ;  /* 0x000dd80001077983 */ /* 0x000ea80000300800 */
[----:B------:R0:W-:Y:S04]  /*2a8c0*/  STL.64 [R1+0x41a0], R4 ;  /* 0x0041a00401007387 */ /* 0x0001e80000100a00 */
[----:B0-----:R-:W2:Y:S01]  /*2a8d0*/  LDL.LU R5, [R1+0xdd4] ;  /* 0x000dd40001057983 */ /* 0x001ea20000300800 */
[----:B------:R-:W-:Y:S03]  /*2a8e0*/  HMMA.16816.F32 R16, R16, R2, R32 ;  /* 0x000000021010723c */ /* 0x000fe60000001820 */
[----:B------:R-:W3:Y:S04]  /*2a8f0*/  LDL.LU.64 R34, [R1+0x4218] ;  /* 0x0042180001227983 */ /* 0x000ee80000300a00 */
[----:B------:R-:W3:Y:S01]  /*2a900*/  LDL.LU.64 R32, [R1+0x4210] ;  /* 0x0042100001207983 */ /* 0x000ee20000300a00 */
[----:B------:R-:W-:-:S02]  /*2a910*/  IMAD R4, R10, 0x100, R9 ;  /* 0x000001000a047824 */ /* 0x000fc400078e0209 */
[----:B----4-:R-:W-:Y:S01]  /*2a920*/  IMAD R0, R0, 0x100, R11 ;  /* 0x0000010000007824 */ /* 0x010fe200078e020b */
[----:B------:R-:W-:Y:S04]  /*2a930*/  STL [R1+0x4184], R2 ;  /* 0x0041840201007387 */ /* 0x000fe80000100800 */
[----:B------:R0:W-:Y:S04]  /*2a940*/  STL [R1+0x4180], R3 ;  /* 0x0041800301007387 */ /* 0x0001e80000100800 */
[----:B------:R-:W-:Y:S04]  /*2a950*/  STL.64 [R1+0x10], R16 ;  /* 0x0000101001007387 */ /* 0x000fe80000100a00 */
[----:B------:R1:W-:Y:S04]  /*2a960*/  STL.64 [R1+0x18], R18 ;  /* 0x0000181201007387 */ /* 0x0003e80000100a00 */
[----:B0-----:R-:W4:Y:S04]  /*2a970*/  LDL.LU R3, [R1+0xdf0] ;  /* 0x000df00001037983 */ /* 0x001f280000300800 */
[----:B------:R-:W4:Y:S01]  /*2a980*/  LDL.LU R2, [R1+0xdfc] ;  /* 0x000dfc0001027983 */ /* 0x000f220000300800 */
[----:B-1----:R-:W-:-:S02]  /*2a990*/  F2FP.F16.E5M2.UNPACK_B R18, R4 ;  /* 0x00000004ff12723e */ /* 0x002fc400020004ff */
[----:B------:R-:W-:Y:S01]  /*2a9a0*/  F2FP.F16.E5M2.UNPACK_B R19, R0 ;  /* 0x00000000ff13723e */ /* 0x000fe200020004ff */
[----:B--2---:R-:W-:Y:S02]  /*2a9b0*/  IMAD R8, R8, 0x100, R5 ;  /* 0x0000010008087824 */ /* 0x004fe400078e0205 */
[----:B------:R-:W-:-:S03]  /*2a9c0*/  IMAD R5, R7, 0x100, R6 ;  /* 0x0000010007057824 */ /* 0x000fc600078e0206 */
[----:B------:R-:W-:Y:S02]  /*2a9d0*/  F2FP.F16.E5M2.UNPACK_B R16, R8 ;  /* 0x00000008ff10723e */ /* 0x000fe400020004ff */
[----:B------:R-:W-:-:S07]  /*2a9e0*/  F2FP.F16.E5M2.UNPACK_B R17, R5 ;  /* 0x00000005ff11723e */ /* 0x000fce00020004ff */
[C---:B------:R-:W-:Y:S08]  /*2a9f0*/  HMMA.16816.F32 R4, R16.reuse, R36, R12 ;  /* 0x000000241004723c */ /* 0x040ff0000000180c */
[C---:B---3--:R-:W-:Y:S11]  /*2aa00*/  HMMA.16816.F32 R8, R16.reuse, R34, R20 ;  /* 0x000000221008723c */ /* 0x048ff60000001814 */
[----:B------:R-:W-:Y:S04]  /*2aa10*/  STL.64 [R1+0x120], R4 ;  /* 0x0001200401007387 */ /* 0x000fe80000100a00 */
[----:B------:R0:W-:Y:S04]  /*2aa20*/  STL.64 [R1+0x128], R6 ;  /* 0x0001280601007387 */ /* 0x0001e80000100a00 */
[----:B------:R-:W2:Y:S01]  /*2aa30*/  LDL.LU R0, [R1+0xdf8] ;  /* 0x000df80001007983 */ /* 0x000ea20000300800 */
[C---:B0-----:R-:W-:Y:S03]  /*2aa40*/  HMMA.16816.F32 R4, R16.reuse, R32, R24 ;  /* 0x000000201004723c */ /* 0x041fe60000001818 */
[----:B------:R0:W-:Y:S04]  /*2aa50*/  STL [R1+0x4188], R37 ;  /* 0x0041882501007387 */ /* 0x0001e80000100800 */
[----:B0-----:R-:W4:Y:S04]  /*2aa60*/  LDL.LU R37, [R1+0xdf4] ;  /* 0x000df40001257983 */ /* 0x001f280000300800 */
[----:B------:R-:W3:Y:S04]  /*2aa70*/  LDL.LU R20, [R1+0x4f0] ;  /* 0x0004f00001147983 */ /* 0x000ee80000300800 */
[----:B------:R-:W-:Y:S04]  /*2aa80*/  STL.64 [R1+0x110], R8 ;  /* 0x0001100801007387 */ /* 0x000fe80000100a00 */
[----:B------:R-:W-:Y:S04]  /*2aa90*/  STL.64 [R1+0x118], R10 ;  /* 0x0001180a01007387 */ /* 0x000fe80000100a00 */
[----:B------:R-:W-:Y:S04]  /*2aaa0*/  STL.64 [R1+0x100], R4 ;  /* 0x0001000401007387 */ /* 0x000fe80000100a00 */
[----:B------:R-:W-:Y:S04]  /*2aab0*/  STL.64 [R1+0x108], R6 ;  /* 0x0001080601007387 */ /* 0x000fe80000100a00 */
[----:B------:R-:W3:Y:S04]  /*2aac0*/  LDL.LU R21, [R1+0x4f4] ;  /* 0x0004f40001157983 */ /* 0x000ee80000300800 */
[----:B------:R-:W2:Y:S04]  /*2aad0*/  LDL.LU R22, [R1+0x4f8] ;  /* 0x0004f80001167983 */ /* 0x000ea80000300800 */
[----:B------:R-:W2:Y:S04]  /*2aae0*/  LDL.LU R23, [R1+0x4fc] ;  /* 0x0004fc0001177983 */ /* 0x000ea80000300800 */
        /* <DEDUP_REMOVED lines=10> */
[----:B------:R-:W-:Y:S04]  /*2ab90*/  STL.64 [R1+0x41e8], R22 ;  /* 0x0041e81601007387 */ /* 0x000fe80000100a00 */
[----:B---3--:R0:W-:Y:S04]  /*2aba0*/  STL.64 [R1+0x41e0], R20 ;  /* 0x0041e01401007387 */ /* 0x0081e80000100a00 */
        /* <DEDUP_REMOVED lines=82> */
[----:B---3--:R-:W-:Y:S11]  /*2b0d0*/  HMMA.16816.F32 R8, R16, R12, R8 ;  /* 0x0000000c1008723c */ /* 0x008ff60000001808 */
[----:B------:R-:W-:Y:S04]  /*2b0e0*/  STL.64 [R1+0x90], R4 ;  /* 0x0000900401007387 */ /* 0x000fe80000100a00 */
[----:B------:R0:W-:Y:S04]  /*2b0f0*/  STL.64 [R1+0x98], R6 ;  /* 0x0000980601007387 */ /* 0x0001e80000100a00 */
[----:B0-----:R-:W2:Y:S04]  /*2b100*/  LDL.LU.64 R6, [R1+0x41a8] ;  /* 0x0041a80001067983 */ /* 0x001ea80000300a00 */
[----:B------:R-:W3:Y:S04]  /*2b110*/  LDL.LU.64 R4, [R1+0x41a0] ;  /* 0x0041a00001047983 */ /* 0x000ee80000300a00 */
[----:B------:R-:W-:Y:S04]  /*2b120*/  STL.64 [R1+0x80], R8 ;  /* 0x0000800801007387 */ /* 0x000fe80000100a00 */
[----:B------:R0:W-:Y:S04]  /*2b130*/  STL.64 [R1+0x88], R10 ;  /* 0x0000880a01007387 */ /* 0x0001e80000100a00 */
[----:B0-----:R-:W2:Y:S04]  /*2b140*/  LDL.LU.64 R10, [R1+0x4198] ;  /* 0x00419800010a7983 */ /* 0x001ea80000300a00 */
[----:B------:R-:W3:Y:S04]  /*2b150*/  LDL.LU.64 R8, [R1+0x4190] ;  /* 0x0041900001087983 */ /* 0x000ee80000300a00 */
[----:B------:R-:W-:Y:S04]  /*2b160*/  STL.64 [R1+0x4108], R14 ;  /* 0x0041080e01007387 */ /* 0x000fe80000100a00 */
[----:B------:R3:W-:Y:S01]  /*2b170*/  STL.64 [R1+0x4100], R12 ;  /* 0x0041000c01007387 */ /* 0x0007e20000100a00 */
[----:B----4-:R-:W-:-:S02]  /*2b180*/  IMAD R3, R3, 0x100, R37 ;  /* 0x0000010003037824 */ /* 0x010fc400078e0225 */
[----:B------:R-:W-:Y:S01]  /*2b190*/  IMAD R0, R0, 0x100, R2 ;  /* 0x0000010000007824 */ /* 0x000fe200078e0202 */
[C---:B--2---:R-:W-:Y:S08]  /*2b1a0*/  HMMA.16816.F32 R20, R16.reuse, R10, R20 ;  /* 0x0000000a1014723c */ /* 0x044ff00000001814 */
[C---:B---3--:R-:W-:Y:S01]  /*2b1b0*/  HMMA.16816.F32 R12, R16.reuse, R8, R24 ;  /* 0x00000008100c723c */ /* 0x048fe20000001818 */
[----:B------:R-:W-:Y:S10]  /*2b1c0*/  STL.64 [R1+0x4128], R10 ;  /* 0x0041280a01007387 */ /* 0x000ff40000100a00 */
[----:B------:R-:W-:Y:S04]  /*2b1d0*/  STL.64 [R1+0x70], R20 ;  /* 0x0000701401007387 */ /* 0x000fe80000100a00 */
[----:B------:R-:W-:Y:S04]  /*2b1e0*/  STL.64 [R1+0x78], R22 ;  /* 0x0000781601007387 */ /* 0x000fe80000100a00 */
[----:B------:R-:W-:Y:S04]  /*2b1f0*/  STL.64 [R1+0x4120], R8 ;  /* 0x0041200801007387 */ /* 0x000fe80000100a00 */
[----:B------:R-:W-:Y:S04]  /*2b200*/  STL.64 [R1+0x60], R12 ;  /* 0x0000600c01007387 */ /* 0x000fe80000100a00 */
[----:B------:R0:W-:Y:S02]  /*2b210*/  STL.64 [R1+0x68], R14 ;  /* 0x0000680e01007387 */ /* 0x0001e40000100a00 */
[C---:B0-----:R-:W-:Y:S08]  /*2b220*/  HMMA.16816.F32 R12, R16.reuse, R6, R28 ;  /* 0x00000006100c723c */ /* 0x041ff0000000181c */
[----:B------:R-:W-:Y:S01]  /*2b230*/  HMMA.16816.F32 R8, R16, R4, R32 ;  /* 0x000000041008723c */ /* 0x000fe20000001820 */
[----:B------:R-:W-:Y:S10]  /*2b240*/  STL.64 [R1+0x40e8], R6 ;  /* 0x0040e80601007387 */ /* 0x000ff40000100a00 */
[----:B------:R-:W-:Y:S04]  /*2b250*/  STL.64 [R1+0x50], R12 ;  /* 0x0000500c01007387 */ /* 0x000fe80000100a00 */
[----:B------:R-:W-:Y:S04]  /*2b260*/  STL.64 [R1+0x58], R14 ;  /* 0x0000580e01007387 */ /* 0x000fe80000100a00 */
[----:B------:R0:W-:Y:S04]  /*2b270*/  STL.64 [R1+0x40e0], R4 ;  /* 0x0040e00401007387 */ /* 0x0001e80000100a00 */
[----:B------:R-:W-:Y:S04]  /*2b280*/  STL.64 [R1+0x40], R8 ;  /* 0x0000400801007387 */ /* 0x000fe80000100a00 */
[----:B------:R-:W-:Y:S04]  /*2b290*/  STL.64 [R1+0x48], R10 ;  /* 0x0000480a01007387 */ /* 0x000fe80000100a00 */
[----:B0-----:R-:W2:Y:S04]  /*2b2a0*/  LDL.LU R4, [R1+0x630] ;  /* 0x0006300001047983 */ /* 0x001ea80000300800 */
[----:B------:R0:W-:Y:S04]  /*2b2b0*/  STL [R1+0x28], R3 ;  /* 0x0000280301007387 */ /* 0x0001e80000100800 */
[----:B------:R1:W-:Y:S04]  /*2b2c0*/  STL [R1+0x2c], R0 ;  /* 0x00002c0001007387 */ /* 0x0003e80000100800 */
[----:B------:R-:W2:Y:S04]  /*2b2d0*/  LDL.LU R5, [R1+0x634] ;  /* 0x0006340001057983 */ /* 0x000ea80000300800 */
[----:B------:R-:W3:Y:S04]  /*2b2e0*/  LDL.LU R6, [R1+0x638] ;  /* 0x0006380001067983 */ /* 0x000ee80000300800 */
[----:B------:R-:W3:Y:S04]  /*2b2f0*/  LDL.LU R7, [R1+0x63c] ;  /* 0x00063c0001077983 */ /* 0x000ee80000300800 */
[----:B------:R-:W4:Y:S04]  /*2b300*/  LDL.LU R28, [R1+0x5b0] ;  /* 0x0005b000011c7983 */ /* 0x000f280000300800 */
[----:B------:R-:W4:Y:S04]  /*2b310*/  LDL.LU R29, [R1+0x5b4] ;  /* 0x0005b400011d7983 */ /* 0x000f280000300800 */
[----:B------:R-:W2:Y:S04]  /*2b320*/  LDL.LU R30, [R1+0x5b8] ;  /* 0x0005b800011e7983 */ /* 0x000ea80000300800 */
[----:B------:R-:W2:Y:S04]  /*2b330*/  LDL.LU R31, [R1+0x5bc] ;  /* 0x0005bc00011f7983 */ /* 0x000ea80000300800 */
[----:B------:R-:W3:Y:S04]  /*2b340*/  LDL.LU R37, [R1+0xe04] ;  /* 0x000e040001257983 */ /* 0x000ee80000300800 */
[----:B------:R-:W3:Y:S04]  /*2b350*/  LDL.LU R2, [R1+0xe00] ;  /* 0x000e000001027983 */ /* 0x000ee80000300800 */
[----:B0-----:R-:W3:Y:S04]  /*2b360*/  LDL.LU R3, [R1+0xe0c] ;  /* 0x000e0c0001037983 */ /* 0x001ee80000300800 */
[----:B-1----:R-:W3:Y:S04]  /*2b370*/  LDL.LU R0, [R1+0xe08] ;  /* 0x000e080001007983 */ /* 0x002ee80000300800 */
[----:B------:R-:W3:Y:S04]  /*2b380*/  LDL.LU R12, [R1+0x570] ;  /* 0x00057000010c7983 */ /* 0x000ee80000300800 */
[----:B------:R-:W3:Y:S04]  /*2b390*/  LDL.LU R13, [R1+0x574] ;  /* 0x00057400010d7983 */ /* 0x000ee80000300800 */
[----:B------:R-:W3:Y:S04]  /*2b3a0*/  LDL.LU R14, [R1+0x578] ;  /* 0x00057800010e7983 */ /* 0x000ee80000300800 */
[----:B------:R-:W3:Y:S04]  /*2b3b0*/  LDL.LU R15, [R1+0x57c] ;  /* 0x00057c00010f7983 */ /* 0x000ee80000300800 */
        /* <DEDUP_REMOVED lines=8> */
[----:B------:R-:W4:Y:S04]  /*2b440*/  LDL.LU R34, [R1+0x598] ;  /* 0x0005980001227983 */ /* 0x000f280000300800 */
[----:B------:R-:W4:Y:S04]  /*2b450*/  LDL.LU R35, [R1+0x59c] ;  /* 0x00059c0001237983 */ /* 0x000f280000300800 */
[----:B---3--:R-:W-:Y:S04]  /*2b460*/  STL.64 [R1+0x4148], R6 ;  /* 0x0041480601007387 */ /* 0x008fe80000100a00 */
[----:B------:R0:W-:Y:S04]  /*2b470*/  STL.64 [R1+0x4140], R4 ;  /* 0x0041400401007387 */ /* 0x0001e80000100a00 */
[----:B------:R-:W3:Y:S04]  /*2b480*/  LDL.LU R8, [R1+0x5e0] ;  /* 0x0005e00001087983 */ /* 0x000ee80000300800 */
[----:B------:R-:W3:Y:S04]  /*2b490*/  LDL.LU R9, [R1+0x5e4] ;  /* 0x0005e40001097983 */ /* 0x000ee80000300800 */
[----:B------:R-:W3:Y:S04]  /*2b4a0*/  LDL.LU R10, [R1+0x5e8] ;  /* 0x0005e800010a7983 */ /* 0x000ee80000300800 */
[----:B------:R-:W3:Y:S04]  /*2b4b0*/  LDL.LU R11, [R1+0x5ec] ;  /* 0x0005ec00010b7983 */ /* 0x000ee80000300800 */
[----:B0-----:R-:W2:Y:S04]  /*2b4c0*/  LDL.LU R4, [R1+0x5c0] ;  /* 0x0005c00001047983 */ /* 0x001ea80000300800 */
[----:B------:R-:W2:Y:S04]  /*2b4d0*/  LDL.LU R5, [R1+0x5c4] ;  /* 0x0005c40001057983 */ /* 0x000ea80000300800 */
[----:B------:R-:W2:Y:S04]  /*2b4e0*/  LDL.LU R6, [R1+0x5c8] ;  /* 0x0005c80001067983 */ /* 0x000ea80000300800 */
[----:B------:R-:W2:Y:S04]  /*2b4f0*/  LDL.LU R7, [R1+0x5cc] ;  /* 0x0005cc0001077983 */ /* 0x000ea80000300800 */
[----:B------:R-:W2:Y:S04]  /*2b500*/  LDL.LU R24, [R1+0x5d0] ;  /* 0x0005d00001187983 */ /* 0x000ea80000300800 */
[----:B------:R-:W2:Y:S04]  /*2b510*/  LDL.LU R25, [R1+0x5d4] ;  /* 0x0005d40001197983 */ /* 0x000ea80000300800 */
[----:B------:R-:W2:Y:S04]  /*2b520*/  LDL.LU R26, [R1+0x5d8] ;  /* 0x0005d800011a7983 */ /* 0x000ea80000300800 */
[----:B------:R-:W2:Y:S04]  /*2b530*/  LDL.LU R27, [R1+0x5dc] ;  /* 0x0005dc00011b7983 */ /* 0x000ea80000300800 */
[----:B------:R-:W2:Y:S01]  /*2b540*/  LDL.LU R20, [R1+0x5f0] ;  /* 0x0005f00001147983 */ /* 0x000ea20000300800 */
[----:B------:R-:W-:-:S03]  /*2b550*/  IMAD R2, R2, 0x100, R37 ;  /* 0x0000010002027824 */ /* 0x000fc600078e0225 */
[----:B------:R-:W2:Y:S04]  /*2b560*/  LDL.LU R21, [R1+0x5f4] ;  /* 0x0005f40001157983 */ /* 0x000ea80000300800 */
[----:B------:R-:W2:Y:S04]  /*2b570*/  LDL.LU R22, [R1+0x5f8] ;  /* 0x0005f80001167983 */ /* 0x000ea80000300800 */
[----:B------:R-:W2:Y:S04]  /*2b580*/  LDL.LU R23, [R1+0x5fc] ;  /* 0x0005fc0001177983 */ /* 0x000ea80000300800 */
[----:B------:R-:W4:Y:S04]  /*2b590*/  LDL.LU R37, [R1+0x4188] ;  /* 0x0041880001257983 */ /* 0x000f280000300800 */
[----:B------:R0:W-:Y:S01]  /*2b5a0*/  STL [R1+0x2d0], R2 ;  /* 0x0002d00201007387 */ /* 0x0001e20000100800 */
[----:B------:R-:W-:-:S03]  /*2b5b0*/  IMAD R0, R0, 0x100, R3 ;  /* 0x0000010000007824 */ /* 0x000fc600078e0203 */
[----:B0-----:R-:W2:Y:S04]  /*2b5c0*/  LDL.LU R2, [R1+0x4184] ;  /* 0x0041840001027983 */ /* 0x001ea80000300800 */
[----:B------:R-:W2:Y:S02]  /*2b5d0*/  LDL.LU R3, [R1+0x4180] ;  /* 0x0041800001037983 */ /* 0x000ea40000300800 */
[----:B--2---:R-:W-:Y:S02]  /*2b5e0*/  HMMA.16816.F32 R12, R16, R2, R12 ;  /* 0x00000002100c723c */ /* 0x004fe4000000180c */
[----:B------:R-:W2:Y:S04]  /*2b5f0*/  LDL.LU R17, [R1+0x28] ;  /* 0x0000280001117983 */ /* 0x000ea80000300800 */
[----:B------:R-:W3:-:S13]  /*2b600*/  LDL.LU R18, [R1+0x2c] ;  /* 0x00002c0001127983 */ /* 0x000eda0000300800 */
[----:B------:R0:W-:Y:S04]  /*2b610*/  STL.64 [R1], R12 ;  /* 0x0000000c01007387 */ /* 0x0001e80000100a00 */
[----:B------:R1:W-:Y:S04]  /*2b620*/  STL.64 [R1+0x8], R14 ;  /* 0x0000080e01007387 */ /* 0x0003e80000100a00 */
[----:B------:R-:W4:Y:S04]  /*2b630*/  LDL.LU R19, [R1+0x2d0] ;  /* 0x0002d00001137983 */ /* 0x000f280000300800 */
[----:B0-----:R-:W4:Y:S04]  /*2b640*/  LDL.LU R12, [R1+0x600] ;  /* 0x00060000010c7983 */ /* 0x001f280000300800 */
[----:B------:R-:W4:Y:S04]  /*2b650*/  LDL.LU R13, [R1+0x604] ;  /* 0x00060400010d7983 */ /* 0x000f280000300800 */
[----:B-1----:R-:W4:Y:S04]  /*2b660*/  LDL.LU R14, [R1+0x608] ;  /* 0x00060800010e7983 */ /* 0x002f280000300800 */
[----:B------:R-:W4:Y:S04]  /*2b670*/  LDL.LU R15, [R1+0x60c] ;  /* 0x00060c00010f7983 */ /* 0x000f280000300800 */
[----:B------:R-:W-:Y:S04]  /*2b680*/  STL [R1+0x40b4], R2 ;  /* 0x0040b40201007387 */ /* 0x000fe80000100800 */
[----:B------:R-:W-:Y:S01]  /*2b690*/  STL [R1+0x40b0], R3 ;  /* 0x0040b00301007387 */ /* 0x000fe20000100800 */
[----:B--2---:R-:W-:-:S02]  /*2b6a0*/  F2FP.F16.E5M2.UNPACK_B R16, R17 ;  /* 0x00000011ff10723e */ /* 0x004fc400020004ff */
[----:B---3--:R-:W-:Y:S02]  /*2b6b0*/  F2FP.F16.E5M2.UNPACK_B R17, R18 ;  /* 0x00000012ff11723e */ /* 0x008fe400020004ff */
[----:B----4-:R-:W-:Y:S02]  /*2b6c0*/  F2FP.F16.E5M2.UNPACK_B R18, R19 ;  /* 0x00000013ff12723e */ /* 0x010fe400020004ff */
[----:B------:R-:W-:-:S07]  /*2b6d0*/  F2FP.F16.E5M2.UNPACK_B R19, R0 ;  /* 0x00000000ff13723e */ /* 0x000fce00020004ff */
[----:B------:R-:W-:-:S15]  /*2b6e0*/  HMMA.16816.F32 R32, R16, R36, R32 ;  /* 0x000000241020723c */ /* 0x000fde0000001820 */
[----:B------:R-:W-:-:S04]  /*2b6f0*/  NOP ;  /* 0x0000000000007918 */ /* 0x000fc80000000000 */
        /* <DEDUP_REMOVED lines=30> */
[----:B------:R-:W-:Y:S04]  /*2b8e0*/  STL [R1+0x4094], R30 ;  /* 0x0040941e01007387 */ /* 0x000fe80000100800 */
[----:B------:R-:W-:Y:S04]  /*2b8f0*/  STL [R1+0x4090], R31 ;  /* 0x0040901f01007387 */ /* 0x000fe80000100800 */
[----:B------:R-:W-:Y:S04]  /*2b900*/  STL.64 [R1+0x310], R24 ;  /* 0x0003101801007387 */ /* 0x000fe80000100a00 */
[----:B------:R0:W-:Y:S04]  /*2b910*/  STL.64 [R1+0x318], R26 ;  /* 0x0003181a01007387 */ /* 0x0001e80000100a00 */
[----:B0-----:R-:W3:Y:S04]  /*2b920*/  LDL.LU.64 R26, [R1+0x4138] ;  /* 0x00413800011a7983 */ /* 0x001ee80000300a00 */
[----:B------:R-:W2:Y:S04]  /*2b930*/  LDL.LU.64 R24, [R1+0x4130] ;  /* 0x0041300001187983 */ /* 0x000ea80000300a00 */
[----:B------:R-:W-:Y:S01]  /*2b940*/  STL [R1+0x4098], R29 ;  /* 0x0040981d01007387 */ /* 0x000fe20000100800 */
[C---:B---3--:R-:W-:Y:S08]  /*2b950*/  HMMA.16816.F32 R8, R16.reuse, R26, R8 ;  /* 0x0000001a1008723c */ /* 0x048ff00000001808 */
[C---:B--2---:R-:W-:Y:S11]  /*2b960*/  HMMA.16816.F32 R20, R16.reuse, R24, R20 ;  /* 0x000000181014723c */ /* 0x044ff60000001814 */
        /* <DEDUP_REMOVED lines=19> */
[----:B------:R-:W2:Y:S01]  /*2baa0*/  LDL.LU.64 R12, [R1+0x4100] ;  /* 0x00410000010c7983 */ /* 0x000ea20000300a00 */
[----:B---3--:R-:W-:Y:S03]  /*2bab0*/  HMMA.16816.F32 R24, R16, R20, R24 ;  /* 0x000000141018723c */ /* 0x008fe60000001818 */
[----:B------:R-:W-:Y:S04]  /*2bac0*/  STL.64 [R1+0x4068], R22 ;  /* 0x0040681601007387 */ /* 0x000fe80000100a00 */
[----:B------:R0:W-:-:S12]  /*2bad0*/  STL.64 [R1+0x4060], R20 ;  /* 0x0040601401007387 */ /* 0x0001d80000100a00 */
[----:B------:R-:W-:Y:S04]  /*2bae0*/  STL.64 [R1+0x3a0], R24 ;  /* 0x0003a01801007387 */ /* 0x000fe80000100a00 */
[----:B------:R4:W-:Y:S04]  /*2baf0*/  STL.64 [R1+0x3a8], R26 ;  /* 0x0003a81a01007387 */ /* 0x0009e80000100a00 */
[----:B0-----:R-:W3:Y:S01]  /*2bb00*/  LDL.LU R20, [R1+0x6d0] ;  /* 0x0006d00001147983 */ /* 0x001ee20000300800 */
[C---:B----4-:R-:W-:Y:S08]  /*2bb10*/  HMMA.16816.F32 R24, R16.reuse, R14, R32 ;  /* 0x0000000e1018723c */ /* 0x050ff00000001820 */
[C---:B--2---:R-:W-:Y:S11]  /*2bb20*/  HMMA.16816.F32 R4, R16.reuse, R12, R4 ;  /* 0x0000000c1004723c */ /* 0x044ff60000001804 */
[----:B------:R-:W-:Y:S04]  /*2bb30*/  STL.64 [R1+0x3c0], R24 ;  /* 0x0003c01801007387 */ /* 0x000fe80000100a00 */
[----:B------:R-:W-:Y:S04]  /*2bb40*/  STL.64 [R1+0x3c8], R26 ;  /* 0x0003c81a01007387 */ /* 0x000fe80000100a00 */
[----:B------:R0:W-:Y:S04]  /*2bb50*/  STL.64 [R1+0x3e0], R4 ;  /* 0x0003e00401007387 */ /* 0x0001e80000100a00 */
[----:B------:R1:W-:Y:S04]  /*2bb60*/  STL.64 [R1+0x3e8], R6 ;  /* 0x0003e80601007387 */ /* 0x0003e80000100a00 */
[----:B------:R-:W3:Y:S04]  /*2bb70*/  LDL.LU R21, [R1+0x6d4] ;  /* 0x0006d40001157983 */ /* 0x000ee80000300800 */
[----:B------:R-:W2:Y:S04]  /*2bb80*/  LDL.LU R22, [R1+0x6d8] ;  /* 0x0006d80001167983 */ /* 0x000ea80000300800 */
[----:B------:R-:W2:Y:S04]  /*2bb90*/  LDL.LU R23, [R1+0x6dc] ;  /* 0x0006dc0001177983 */ /* 0x000ea80000300800 */
[----:B0-----:R-:W4:Y:S04]  /*2bba0*/  LDL.LU R4, [R1+0x650] ;  /* 0x0006500001047983 */ /* 0x001f280000300800 */
[----:B------:R-:W4:Y:S04]  /*2bbb0*/  LDL.LU R5, [R1+0x654] ;  /* 0x0006540001057983 */ /* 0x000f280000300800 */
[----:B-1----:R-:W2:Y:S04]  /*2bbc0*/  LDL.LU R6, [R1+0x658] ;  /* 0x0006580001067983 */ /* 0x002ea80000300800 */
[----:B------:R-:W2:Y:S04]  /*2bbd0*/  LDL.LU R7, [R1+0x65c] ;  /* 0x00065c0001077983 */ /* 0x000ea80000300800 */
[----:B--2---:R-:W-:Y:S04]  /*2bbe0*/  STL.64 [R1+0x40f8], R6 ;  /* 0x0040f80601007387 */ /* 0x004fe80000100a00 */
[----:B----4-:R0:W-:Y:S04]  /*2bbf0*/  STL.64 [R1+0x40f0], R4 ;  /* 0x0040f00401007387 */ /* 0x0101e80000100a00 */
        /* <DEDUP_REMOVED lines=8> */
[----:B------:R-:W4:Y:S04]  /*2bc80*/  LDL.LU R22, [R1+0x688] ;  /* 0x0006880001167983 */ /* 0x000f280000300800 */
[----:B------:R-:W4:Y:S01]  /*2bc90*/  LDL.LU R23, [R1+0x68c] ;  /* 0x00068c0001177983 */ /* 0x000f220000300800 */
[C---:B--2---:R-:W-:Y:S03]  /*2bca0*/  HMMA.16816.F32 R4, R16.reuse, R10, R4 ;  /* 0x0000000a1004723c */ /* 0x044fe60000001804 */
[----:B----4-:R-:W-:Y:S04]  /*2bcb0*/  STL.64 [R1+0x40d8], R22 ;  /* 0x0040d81601007387 */ /* 0x010fe80000100a00 */
[----:B---3--:R0:W-:Y:S04]  /*2bcc0*/  STL.64 [R1+0x40d0], R20 ;  /* 0x0040d01401007387 */ /* 0x0081e80000100a00 */
[----:B0-----:R-:W2:Y:S04]  /*2bcd0*/  LDL.LU R20, [R1+0x660] ;  /* 0x0006600001147983 */ /* 0x001ea80000300800 */
[----:B------:R-:W2:Y:S04]  /*2bce0*/  LDL.LU R21, [R1+0x664] ;  /* 0x0006640001157983 */ /* 0x000ea80000300800 */
[----:B------:R-:W2:Y:S04]  /*2bcf0*/  LDL.LU R22, [R1+0x668] ;  /* 0x0006680001167983 */ /* 0x000ea80000300800 */
[----:B------:R-:W2:Y:S04]  /*2bd00*/  LDL.LU R23, [R1+0x66c] ;  /* 0x00066c0001177983 */ /* 0x000ea80000300800 */
[----:B------:R-:W3:Y:S04]  /*2bd10*/  LDL.LU R36, [R1+0xe14] ;  /* 0x000e140001247983 */ /* 0x000ee80000300800 */
[----:B------:R-:W3:Y:S04]  /*2bd20*/  LDL.LU R29, [R1+0xe10] ;  /* 0x000e1000011d7983 */ /* 0x000ee80000300800 */
        /* <DEDUP_REMOVED lines=42> */
[----:B---3--:R-:W-:-:S02]  /*2bfd0*/  IMAD R29, R29, 0x100, R36 ;  /* 0x000001001d1d7824 */ /* 0x008fc400078e0224 */
[----:B----4-:R-:W-:Y:S02]  /*2bfe0*/  IMAD R30, R30, 0x100, R37 ;  /* 0x000001001e1e7824 */ /* 0x010fe400078e0225 */
[----:B------:R-:W-:Y:S02]  /*2bff0*/  IMAD R31, R31, 0x100, R2 ;  /* 0x000001001f1f7824 */ /* 0x000fe400078e0202 */
[----:B------:R-:W-:Y:S01]  /*2c000*/  IMAD R0, R0, 0x100, R3 ;  /* 0x0000010000007824 */ /* 0x000fe200078e0203 */
        /* <DEDUP_REMOVED lines=8> */
[----:B0-----:R-:W3:Y:S04]  /*2c090*/  LDL.LU R4, [R1+0x6a0] ;  /* 0x0006a00001047983 */ /* 0x001ee80000300800 */
[----:B------:R-:W3:Y:S04]  /*2c0a0*/  LDL.LU R5, [R1+0x6a4] ;  /* 0x0006a40001057983 */ /* 0x000ee80000300800 */
[----:B------:R-:W3:Y:S04]  /*2c0b0*/  LDL.LU R6, [R1+0x6a8] ;  /* 0x0006a80001067983 */ /* 0x000ee80000300800 */
[----:B------:R-:W3:Y:S04]  /*2c0c0*/  LDL.LU R7, [R1+0x6ac] ;  /* 0x0006ac0001077983 */ /* 0x000ee80000300800 */
[----:B------:R-:W4:Y:S04]  /*2c0d0*/  LDL.LU R36, [R1+0x40bc] ;  /* 0x0040bc0001247983 */ /* 0x000f280000300800 */
[----:B------:R-:W4:Y:S04]  /*2c0e0*/  LDL.LU R37, [R1+0x40b8] ;  /* 0x0040b80001257983 */ /* 0x000f280000300800 */
[----:B------:R-:W2:Y:S04]  /*2c0f0*/  LDL.LU R2, [R1+0x40b4] ;  /* 0x0040b40001027983 */ /* 0x000ea80000300800 */
[----:B------:R-:W2:Y:S02]  /*2c100*/  LDL.LU R3, [R1+0x40b0] ;  /* 0x0040b00001037983 */ /* 0x000ea40000300800 */
[----:B--2---:R-:W-:Y:S02]  /*2c110*/  HMMA.16816.F32 R16, R16, R2, R24 ;  /* 0x000000021010723c */ /* 0x004fe40000001818 */
[----:B------:R-:W2:Y:S04]  /*2c120*/  LDL.LU.64 R26, [R1+0x40a8] ;  /* 0x0040a800011a7983 */ /* 0x000ea80000300a00 */
[----:B------:R-:W2:-:S13]  /*2c130*/  LDL.LU.64 R24, [R1+0x40a0] ;  /* 0x0040a00001187983 */ /* 0x000e9a0000300a00 */
[----:B------:R0:W-:Y:S04]  /*2c140*/  STL.64 [R1+0x440], R16 ;  /* 0x0004401001007387 */ /* 0x0001e80000100a00 */
[----:B------:R1:W-:Y:S01]  /*2c150*/  STL.64 [R1+0x448], R18 ;  /* 0x0004481201007387 */ /* 0x0003e20000100a00 */
[----:B0-----:R-:W-:Y:S02]  /*2c160*/  F2FP.F16.E5M2.UNPACK_B R16, R29 ;  /* 0x0000001dff10723e */ /* 0x001fe400020004ff */
[----:B------:R-:W-:Y:S02]  /*2c170*/  F2FP.F16.E5M2.UNPACK_B R17, R30 ;  /* 0x0000001eff11723e */ /* 0x000fe400020004ff */
[----:B-1----:R-:W-:Y:S02]  /*2c180*/  F2FP.F16.E5M2.UNPACK_B R18, R31 ;  /* 0x0000001fff12723e */ /* 0x002fe400020004ff */
[----:B------:R-:W-:Y:S01]  /*2c190*/  F2FP.F16.E5M2.UNPACK_B R19, R0 ;  /* 0x00000000ff13723e */ /* 0x000fe200020004ff */
[----:B------:R-:W2:Y:S04]  /*2c1a0*/  LDL.LU R29, [R1+0x4098] ;  /* 0x00409800011d7983 */ /* 0x000ea80000300800 */
[----:B------:R-:W2:Y:S04]  /*2c1b0*/  LDL.LU R30, [R1+0x4094] ;  /* 0x00409400011e7983 */ /* 0x000ea80000300800 */
[----:B------:R-:W2:Y:S01]  /*2c1c0*/  LDL.LU R31, [R1+0x4090] ;  /* 0x00409000011f7983 */ /* 0x000ea20000300800 */
        /* <DEDUP_REMOVED lines=10> */
[----:B------:R-:W3:Y:S01]  /*2c270*/  LDL.LU R0, [R1+0xe48] ;  /* 0x000e480001007983 */ /* 0x000ee20000300800 */
[----:B----4-:R-:W-:Y:S03]  /*2c280*/  HMMA.16816.F32 R4, R16, R32, R8 ;  /* 0x000000201004723c */ /* 0x010fe60000001808 */
[----:B------:R-:W-:-:S15]  /*2c290*/  STL.64 [R1+0x3ff0], R34 ;  /* 0x003ff02201007387 */ /* 0x000fde0000100a00 */
[----:B------:R-:W-:Y:S01]  /*2c2a0*/  NOP ;  /* 0x0000000000007918 */ /* 0x000fe20000000000 */
[----:B------:R-:W-:Y:S04]  /*2c2b0*/  STL.64 [R1+0x4b0], R4 ;  /* 0x0004b00401007387 */ /* 0x000fe80000100a00 */
[----:B------:R-:W-:Y:S04]  /*2c2c0*/  STL.64 [R1+0x4b8], R6 ;  /* 0x0004b80601007387 */ /* 0x000fe80000100a00 */
[----:B------:R0:W-:Y:S04]  /*2c2d0*/  STL.64 [R1+0x3fe8], R32 ;  /* 0x003fe82001007387 */ /* 0x0001e80000100a00 */
[----:B0-----:R-:W4:Y:S04]  /*2c2e0*/  LDL.LU R32, [R1+0x910] ;  /* 0x0009100001207983 */ /* 0x001f280000300800 */
[----:B------:R-:W4:Y:S04]  /*2c2f0*/  LDL.LU R33, [R1+0x914] ;  /* 0x0009140001217983 */ /* 0x000f280000300800 */
[----:B------:R-:W3:Y:S04]  /*2c300*/  LDL.LU R34, [R1+0x918] ;  /* 0x0009180001227983 */ /* 0x000ee80000300800 */
[----:B------:R-:W3:Y:S01]  /*2c310*/  LDL.LU R35, [R1+0x91c] ;  /* 0x00091c0001237983 */ /* 0x000ee20000300800 */
[C---:B--2---:R-:W-:Y:S08]  /*2c320*/  HMMA.16816.F32 R8, R16.reuse, R30, R12 ;  /* 0x0000001e1008723c */ /* 0x044ff0000000180c */
[C---:B------:R-:W-:Y:S01]  /*2c330*/  HMMA.16816.F32 R4, R16.reuse, R28, R20 ;  /* 0x0000001c1004723c */ /* 0x040fe20000001814 */
[----:B---3--:R-:W-:Y:S04]  /*2c340*/  STL.64 [R1+0x4018], R34 ;  /* 0x0040182201007387 */ /* 0x008fe80000100a00 */
[----:B----4-:R-:W-:Y:S04]  /*2c350*/  STL.64 [R1+0x4010], R32 ;  /* 0x0040102001007387 */ /* 0x010fe80000100a00 */
        /* <DEDUP_REMOVED lines=25> */
[----:B------:R-:W4:Y:S04]  /*2c4f0*/  LDL.LU R9, [R1+0x854] ;  /* 0x0008540001097983 */ /* 0x000f280000300800 */
[----:B------:R-:W3:Y:S04]  /*2c500*/  LDL.LU R10, [R1+0x858] ;  /* 0x00085800010a7983 */ /* 0x000ee80000300800 */
[----:B------:R-:W3:Y:S01]  /*2c510*/  LDL.LU R11, [R1+0x85c] ;  /* 0x00085c00010b7983 */ /* 0x000ee20000300800 */
[C---:B--2---:R-:W-:Y:S03]  /*2c520*/  HMMA.16816.F32 R20, R16.reuse, R26, R20 ;  /* 0x0000001a1014723c */ /* 0x044fe60000001814 */
[----:B---3--:R-:W-:Y:S04]  /*2c530*/  STL.64 [R1+0x4038], R10 ;  /* 0x0040380a01007387 */ /* 0x008fe80000100a00 */
[----:B----4-:R0:W-:Y:S04]  /*2c540*/  STL.64 [R1+0x4030], R8 ;  /* 0x0040300801007387 */ /* 0x0101e80000100a00 */
        /* <DEDUP_REMOVED lines=12> */
[----:B------:R0:W-:Y:S04]  /*2c610*/  STL.64 [R1+0x3fd0], R30 ;  /* 0x003fd01e01007387 */ /* 0x0001e80000100a00 */
[----:B0-----:R-:W2:Y:S04]  /*2c620*/  LDL.LU R30, [R1+0xe40] ;  /* 0x000e4000011e7983 */ /* 0x001ea80000300800 */
[----:B------:R-:W2:Y:S04]  /*2c630*/  LDL.LU R31, [R1+0xe4c] ;  /* 0x000e4c00011f7983 */ /* 0x000ea80000300800 */
        /* <DEDUP_REMOVED lines=59> */
[----:B------:R-:W2:Y:S04]  /*2c9f0*/  LDL.LU.64 R32, [R1+0x4010] ;  /* 0x0040100001207983 */ /* 0x000ea80000300a00 */
[----:B------:R-:W-:Y:S04]  /*2ca00*/  STL.64 [R1+0x5b0], R4 ;  /* 0x0005b00401007387 */ /* 0x000fe80000100a00 */
[----:B------:R0:W-:Y:S04]  /*2ca10*/  STL.64 [R1+0x5b8], R6 ;  /* 0x0005b80601007387 */ /* 0x0001e80000100a00 */
[----:B0-----:R-:W3:Y:S04]  /*2ca20*/  LDL.LU.64 R6, [R1+0x4008] ;  /* 0x0040080001067983 */ /* 0x001ee80000300a00 */
[----:B------:R-:W4:Y:S04]  /*2ca30*/  LDL.LU.64 R4, [R1+0x4000] ;  /* 0x0040000001047983 */ /* 0x000f280000300a00 */
[----:B------:R-:W-:Y:S04]  /*2ca40*/  STL.64 [R1+0x3f50], R10 ;  /* 0x003f500a01007387 */ /* 0x000fe80000100a00 */
[----:B------:R4:W-:Y:S01]  /*2ca50*/  STL.64 [R1+0x3f48], R8 ;  /* 0x003f480801007387 */ /* 0x0009e20000100a00 */
[----:B------:R-:W-:Y:S01]  /*2ca60*/  IMAD R0, R0, 0x100, R31 ;  /* 0x0000010000007824 */ /* 0x000fe200078e021f */
[C---:B---3--:R-:W-:Y:S08]  /*2ca70*/  HMMA.16816.F32 R12, R16.reuse, R6, R12 ;  /* 0x00000006100c723c */ /* 0x048ff0000000180c */
[----:B----4-:R-:W-:Y:S01]  /*2ca80*/  HMMA.16816.F32 R8, R16, R4, R20 ;  /* 0x000000041008723c */ /* 0x010fe20000001814 */
[----:B------:R-:W-:Y:S10]  /*2ca90*/  STL.64 [R1+0x3f60], R6 ;  /* 0x003f600601007387 */ /* 0x000ff40000100a00 */
[----:B------:R-:W-:Y:S04]  /*2caa0*/  STL.64 [R1+0x5c0], R12 ;  /* 0x0005c00c01007387 */ /* 0x000fe80000100a00 */
[----:B------:R-:W-:Y:S04]  /*2cab0*/  STL.64 [R1+0x5c8], R14 ;  /* 0x0005c80e01007387 */ /* 0x000fe80000100a00 */
[----:B------:R0:W-:Y:S04]  /*2cac0*/  STL.64 [R1+0x3f58], R4 ;  /* 0x003f580401007387 */ /* 0x0001e80000100a00 */
[----:B------:R-:W-:Y:S04]  /*2cad0*/  STL.64 [R1+0x5f0], R8 ;  /* 0x0005f00801007387 */ /* 0x000fe80000100a00 */
[----:B------:R-:W-:Y:S01]  /*2cae0*/  STL.64 [R1+0x5f8], R10 ;  /* 0x0005f80a01007387 */ /* 0x000fe20000100a00 */
[----:B0-----:R-:W-:-:S02]  /*2caf0*/  IMAD R5, R26, 0x100, R25 ;  /* 0x000001001a057824 */ /* 0x001fc400078e0219 */
[----:B------:R-:W-:-:S03]  /*2cb00*/  IMAD R4, R28, 0x100, R27 ;  /* 0x000001001c047824 */ /* 0x000fc600078e021b */
[----:B------:R-:W-:Y:S04]  /*2cb10*/  STL [R1+0x28], R5 ;  /* 0x0000280501007387 */ /* 0x000fe80000100800 */
[----:B------:R2:W-:Y:S02]  /*2cb20*/  STL [R1+0x2c], R4 ;  /* 0x00002c0401007387 */ /* 0x0005e40000100800 */
[----:B--2---:R-:W-:Y:S01]  /*2cb30*/  HMMA.16816.F32 R4, R16, R2, R32 ;  /* 0x000000021004723c */ /* 0x004fe20000001820 */
[----:B------:R-:W-:-:S05]  /*2cb40*/  IMAD R8, R30, 0x100, R29 ;  /* 0x000001001e087824 */ /* 0x000fca00078e021d */
[----:B------:R-:W-:Y:S04]  /*2cb50*/  STL [R1+0x330], R8 ;  /* 0x0003300801007387 */ /* 0x000fe80000100800 */
[----:B------:R-:W2:Y:S09]  /*2cb60*/  LDL.LU R12, [R1+0x940] ;  /* 0x00094000010c7983 */ /* 0x000eb20000300800 */
        /* <DEDUP_REMOVED lines=37> */
[----:B----4-:R0:W-:Y:S04]  /*2cdc0*/  STL.64 [R1+0x3f98], R20 ;  /* 0x003f981401007387 */ /* 0x0101e80000100a00 */
[----:B0-----:R-:W4:Y:S04]  /*2cdd0*/  LDL.LU R20, [R1+0x970] ;  /* 0x0009700001147983 */ /* 0x001f280000300800 */
[----:B------:R-:W4:Y:S04]  /*2cde0*/  LDL.LU R21, [R1+0x974] ;  /* 0x0009740001157983 */ /* 0x000f280000300800 */
[----:B------:R-:W4:Y:S04]  /*2cdf0*/  LDL.LU R22, [R1+0x978] ;  /* 0x0009780001167983 */ /* 0x000f280000300800 */
[----:B------:R-:W4:Y:S04]  /*2ce00*/  LDL.LU R23, [R1+0x97c] ;  /* 0x00097c0001177983 */ /* 0x000f280000300800 */
        /* <DEDUP_REMOVED lines=14> */
[----:B--2---:R-:W-:-:S02]  /*2cef0*/  F2FP.F16.E5M2.UNPACK_B R16, R17 ;  /* 0x00000011ff10723e */ /* 0x004fc400020004ff */
[----:B------:R-:W-:Y:S02]  /*2cf00*/  F2FP.F16.E5M2.UNPACK_B R17, R18 ;  /* 0x00000012ff11723e */ /* 0x000fe400020004ff */
[----:B------:R-:W-:Y:S02]  /*2cf10*/  F2FP.F16.E5M2.UNPACK_B R18, R19 ;  /* 0x00000013ff12723e */ /* 0x000fe400020004ff */
[----:B------:R-:W-:Y:S02]  /*2cf20*/  F2FP.F16.E5M2.UNPACK_B R19, R0 ;  /* 0x00000000ff13723e */ /* 0x000fe400020004ff */
[----:B------:R-:W2:Y:S05]  /*2cf30*/  LDL.LU R0, [R1+0x3ff8] ;  /* 0x003ff80001007983 */ /* 0x000eaa0000300800 */
[----:B------:R-:W-:-:S15]  /*2cf40*/  HMMA.16816.F32 R32, R16, R36, R32 ;  /* 0x000000241020723c */ /* 0x000fde0000001820 */
        /* <DEDUP_REMOVED lines=16> */
[----:B0-----:R-:W3:Y:S04]  /*2d050*/  LDL.LU R32, [R1+0x810] ;  /* 0x0008100001207983 */ /* 0x001ee80000300800 */
[----:B------:R-:W3:Y:S04]  /*2d060*/  LDL.LU R33, [R1+0x814] ;  /* 0x0008140001217983 */ /* 0x000ee80000300800 */
[----:B-1----:R-:W3:Y:S04]  /*2d070*/  LDL.LU R34, [R1+0x818] ;  /* 0x0008180001227983 */ /* 0x002ee80000300800 */
[----:B------:R-:W3:Y:S01]  /*2d080*/  LDL.LU R35, [R1+0x81c] ;  /* 0x00081c0001237983 */ /* 0x000ee20000300800 */
[----:B--2---:R-:W-:-:S15]  /*2d090*/  HMMA.16816.F32 R24, R16, R30, R24 ;  /* 0x0000001e1018723c */ /* 0x004fde0000001818 */
[----:B------:R-:W-:-:S04]  /*2d0a0*/  NOP ;  /* 0x0000000000007918 */ /* 0x000fc80000000000 */
[----:B------:R-:W-:Y:S04]  /*2d0b0*/  STL.64 [R1+0x6b0], R24 ;  /* 0x0006b01801007387 */ /* 0x000fe80000100a00 */
[----:B------:R0:W-:Y:S04]  /*2d0c0*/  STL.64 [R1+0x6b8], R26 ;  /* 0x0006b81a01007387 */ /* 0x0001e80000100a00 */
[----:B0-----:R-:W3:Y:S04]  /*2d0d0*/  LDL.LU.64 R26, [R1+0x3fc0] ;  /* 0x003fc000011a7983 */ /* 0x001ee80000300a00 */
[----:B------:R-:W3:Y:S02]  /*2d0e0*/  LDL.LU.64 R24, [R1+0x3fb8] ;  /* 0x003fb80001187983 */ /* 0x000ee40000300a00 */
[----:B---3--:R-:W-:Y:S02]  /*2d0f0*/  HMMA.16816.F32 R28, R16, R28, R24 ;  /* 0x0000001c101c723c */ /* 0x008fe40000001818 */
[----:B------:R-:W4:Y:S04]  /*2d100*/  LDL.LU.64 R26, [R1+0x3fb0] ;  /* 0x003fb000011a7983 */ /* 0x000f280000300a00 */
[----:B------:R-:W2:-:S13]  /*2d110*/  LDL.LU.64 R24, [R1+0x3fa8] ;  /* 0x003fa80001187983 */ /* 0x000e9a0000300a00 */
[----:B------:R0:W-:Y:S04]  /*2d120*/  STL.64 [R1+0x6a0], R28 ;  /* 0x0006a01c01007387 */ /* 0x0001e80000100a00 */
[----:B------:R1:W-:Y:S04]  /*2d130*/  STL.64 [R1+0x6a8], R30 ;  /* 0x0006a81e01007387 */ /* 0x0003e80000100a00 */
[----:B0-----:R-:W3:Y:S04]  /*2d140*/  LDL.LU R28, [R1+0x840] ;  /* 0x00084000011c7983 */ /* 0x001ee80000300800 */
[----:B------:R-:W3:Y:S04]  /*2d150*/  LDL.LU R29, [R1+0x844] ;  /* 0x00084400011d7983 */ /* 0x000ee80000300800 */
[----:B-1----:R-:W3:Y:S04]  /*2d160*/  LDL.LU R30, [R1+0x848] ;  /* 0x00084800011e7983 */ /* 0x002ee80000300800 */
[----:B------:R-:W3:Y:S01]  /*2d170*/  LDL.LU R31, [R1+0x84c] ;  /* 0x00084c00011f7983 */ /* 0x000ee20000300800 */
[----:B----4-:R-:W-:-:S15]  /*2d180*/  HMMA.16816.F32 R20, R16, R26, R20 ;  /* 0x0000001a1014723c */ /* 0x010fde0000001814 */
[----:B------:R-:W-:-:S04]  /*2d190*/  NOP ;  /* 0x0000000000007918 */ /* 0x000fc80000000000 */
[----:B------:R-:W-:Y:S04]  /*2d1a0*/  STL.64 [R1+0x690], R20 ;  /* 0x0006901401007387 */ /* 0x000fe80000100a00 */
[----:B------:R0:W-:Y:S04]  /*2d1b0*/  STL.64 [R1+0x698], R22 ;  /* 0x0006981601007387 */ /* 0x0001e80000100a00 */
[----:B0-----:R-:W2:Y:S04]  /*2d1c0*/  LDL.LU.64 R22, [R1+0x3fa0] ;  /* 0x003fa00001167983 */ /* 0x001ea80000300a00 */
[----:B------:R-:W2:Y:S02]  /*2d1d0*/  LDL.LU.64 R20, [R1+0x3f98] ;  /* 0x003f980001147983 */ /* 0x000ea40000300a00 */
[----:B--2---:R-:W-:Y:S02]  /*2d1e0*/  HMMA.16816.F32 R24, R16, R24, R20 ;  /* 0x000000181018723c */ /* 0x004fe40000001814 */
[----:B------:R-:W2:Y:S04]  /*2d1f0*/  LDL.LU.64 R22, [R1+0x3f90] ;  /* 0x003f900001167983 */ /* 0x000ea80000300a00 */
[----:B------:R-:W4:-:S13]  /*2d200*/  LDL.LU.64 R20, [R1+0x3f88] ;  /* 0x003f880001147983 */ /* 0x000f1a0000300a00 */
        /* <DEDUP_REMOVED lines=10> */
[----:B0-----:R-:W4:Y:S04]  /*2d2b0*/  LDL.LU.64 R14, [R1+0x3f80] ;  /* 0x003f8000010e7983 */ /* 0x001f280000300a00 */
[----:B------:R-:W4:Y:S02]  /*2d2c0*/  LDL.LU.64 R12, [R1+0x3f78] ;  /* 0x003f7800010c7983 */ /* 0x000f240000300a00 */
[----:B----4-:R-:W-:Y:S02]  /*2d2d0*/  HMMA.16816.F32 R20, R16, R20, R12 ;  /* 0x000000141014723c */ /* 0x010fe4000000180c */
        /* <DEDUP_REMOVED lines=17> */
[----:B------:R2:W-:Y:S01]  /*2d3f0*/  STL.64 [R1+0x648], R14 ;  /* 0x0006480e01007387 */ /* 0x0005e20000100a00 */
[C---:B---3--:R-:W-:Y:S08]  /*2d400*/  HMMA.16816.F32 R20, R16.reuse, R10, R20 ;  /* 0x0000000a1014723c */ /* 0x048ff00000001814 */
[C---:B--2---:R-:W-:Y:S08]  /*2d410*/  HMMA.16816.F32 R12, R16.reuse, R8, R24 ;  /* 0x00000008100c723c */ /* 0x044ff00000001818 */
[C---:B------:R-:W-:Y:S08]  /*2d420*/  HMMA.16816.F32 R8, R16.reuse, R6, R28 ;  /* 0x000000061008723c */ /* 0x040ff0000000181c */
[----:B----4-:R-:W-:Y:S01]  /*2d430*/  HMMA.16816.F32 R4, R16, R4, R32 ;  /* 0x000000041004723c */ /* 0x010fe20000001820 */
[----:B------:R-:W-:Y:S04]  /*2d440*/  STL.64 [R1+0x630], R20 ;  /* 0x0006301401007387 */ /* 0x000fe80000100a00 */
[----:B------:R-:W-:Y:S04]  /*2d450*/  STL.64 [R1+0x638], R22 ;  /* 0x0006381601007387 */ /* 0x000fe80000100a00 */
[----:B------:R0:W-:Y:S04]  /*2d460*/  STL.64 [R1+0x620], R12 ;  /* 0x0006200c01007387 */ /* 0x0001e80000100a00 */
[----:B------:R1:W-:Y:S04]  /*2d470*/  STL.64 [R1+0x628], R14 ;  /* 0x0006280e01007387 */ /* 0x0003e80000100a00 */
[----:B0-----:R-:W2:Y:S04]  /*2d480*/  LDL.LU R12, [R1+0x8c0] ;  /* 0x0008c000010c7983 */ /* 0x001ea80000300800 */
[----:B------:R-:W-:Y:S04]  /*2d490*/  STL.64 [R1+0x610], R8 ;  /* 0x0006100801007387 */ /* 0x000fe80000100a00 */
[----:B------:R-:W-:Y:S04]  /*2d4a0*/  STL.64 [R1+0x618], R10 ;  /* 0x0006180a01007387 */ /* 0x000fe80000100a00 */
[----:B------:R0:W-:Y:S04]  /*2d4b0*/  STL.64 [R1+0x600], R4 ;  /* 0x0006000401007387 */ /* 0x0001e80000100a00 */
[----:B------:R3:W-:Y:S04]  /*2d4c0*/  STL.64 [R1+0x608], R6 ;  /* 0x0006080601007387 */ /* 0x0007e80000100a00 */
[----:B------:R-:W2:Y:S04]  /*2d4d0*/  LDL.LU R13, [R1+0x8c4] ;  /* 0x0008c400010d7983 */ /* 0x000ea80000300800 */
[----:B-1----:R-:W4:Y:S01]  /*2d4e0*/  LDL.LU R14, [R1+0x8c8] ;  /* 0x0008c800010e7983 */ /* 0x002f220000300800 */
[----:B------:R-:W-:-:S03]  /*2d4f0*/  IMAD.MOV.U32 R15, RZ, RZ, R0 ;  /* 0x000000ffff0f7224 */ /* 0x000fc600078e0000 */
[----:B0-----:R-:W2:Y:S04]  /*2d500*/  LDL.LU R4, [R1+0xe54] ;  /* 0x000e540001047983 */ /* 0x001ea80000300800 */
[----:B------:R-:W2:Y:S04]  /*2d510*/  LDL.LU R5, [R1+0xe50] ;  /* 0x000e500001057983 */ /* 0x000ea80000300800 */
[----:B---3--:R-:W3:Y:S04]  /*2d520*/  LDL.LU R6, [R1+0xe5c] ;  /* 0x000e5c0001067983 */ /* 0x008ee80000300800 */
[----:B------:R-:W3:Y:S04]  /*2d530*/  LDL.LU R7, [R1+0xe58] ;  /* 0x000e580001077983 */ /* 0x000ee80000300800 */
[----:B------:R-:W3:Y:S04]  /*2d540*/  LDL.LU R24, [R1+0xe64] ;  /* 0x000e640001187983 */ /* 0x000ee80000300800 */
[----:B------:R-:W3:Y:S04]  /*2d550*/  LDL.LU R25, [R1+0xe60] ;  /* 0x000e600001197983 */ /* 0x000ee80000300800 */
[----:B------:R-:W3:Y:S04]  /*2d560*/  LDL.LU R26, [R1+0xe6c] ;  /* 0x000e6c00011a7983 */ /* 0x000ee80000300800 */
[----:B------:R-:W3:Y:S04]  /*2d570*/  LDL.LU R0, [R1+0xe68] ;  /* 0x000e680001007983 */ /* 0x000ee80000300800 */
[----:B----4-:R-:W-:Y:S04]  /*2d580*/  STL.64 [R1+0x3f30], R14 ;  /* 0x003f300e01007387 */ /* 0x010fe80000100a00 */
[----:B--2---:R0:W-:Y:S04]  /*2d590*/  STL.64 [R1+0x3f28], R12 ;  /* 0x003f280c01007387 */ /* 0x0041e80000100a00 */
[----:B0-----:R-:W2:Y:S04]  /*2d5a0*/  LDL.LU R12, [R1+0x830] ;  /* 0x00083000010c7983 */ /* 0x001ea80000300800 */
[----:B------:R-:W2:Y:S04]  /*2d5b0*/  LDL.LU R13, [R1+0x834] ;  /* 0x00083400010d7983 */ /* 0x000ea80000300800 */
[----:B------:R-:W4:Y:S04]  /*2d5c0*/  LDL.LU R14, [R1+0x838] ;  /* 0x00083800010e7983 */ /* 0x000f280000300800 */
[----:B------:R-:W4:Y:S04]  /*2d5d0*/  LDL.LU R15, [R1+0x83c] ;  /* 0x00083c00010f7983 */ /* 0x000f280000300800 */
[----:B----4-:R-:W-:Y:S04]  /*2d5e0*/  STL.64 [R1+0x3f40], R14 ;  /* 0x003f400e01007387 */ /* 0x010fe80000100a00 */
[----:B--2---:R0:W-:Y:S04]  /*2d5f0*/  STL.64 [R1+0x3f38], R12 ;  /* 0x003f380c01007387 */ /* 0x0041e80000100a00 */
[----:B0-----:R-:W2:Y:S04]  /*2d600*/  LDL.LU R12, [R1+0x7b0] ;  /* 0x0007b000010c7983 */ /* 0x001ea80000300800 */
[----:B------:R-:W2:Y:S04]  /*2d610*/  LDL.LU R13, [R1+0x7b4] ;  /* 0x0007b400010d7983 */ /* 0x000ea80000300800 */
[----:B------:R-:W2:Y:S04]  /*2d620*/  LDL.LU R14, [R1+0x7b8] ;  /* 0x0007b800010e7983 */ /* 0x000ea80000300800 */
[----:B------:R-:W2:Y:S04]  /*2d630*/  LDL.LU R15, [R1+0x7bc] ;  /* 0x0007bc00010f7983 */ /* 0x000ea80000300800 */
[----:B------:R-:W4:Y:S04]  /*2d640*/  LDL R36, [R1+0xac8] ;  /* 0x000ac80001247983 */ /* 0x000f280000100800 */
[----:B------:R-:W4:Y:S04]  /*2d650*/  LDL R37, [R1+0xacc] ;  /* 0x000acc0001257983 */ /* 0x000f280000100800 */
[----:B------:R-:W4:Y:S04]  /*2d660*/  LDL R34, [R1+0xad8] ;  /* 0x000ad80001227983 */ /* 0x000f280000100800 */
[----:B------:R-:W4:Y:S04]  /*2d670*/  LDL R33, [R1+0xaec] ;  /* 0x000aec0001217983 */ /* 0x000f280000100800 */
[----:B------:R-:W4:Y:S04]  /*2d680*/  LDL R30, [R1+0xaf8] ;  /* 0x000af800011e7983 */ /* 0x000f280000100800 */
[----:B------:R-:W4:Y:S04]  /*2d690*/  LDL.LU R8, [R1+0x890] ;  /* 0x0008900001087983 */ /* 0x000f280000300800 */
[----:B------:R-:W4:Y:S04]  /*2d6a0*/  LDL.LU R9, [R1+0x894] ;  /* 0x0008940001097983 */ /* 0x000f280000300800 */
[----:B------:R-:W4:Y:S04]  /*2d6b0*/  LDL.LU R10, [R1+0x898] ;  /* 0x00089800010a7983 */ /* 0x000f280000300800 */
[----:B------:R-:W4:Y:S04]  /*2d6c0*/  LDL.LU R11, [R1+0x89c] ;  /* 0x00089c00010b7983 */ /* 0x000f280000300800 */
[----:B------:R-:W4:Y:S04]  /*2d6d0*/  LDL R35, [R1+0xadc] ;  /* 0x000adc0001237983 */ /* 0x000f280000100800 */
        /* <DEDUP_REMOVED lines=8> */
[----:B------:R-:W4:Y:S01]  /*2d760*/  LDL.LU R23, [R1+0x8fc] ;  /* 0x0008fc0001177983 */ /* 0x000f220000300800 */
[----:B------:R-:W-:-:S02]  /*2d770*/  IMAD R4, R5, 0x100, R4 ;  /* 0x0000010005047824 */ /* 0x000fc400078e0204 */
[----:B---3--:R-:W-:Y:S02]  /*2d780*/  IMAD R5, R7, 0x100, R6 ;  /* 0x0000010007057824 */ /* 0x008fe400078e0206 */
[----:B------:R-:W-:Y:S02]  /*2d790*/  IMAD R7, R0, 0x100, R26 ;  /* 0x0000010000077824 */ /* 0x000fe400078e021a */
[----:B------:R-:W-:Y:S01]  /*2d7a0*/  IMAD R6, R25, 0x100, R24 ;  /* 0x0000010019067824 */ /* 0x000fe200078e0218 */
[----:B--2---:R-:W-:Y:S01]  /*2d7b0*/  HMMA.16816.F32 R16, R16, R2, R12 ;  /* 0x000000021010723c */ /* 0x004fe2000000180c */
[----:B------:R-:W2:Y:S04]  /*2d7c0*/  LDL.LU.64 R14, [R1+0x3f40] ;  /* 0x003f4000010e7983 */ /* 0x000ea80000300a00 */
[----:B------:R-:W2:-:S14]  /*2d7d0*/  LDL.LU.64 R12, [R1+0x3f38] ;  /* 0x003f3800010c7983 */ /* 0x000e9c0000300a00 */
[----:B------:R-:W-:Y:S01]  /*2d7e0*/  IMAD.MOV.U32 R0, RZ, RZ, R19 ;  /* 0x000000ffff007224 */ /* 0x000fe200078e0013 */
[----:B------:R0:W-:Y:S04]  /*2d7f0*/  STL.64 [R1+0x5d0], R16 ;  /* 0x0005d01001007387 */ /* 0x0001e80000100a00 */
[----:B------:R1:W-:Y:S04]  /*2d800*/  STL [R1+0x5d8], R18 ;  /* 0x0005d81201007387 */ /* 0x0003e80000100800 */
[----:B------:R-:W-:Y:S01]  /*2d810*/  STL [R1+0x3a28], R0 ;  /* 0x003a280001007387 */ /* 0x000fe20000100800 */
[----:B------:R-:W-:-:S02]  /*2d820*/  F2FP.F16.E5M2.UNPACK_B R19, R7 ;  /* 0x00000007ff13723e */ /* 0x000fc400020004ff */
[----:B0-----:R-:W-:Y:S02]  /*2d830*/  F2FP.F16.E5M2.UNPACK_B R16, R4 ;  /* 0x00000004ff10723e */ /* 0x001fe400020004ff */
[----:B------:R-:W-:Y:S01]  /*2d840*/  F2FP.F16.E5M2.UNPACK_B R17, R5 ;  /* 0x00000005ff11723e */ /* 0x000fe200020004ff */
[----:B------:R-:W3:Y:S01]  /*2d850*/  LDL.LU R4, [R1+0x860] ;  /* 0x0008600001047983 */ /* 0x000ee20000300800 */
[----:B-1----:R-:W-:-:S03]  /*2d860*/  F2FP.F16.E5M2.UNPACK_B R18, R6 ;  /* 0x00000006ff12723e */ /* 0x002fc600020004ff */
[----:B------:R-:W3:Y:S04]  /*2d870*/  LDL.LU R5, [R1+0x864] ;  /* 0x0008640001057983 */ /* 0x000ee80000300800 */
[----:B------:R-:W3:Y:S04]  /*2d880*/  LDL.LU R6, [R1+0x868] ;  /* 0x0008680001067983 */ /* 0x000ee80000300800 */
[----:B------:R-:W3:Y:S01]  /*2d890*/  LDL.LU R7, [R1+0x86c] ;  /* 0x00086c0001077983 */ /* 0x000ee20000300800 */
[----:B----4-:R-:W-:Y:S02]  /*2d8a0*/  F2FP.F16.E5M2.UNPACK_B R36, R36 ;  /* 0x00000024ff24723e */ /* 0x010fe400020004ff */
[----:B------:R-:W-:-:S07]  /*2d8b0*/  F2FP.F16.E5M2.UNPACK_B R37, R37 ;  /* 0x00000025ff25723e */ /* 0x000fce00020004ff */
[----:B--2---:R-:W-:-:S15]  /*2d8c0*/  HMMA.16816.F32 R12, R16, R36, R12 ;  /* 0x00000024100c723c */ /* 0x004fde000000180c */
[----:B------:R-:W-:-:S04]  /*2d8d0*/  NOP ;  /* 0x0000000000007918 */ /* 0x000fc80000000000 */
[----:B------:R-:W-:Y:S04]  /*2d8e0*/  STL.64 [R1+0x750], R12 ;  /* 0x0007500c01007387 */ /* 0x000fe80000100a00 */
[----:B------:R0:W-:Y:S04]  /*2d8f0*/  STL.64 [R1+0x758], R14 ;  /* 0x0007580e01007387 */ /* 0x0001e80000100a00 */
[----:B0-----:R-:W2:Y:S04]  /*2d900*/  LDL.LU.64 R14, [R1+0x3f30] ;  /* 0x003f3000010e7983 */ /* 0x001ea80000300a00 */
[----:B------:R-:W2:Y:S01]  /*2d910*/  LDL.LU.64 R12, [R1+0x3f28] ;  /* 0x003f2800010c7983 */ /* 0x000ea20000300a00 */
[----:B------:R-:W-:-:S02]  /*2d920*/  F2FP.F16.E5M2.UNPACK_B R34, R34 ;  /* 0x00000022ff22723e */ /* 0x000fc400020004ff */
[----:B------:R-:W-:-:S07]  /*2d930*/  F2FP.F16.E5M2.UNPACK_B R35, R35 ;  /* 0x00000023ff23723e */ /* 0x000fce00020004ff */
[C---:B---3--:R-:W-:Y:S01]  /*2d940*/  HMMA.16816.F32 R4, R16.reuse, R34, R4 ;  /* 0x000000221004723c */ /* 0x048fe20000001804 */
[----:B------:R-:W-:Y:S02]  /*2d950*/  F2FP.F16.E5M2.UNPACK_B R32, R32 ;  /* 0x00000020ff20723e */ /* 0x000fe400020004ff */
[----:B------:R-:W-:Y:S01]  /*2d960*/  F2FP.F16.E5M2.UNPACK_B R33, R33 ;  /* 0x00000021ff21723e */ /* 0x000fe200020004ff */
[----:B------:R-:W-:Y:S04]  /*2d970*/  STL [R1+0x3ebc], R36 ;  /* 0x003ebc2401007387 */ /* 0x000fe80000100800 */
[----:B------:R-:W-:Y:S11]  /*2d980*/  STL [R1+0x3eb8], R37 ;  /* 0x003eb82501007387 */ /* 0x000ff60000100800 */
[----:B------:R-:W-:Y:S04]  /*2d990*/  STL.64 [R1+0x7b0], R4 ;  /* 0x0007b00401007387 */ /* 0x000fe80000100a00 */
[----:B------:R0:W-:Y:S02]  /*2d9a0*/  STL.64 [R1+0x7b8], R6 ;  /* 0x0007b80601007387 */ /* 0x0001e40000100a00 */
[----:B0-----:R-:W-:Y:S01]  /*2d9b0*/  HMMA.16816.F32 R4, R16, R32, R8 ;  /* 0x000000201004723c */ /* 0x001fe20000001808 */
[----:B------:R-:W-:-:S02]  /*2d9c0*/  F2FP.F16.E5M2.UNPACK_B R30, R30 ;  /* 0x0000001eff1e723e */ /* 0x000fc400020004ff */
[----:B------:R-:W-:Y:S01]  /*2d9d0*/  F2FP.F16.E5M2.UNPACK_B R31, R31 ;  /* 0x0000001fff1f723e */ /* 0x000fe200020004ff */
[----:B------:R-:W-:Y:S04]  /*2d9e0*/  STL.64 [R1+0x3e90], R34 ;  /* 0x003e902201007387 */ /* 0x000fe80000100a00 */
[----:B------:R-:W-:Y:S11]  /*2d9f0*/  STL.64 [R1+0x3e88], R32 ;  /* 0x003e882001007387 */ /* 0x000ff60000100a00 */
[----:B------:R-:W-:Y:S04]  /*2da00*/  STL.64 [R1+0x810], R4 ;  /* 0x0008100401007387 */ /* 0x000fe80000100a00 */
[----:B------:R2:W-:Y:S01]  /*2da10*/  STL.64 [R1+0x818], R6 ;  /* 0x0008180601007387 */ /* 0x0005e20000100a00 */
[----:B------:R-:W-:-:S02]  /*2da20*/  F2FP.F16.E5M2.UNPACK_B R28, R28 ;  /* 0x0000001cff1c723e */ /* 0x000fc400020004ff */
[----:B------:R-:W-:Y:S01]  /*2da30*/  F2FP.F16.E5M2.UNPACK_B R29, R29 ;  /* 0x0000001dff1d723e */ /* 0x000fe200020004ff */
[----:B--2---:R-:W-:-:S15]  /*2da40*/  HMMA.16816.F32 R4, R16, R30, R12 ;  /* 0x0000001e1004723c */ /* 0x004fde000000180c */
[----:B------:R-:W-:-:S04]  /*2da50*/  NOP ;  /* 0x0000000000007918 */ /* 0x000fc80000000000 */
[----:B------:R-:W-:Y:S04]  /*2da60*/  STL.64 [R1+0x850], R4 ;  /* 0x0008500401007387 */ /* 0x000fe80000100a00 */
[----:B------:R0:W-:Y:S04]  /*2da70*/  STL.64 [R1+0x858], R6 ;  /* 0x0008580601007387 */ /* 0x0001e80000100a00 */
[----:B------:R-:W2:Y:S01]  /*2da80*/  LDL.LU R32, [R1+0xa80] ;  /* 0x000a800001207983 */ /* 0x000ea20000300800 */
[----:B0-----:R-:W-:-:S15]  /*2da90*/  HMMA.16816.F32 R4, R16, R28, R20 ;  /* 0x0000001c1004723c */ /* 0x001fde0000001814 */
[----:B------:R-:W-:-:S04]  /*2daa0*/  NOP ;  /* 0x0000000000007918 */ /* 0x000fc80000000000 */
[----:B------:R0:W-:Y:S04]  /*2dab0*/  STL.64 [R1+0x8a0], R4 ;  /* 0x0008a00401007387 */ /* 0x0001e80000100a00 */
[----:B------:R1:W-:Y:S04]  /*2dac0*/  STL.64 [R1+0x8a8], R6 ;  /* 0x0008a80601007387 */ /* 0x0003e80000100a00 */
[----:B------:R-:W2:Y:S04]  /*2dad0*/  LDL.LU R33, [R1+0xa84] ;  /* 0x000a840001217983 */ /* 0x000ea80000300800 */
[----:B------:R-:W3:Y:S04]  /*2dae0*/  LDL.LU R34, [R1+0xa88] ;  /* 0x000a880001227983 */ /* 0x000ee80000300800 */
[----:B------:R-:W3:Y:S04]  /*2daf0*/  LDL.LU R35, [R1+0xa8c] ;  /* 0x000a8c0001237983 */ /* 0x000ee80000300800 */
[----:B---3--:R-:W-:Y:S04]  /*2db00*/  STL.64 [R1+0x3ef0], R34 ;  /* 0x003ef02201007387 */ /* 0x008fe80000100a00 */
[----:B--2---:R2:W-:Y:S04]  /*2db10*/  STL.64 [R1+0x3ee8], R32 ;  /* 0x003ee82001007387 */ /* 0x0045e80000100a00 */
[----:B0-----:R-:W3:Y:S04]  /*2db20*/  LDL.LU R4, [R1+0xa50] ;  /* 0x000a500001047983 */ /* 0x001ee80000300800 */
[----:B------:R-:W3:Y:S04]  /*2db30*/  LDL.LU R5, [R1+0xa54] ;  /* 0x000a540001057983 */ /* 0x000ee80000300800 */
[----:B-1----:R-:W4:Y:S04]  /*2db40*/  LDL.LU R6, [R1+0xa58] ;  /* 0x000a580001067983 */ /* 0x002f280000300800 */
[----:B------:R-:W4:Y:S04]  /*2db50*/  LDL.LU R7, [R1+0xa5c] ;  /* 0x000a5c0001077983 */ /* 0x000f280000300800 */
[----:B----4-:R-:W-:Y:S04]  /*2db60*/  STL.64 [R1+0x3f00], R6 ;  /* 0x003f000601007387 */ /* 0x010fe80000100a00 */
[----:B---3--:R-:W-:Y:S04]  /*2db70*/  STL.64 [R1+0x3ef8], R4 ;  /* 0x003ef80401007387 */ /* 0x008fe80000100a00 */
[----:B--2---:R-:W2:Y:S04]  /*2db80*/  LDL.LU R32, [R1+0xa10] ;  /* 0x000a100001207983 */ /* 0x004ea80000300800 */
[----:B------:R-:W2:Y:S04]  /*2db90*/  LDL.LU R33, [R1+0xa14] ;  /* 0x000a140001217983 */ /* 0x000ea80000300800 */
[----:B------:R-:W3:Y:S04]  /*2dba0*/  LDL.LU R34, [R1+0xa18] ;  /* 0x000a180001227983 */ /* 0x000ee80000300800 */
[----:B------:R-:W3:Y:S01]  /*2dbb0*/  LDL.LU R35, [R1+0xa1c] ;  /* 0x000a1c0001237983 */ /* 0x000ee20000300800 */
[----:B------:R-:W-:-:S03]  /*2dbc0*/  F2FP.F16.E5M2.UNPACK_B R26, R27 ;  /* 0x0000001bff1a723e */ /* 0x000fc600020004ff */
[----:B------:R-:W4:Y:S04]  /*2dbd0*/  LDL R25, [R1+0xb2c] ;  /* 0x000b2c0001197983 */ /* 0x000f280000100800 */
[----:B------:R-:W4:Y:S04]  /*2dbe0*/  LDL R27, [R1+0xb1c] ;  /* 0x000b1c00011b7983 */ /* 0x000f280000100800 */
[----:B------:R-:W4:Y:S04]  /*2dbf0*/  LDL R22, [R1+0xb38] ;  /* 0x000b380001167983 */ /* 0x000f280000100800 */
[----:B---3--:R-:W-:Y:S04]  /*2dc00*/  STL.64 [R1+0x3f10], R34 ;  /* 0x003f102201007387 */ /* 0x008fe80000100a00 */
[----:B--2---:R0:W-:Y:S04]  /*2dc10*/  STL.64 [R1+0x3f08], R32 ;  /* 0x003f082001007387 */ /* 0x0041e80000100a00 */
[----:B0-----:R-:W2:Y:S04]  /*2dc20*/  LDL.LU R32, [R1+0x9d0] ;  /* 0x0009d00001207983 */ /* 0x001ea80000300800 */
[----:B------:R-:W2:Y:S04]  /*2dc30*/  LDL.LU R33, [R1+0x9d4] ;  /* 0x0009d40001217983 */ /* 0x000ea80000300800 */
[----:B------:R-:W3:Y:S04]  /*2dc40*/  LDL.LU R34, [R1+0x9d8] ;  /* 0x0009d80001227983 */ /* 0x000ee80000300800 */
[----:B------:R-:W3:Y:S04]  /*2dc50*/  LDL.LU R35, [R1+0x9dc] ;  /* 0x0009dc0001237983 */ /* 0x000ee80000300800 */
[----:B------:R-:W2:Y:S01]  /*2dc60*/  LDL R24, [R1+0xb28] ;  /* 0x000b280001187983 */ /* 0x000ea20000100800 */
[----:B----4-:R-:W-:-:S03]  /*2dc70*/  F2FP.F16.E5M2.UNPACK_B R27, R27 ;  /* 0x0000001bff1b723e */ /* 0x010fc600020004ff */
        /* <DEDUP_REMOVED lines=10> */
[----:B------:R-:W4:Y:S04]  /*2dd20*/  LDL R23, [R1+0xb3c] ;  /* 0x000b3c0001177983 */ /* 0x000f280000100800 */
[----:B------:R-:W3:Y:S04]  /*2dd30*/  LDL R20, [R1+0xb48] ;  /* 0x000b480001147983 */ /* 0x000ee80000100800 */
        /* <DEDUP_REMOVED lines=10> */
[----:B------:R-:W-:Y:S04]  /*2dde0*/  STL.64 [R1+0x3e70], R30 ;  /* 0x003e701e01007387 */ /* 0x000fe80000100a00 */
[----:B------:R0:W-:Y:S04]  /*2ddf0*/  STL.64 [R1+0x3e68], R28 ;  /* 0x003e681c01007387 */ /* 0x0001e80000100a00 */
[----:B0-----:R-:W3:Y:S04]  /*2de00*/  LDL.LU R28, [R1+0xa40] ;  /* 0x000a4000011c7983 */ /* 0x001ee80000300800 */
[----:B------:R-:W3:Y:S04]  /*2de10*/  LDL.LU R29, [R1+0xa44] ;  /* 0x000a4400011d7983 */ /* 0x000ee80000300800 */
[----:B------:R-:W3:Y:S04]  /*2de20*/  LDL.LU R30, [R1+0xa48] ;  /* 0x000a4800011e7983 */ /* 0x000ee80000300800 */
[----:B------:R-:W3:Y:S04]  /*2de30*/  LDL.LU R31, [R1+0xa4c] ;  /* 0x000a4c00011f7983 */ /* 0x000ee80000300800 */
[----:B------:R-:W3:Y:S01]  /*2de40*/  LDL R3, [R1+0xb9c] ;  /* 0x000b9c0001037983 */ /* 0x000ee20000100800 */
[----:B--2---:R-:W-:-:S15]  /*2de50*/  HMMA.16816.F32 R32, R16, R26, R32 ;  /* 0x0000001a1020723c */ /* 0x004fde0000001820 */
[----:B------:R-:W-:-:S04]  /*2de60*/  NOP ;  /* 0x0000000000007918 */ /* 0x000fc80000000000 */
[----:B------:R-:W-:Y:S04]  /*2de70*/  STL.64 [R1+0x8d0], R32 ;  /* 0x0008d02001007387 */ /* 0x000fe80000100a00 */
[----:B------:R0:W-:Y:S04]  /*2de80*/  STL.64 [R1+0x8d8], R34 ;  /* 0x0008d82201007387 */ /* 0x0001e80000100a00 */
[----:B0-----:R-:W2:Y:S04]  /*2de90*/  LDL.LU.64 R34, [R1+0x3f20] ;  /* 0x003f200001227983 */ /* 0x001ea80000300a00 */
[----:B------:R-:W2:Y:S01]  /*2dea0*/  LDL.LU.64 R32, [R1+0x3f18] ;  /* 0x003f180001207983 */ /* 0x000ea20000300a00 */
[----:B------:R-:W-:-:S02]  /*2deb0*/  F2FP.F16.E5M2.UNPACK_B R24, R24 ;  /* 0x00000018ff18723e */ /* 0x000fc400020004ff */
[----:B------:R-:W-:Y:S02]  /*2dec0*/  F2FP.F16.E5M2.UNPACK_B R25, R25 ;  /* 0x00000019ff19723e */ /* 0x000fe400020004ff */
[----:B------:R-:W-:Y:S02]  /*2ded0*/  F2FP.F16.E5M2.UNPACK_B R22, R22 ;  /* 0x00000016ff16723e */ /* 0x000fe400020004ff */
[----:B----4-:R-:W-:-:S03]  /*2dee0*/  F2FP.F16.E5M2.UNPACK_B R23, R23 ;  /* 0x00000017ff17723e */ /* 0x010fc600020004ff */
[----:B--2---:R-:W-:-:S15]  /*2def0*/  HMMA.16816.F32 R32, R16, R24, R32 ;  /* 0x000000181020723c */ /* 0x004fde0000001820 */
[----:B------:R-:W-:-:S04]  /*2df00*/  NOP ;  /* 0x0000000000007918 */ /* 0x000fc80000000000 */
[----:B------:R-:W-:Y:S04]  /*2df10*/  STL.64 [R1+0x8f0], R32 ;  /* 0x0008f02001007387 */ /* 0x000fe80000100a00 */
[----:B------:R0:W-:Y:S04]  /*2df20*/  STL.64 [R1+0x8f8], R34 ;  /* 0x0008f82201007387 */ /* 0x0001e80000100a00 */
[----:B0-----:R-:W2:Y:S04]  /*2df30*/  LDL.LU.64 R34, [R1+0x3f10] ;  /* 0x003f100001227983 */ /* 0x001ea80000300a00 */
[----:B------:R-:W2:Y:S04]  /*2df40*/  LDL.LU.64 R32, [R1+0x3f08] ;  /* 0x003f080001207983 */ /* 0x000ea80000300a00 */
[----:B------:R-:W-:Y:S04]  /*2df50*/  STL.64 [R1+0x3e50], R26 ;  /* 0x003e501a01007387 */ /* 0x000fe80000100a00 */
[----:B------:R0:W-:Y:S01]  /*2df60*/  STL.64 [R1+0x3e48], R24 ;  /* 0x003e481801007387 */ /* 0x0001e20000100a00 */
[----:B---3--:R-:W-:Y:S03]  /*2df70*/  HMMA.16816.F32 R4, R16, R22, R4 ;  /* 0x000000161004723c */ /* 0x008fe60000001804 */
[----:B0-----:R-:W3:Y:S04]  /*2df80*/  LDL.LU R24, [R1+0xa30] ;  /* 0x000a300001187983 */ /* 0x001ee80000300800 */
[----:B------:R-:W3:Y:S04]  /*2df90*/  LDL.LU R25, [R1+0xa34] ;  /* 0x000a340001197983 */ /* 0x000ee80000300800 */
[----:B------:R-:W3:Y:S04]  /*2dfa0*/  LDL.LU R26, [R1+0xa38] ;  /* 0x000a3800011a7983 */ /* 0x000ee80000300800 */
[----:B------:R-:W3:Y:S01]  /*2dfb0*/  LDL.LU R27, [R1+0xa3c] ;  /* 0x000a3c00011b7983 */ /* 0x000ee20000300800 */
[----:B------:R-:W-:-:S02]  /*2dfc0*/  F2FP.F16.E5M2.UNPACK_B R20, R20 ;  /* 0x00000014ff14723e */ /* 0x000fc400020004ff */
[----:B------:R-:W-:Y:S01]  /*2dfd0*/  F2FP.F16.E5M2.UNPACK_B R21, R21 ;  /* 0x00000015ff15723e */ /* 0x000fe200020004ff */
[----:B------:R-:W-:Y:S04]  /*2dfe0*/  STL.64 [R1+0x920], R4 ;  /* 0x0009200401007387 */ /* 0x000fe80000100a00 */
[----:B------:R0:W-:Y:S04]  /*2dff0*/  STL.64 [R1+0x928], R6 ;  /* 0x0009280601007387 */ /* 0x0001e80000100a00 */
[----:B0-----:R-:W4:Y:S04]  /*2e000*/  LDL.LU.64 R6, [R1+0x3f00] ;  /* 0x003f000001067983 */ /* 0x001f280000300a00 */
[----:B------:R-:W4:Y:S01]  /*2e010*/  LDL.LU.64 R4, [R1+0x3ef8] ;  /* 0x003ef80001047983 */ /* 0x000f220000300a00 */
[----:B--2---:R-:W-:-:S15]  /*2e020*/  HMMA.16816.F32 R32, R16, R20, R32 ;  /* 0x000000141020723c */ /* 0x004fde0000001820 */
[----:B------:R-:W-:-:S04]  /*2e030*/  NOP ;  /* 0x0000000000007918 */ /* 0x000fc80000000000 */
[----:B------:R-:W-:Y:S04]  /*2e040*/  STL.64 [R1+0x950], R32 ;  /* 0x0009502001007387 */ /* 0x000fe80000100a00 */
[----:B------:R0:W-:Y:S04]  /*2e050*/  STL.64 [R1+0x958], R34 ;  /* 0x0009582201007387 */ /* 0x0001e80000100a00 */
[----:B0-----:R-:W2:Y:S04]  /*2e060*/  LDL.LU.64 R34, [R1+0x3ef0] ;  /* 0x003ef00001227983 */ /* 0x001ea80000300a00 */
[----:B------:R-:W2:Y:S01]  /*2e070*/  LDL.LU.64 R32, [R1+0x3ee8] ;  /* 0x003ee80001207983 */ /* 0x000ea20000300a00 */
[----:B------:R-:W-:-:S02]  /*2e080*/  F2FP.F16.E5M2.UNPACK_B R14, R14 ;  /* 0x0000000eff0e723e */ /* 0x000fc400020004ff */
[----:B------:R-:W-:Y:S01]  /*2e090*/  F2FP.F16.E5M2.UNPACK_B R15, R15 ;  /* 0x0000000fff0f723e */ /* 0x000fe200020004ff */
[----:B------:R-:W-:Y:S04]  /*2e0a0*/  STL.64 [R1+0x3e60], R22 ;  /* 0x003e601601007387 */ /* 0x000fe80000100a00 */
[----:B------:R3:W-:Y:S02]  /*2e0b0*/  STL.64 [R1+0x3e58], R20 ;  /* 0x003e581401007387 */ /* 0x0007e40000100a00 */
[----:B---3--:R-:W-:Y:S01]  /*2e0c0*/  HMMA.16816.F32 R20, R16, R14, R24 ;  /* 0x0000000e1014723c */ /* 0x008fe20000001818 */
[----:B------:R-:W-:Y:S02]  /*2e0d0*/  F2FP.F16.E5M2.UNPACK_B R12, R12 ;  /* 0x0000000cff0c723e */ /* 0x000fe400020004ff */
[----:B------:R-:W-:-:S02]  /*2e0e0*/  F2FP.F16.E5M2.UNPACK_B R13, R13 ;  /* 0x0000000dff0d723e */ /* 0x000fc400020004ff */
[----:B------:R-:W-:Y:S02]  /*2e0f0*/  F2FP.F16.E5M2.UNPACK_B R10, R10 ;  /* 0x0000000aff0a723e */ /* 0x000fe400020004ff */
[----:B------:R-:W-:-:S12]  /*2e100*/  F2FP.F16.E5M2.UNPACK_B R11, R11 ;  /* 0x0000000bff0b723e */ /* 0x000fd800020004ff */
[----:B------:R-:W-:Y:S04]  /*2e110*/  STL.64 [R1+0x980], R20 ;  /* 0x0009801401007387 */ /* 0x000fe80000100a00 */
[----:B------:R0:W-:Y:S04]  /*2e120*/  STL.64 [R1+0x988], R22 ;  /* 0x0009881601007387 */ /* 0x0001e80000100a00 */
[----:B------:R-:W-:Y:S04]  /*2e130*/  STL.64 [R1+0x3e80], R14 ;  /* 0x003e800e01007387 */ /* 0x000fe80000100a00 */
[----:B------:R4:W-:Y:S01]  /*2e140*/  STL.64 [R1+0x3e78], R12 ;  /* 0x003e780c01007387 */ /* 0x0009e20000100a00 */
[C---:B0-----:R-:W-:Y:S08]  /*2e150*/  HMMA.16816.F32 R20, R16.reuse, R12, R28 ;  /* 0x0000000c1014723c */ /* 0x041ff0000000181c */
[----:B----4-:R-:W-:Y:S01]  /*2e160*/  HMMA.16816.F32 R12, R16, R10, R4 ;  /* 0x0000000a100c723c */ /* 0x010fe20000001804 */
[----:B------:R-:W-:-:S02]  /*2e170*/  F2FP.F16.E5M2.UNPACK_B R8, R8 ;  /* 0x00000008ff08723e */ /* 0x000fc400020004ff */
[----:B------:R-:W-:-:S08]  /*2e180*/  F2FP.F16.E5M2.UNPACK_B R9, R9 ;  /* 0x00000009ff09723e */ /* 0x000fd000020004ff */
[----:B------:R-:W-:Y:S04]  /*2e190*/  STL.64 [R1+0x9a0], R20 ;  /* 0x0009a01401007387 */ /* 0x000fe80000100a00 */
[----:B------:R-:W-:Y:S04]  /*2e1a0*/  STL.64 [R1+0x9a8], R22 ;  /* 0x0009a81601007387 */ /* 0x000fe80000100a00 */
[----:B------:R-:W-:Y:S04]  /*2e1b0*/  STL.64 [R1+0x9d0], R12 ;  /* 0x0009d00c01007387 */ /* 0x000fe80000100a00 */
[----:B------:R2:W-:Y:S04]  /*2e1c0*/  STL.64 [R1+0x9d8], R14 ;  /* 0x0009d80e01007387 */ /* 0x0005e80000100a00 */
[----:B------:R-:W-:Y:S04]  /*2e1d0*/  STL.64 [R1+0x3e30], R10 ;  /* 0x003e300a01007387 */ /* 0x000fe80000100a00 */
[----:B------:R0:W-:Y:S01]  /*2e1e0*/  STL.64 [R1+0x3e28], R8 ;  /* 0x003e280801007387 */ /* 0x0001e20000100a00 */
[----:B--2---:R-:W-:-:S15]  /*2e1f0*/  HMMA.16816.F32 R12, R16, R8, R32 ;  /* 0x00000008100c723c */ /* 0x004fde0000001820 */
[----:B------:R-:W-:-:S04]  /*2e200*/  NOP ;  /* 0x0000000000007918 */ /* 0x000fc80000000000 */
[----:B------:R-:W-:Y:S04]  /*2e210*/  STL.64 [R1+0x9f0], R12 ;  /* 0x0009f00c01007387 */ /* 0x000fe80000100a00 */
[----:B------:R-:W-:Y:S04]  /*2e220*/  STL.64 [R1+0x9f8], R14 ;  /* 0x0009f80e01007387 */ /* 0x000fe80000100a00 */
[----:B0-----:R-:W2:Y:S04]  /*2e230*/  LDL.LU R8, [R1+0x7a0] ;  /* 0x0007a00001087983 */ /* 0x001ea80000300800 */
[----:B--2---:R-:W-:Y:S04]  /*2e240*/  STL [R1+0x3e98], R8 ;  /* 0x003e980801007387 */ /* 0x004fe80000100800 */
[----:B------:R-:W2:Y:S04]  /*2e250*/  LDL.LU R9, [R1+0x7a4] ;  /* 0x0007a40001097983 */ /* 0x000ea80000300800 */
[----:B--2---:R-:W-:Y:S04]  /*2e260*/  STL [R1+0x3e9c], R9 ;  /* 0x003e9c0901007387 */ /* 0x004fe80000100800 */
[----:B------:R-:W2:Y:S04]  /*2e270*/  LDL.LU R10, [R1+0x7a8] ;  /* 0x0007a800010a7983 */ /* 0x000ea80000300800 */
[----:B--2---:R-:W-:Y:S04]  /*2e280*/  STL [R1+0x3ea0], R10 ;  /* 0x003ea00a01007387 */ /* 0x004fe80000100800 */
[----:B------:R-:W2:Y:S04]  /*2e290*/  LDL.LU R11, [R1+0x7ac] ;  /* 0x0007ac00010b7983 */ /* 0x000ea80000300800 */
[----:B--2---:R-:W-:Y:S04]  /*2e2a0*/  STL [R1+0x3ec0], R11 ;  /* 0x003ec00b01007387 */ /* 0x004fe80000100800 */
[----:B------:R-:W2:Y:S04]  /*2e2b0*/  LDL.LU R28, [R1+0xa20] ;  /* 0x000a2000011c7983 */ /* 0x000ea80000300800 */
[----:B------:R-:W2:Y:S04]  /*2e2c0*/  LDL.LU R29, [R1+0xa24] ;  /* 0x000a2400011d7983 */ /* 0x000ea80000300800 */
[----:B------:R-:W3:Y:S04]  /*2e2d0*/  LDL.LU R30, [R1+0xa28] ;  /* 0x000a2800011e7983 */ /* 0x000ee80000300800 */
[----:B------:R-:W3:Y:S04]  /*2e2e0*/  LDL.LU R31, [R1+0xa2c] ;  /* 0x000a2c00011f7983 */ /* 0x000ee80000300800 */
[----:B---3--:R-:W-:Y:S04]  /*2e2f0*/  STL.64 [R1+0x3eb0], R30 ;  /* 0x003eb01e01007387 */ /* 0x008fe80000100a00 */
[----:B--2---:R0:W-:Y:S04]  /*2e300*/  STL.64 [R1+0x3ea8], R28 ;  /* 0x003ea81c01007387 */ /* 0x0041e80000100a00 */
[----:B0-----:R-:W2:Y:S01]  /*2e310*/  LDL.LU R28, [R1+0xa70] ;  /* 0x000a7000011c7983 */ /* 0x001ea20000300800 */
[----:B------:R-:W-:-:S02]  /*2e320*/  F2FP.F16.E5M2.UNPACK_B R6, R2 ;  /* 0x00000002ff06723e */ /* 0x000fc400020004ff */
[----:B------:R-:W-:Y:S01]  /*2e330*/  F2FP.F16.E5M2.UNPACK_B R7, R3 ;  /* 0x00000003ff07723e */ /* 0x000fe200020004ff */
[----:B--2---:R0:W-:Y:S04]  /*2e340*/  STL [R1+0x3ec4], R28 ;  /* 0x003ec41c01007387 */ /* 0x0041e80000100800 */
[----:B------:R-:W2:Y:S04]  /*2e350*/  LDL.LU R29, [R1+0xa74] ;  /* 0x000a7400011d7983 */ /* 0x000ea80000300800 */
[----:B------:R-:W3:Y:S04]  /*2e360*/  LDL.LU R30, [R1+0xa78] ;  /* 0x000a7800011e7983 */ /* 0x000ee80000300800 */
[----:B------:R-:W3:Y:S04]  /*2e370*/  LDL.LU R31, [R1+0xa7c] ;  /* 0x000a7c00011f7983 */ /* 0x000ee80000300800 */
[----:B------:R-:W4:Y:S04]  /*2e380*/  LDL R4, [R1+0xba8] ;  /* 0x000ba80001047983 */ /* 0x000f280000100800 */
[----:B------:R-:W2:Y:S04]  /*2e390*/  LDL R5, [R1+0xbac] ;  /* 0x000bac0001057983 */ /* 0x000ea80000100800 */
[----:B------:R-:W2:Y:S04]  /*2e3a0*/  LDL R2, [R1+0xbb8] ;  /* 0x000bb80001027983 */ /* 0x000ea80000100800 */
[----:B------:R-:W2:Y:S04]  /*2e3b0*/  LDL R3, [R1+0xbbc] ;  /* 0x000bbc0001037983 */ /* 0x000ea80000100800 */
[----:B0-----:R-:W2:Y:S04]  /*2e3c0*/  LDL.LU R28, [R1+0xe74] ;  /* 0x000e7400011c7983 */ /* 0x001ea80000300800 */
        /* <DEDUP_REMOVED lines=41> */
[----:B----4-:R-:W-:-:S02]  /*2e660*/  F2FP.F16.E5M2.UNPACK_B R4, R4 ;  /* 0x00000004ff04723e */ /* 0x010fc400020004ff */
[----:B------:R-:W-:-:S07]  /*2e670*/  F2FP.F16.E5M2.UNPACK_B R5, R5 ;  /* 0x00000005ff05723e */ /* 0x000fce00020004ff */
[----:B--2---:R-:W-:-:S15]  /*2e680*/  HMMA.16816.F32 R28, R16, R4, R28 ;  /* 0x00000004101c723c */ /* 0x004fde000000181c */
[----:B------:R-:W-:-:S04]  /*2e690*/  NOP ;  /* 0x0000000000007918 */ /* 0x000fc80000000000 */
        /* <DEDUP_REMOVED lines=9> */
[----:B------:R-:W2:Y:S01]  /*2e730*/  LDL.LU R7, [R1+0x7cc] ;  /* 0x0007cc0001077983 */ /* 0x000ea20000300800 */
[----:B---3--:R-:W-:-:S02]  /*2e740*/  IMAD R9, R9, 0x100, R11 ;  /* 0x0000010009097824 */ /* 0x008fc400078e020b */
[----:B------:R-:W-:Y:S02]  /*2e750*/  IMAD R8, R8, 0x100, R36 ;  /* 0x0000010008087824 */ /* 0x000fe400078e0224 */
[----:B------:R-:W-:Y:S02]  /*2e760*/  IMAD R0, R0, 0x100, R37 ;  /* 0x0000010000007824 */ /* 0x000fe400078e0225 */
[----:B----4-:R-:W-:Y:S02]  /*2e770*/  IMAD R10, R10, 0x100, R28 ;  /* 0x000001000a0a7824 */ /* 0x010fe400078e021c */
[----:B------:R-:W2:Y:S04]  /*2e780*/  LDL.LU R28, [R1+0x3ec4] ;  /* 0x003ec400011c7983 */ /* 0x000ea80000300800 */
[----:B------:R-:W3:Y:S04]  /*2e790*/  LDL.LU R11, [R1+0x3ec0] ;  /* 0x003ec000010b7983 */ /* 0x000ee80000300800 */
[----:B------:R-:W4:Y:S04]  /*2e7a0*/  LDL.LU R36, [R1+0x3ebc] ;  /* 0x003ebc0001247983 */ /* 0x000f280000300800 */
[----:B------:R-:W4:Y:S01]  /*2e7b0*/  LDL.LU R37, [R1+0x3eb8] ;  /* 0x003eb80001257983 */ /* 0x000f220000300800 */
[----:B------:R-:W-:-:S02]  /*2e7c0*/  F2FP.F16.E5M2.UNPACK_B R2, R2 ;  /* 0x00000002ff02723e */ /* 0x000fc400020004ff */
[----:B------:R-:W-:-:S07]  /*2e7d0*/  F2FP.F16.E5M2.UNPACK_B R3, R3 ;  /* 0x00000003ff03723e */ /* 0x000fce00020004ff */
        /* <DEDUP_REMOVED lines=12> */
[----:B----4-:R-:W-:-:S15]  /*2e8a0*/  HMMA.16816.F32 R32, R16, R36, R32 ;  /* 0x000000241020723c */ /* 0x010fde0000001820 */
[----:B------:R-:W-:-:S04]  /*2e8b0*/  NOP ;  /* 0x0000000000007918 */ /* 0x000fc80000000000 */
[----:B------:R-:W-:Y:S04]  /*2e8c0*/  STL.64 [R1+0xaa0], R32 ;  /* 0x000aa02001007387 */ /* 0x000fe80000100a00 */
[----:B------:R0:W-:Y:S04]  /*2e8d0*/  STL.64 [R1+0xaa8], R34 ;  /* 0x000aa82201007387 */ /* 0x0001e80000100a00 */
[----:B0-----:R-:W4:Y:S04]  /*2e8e0*/  LDL.LU.64 R34, [R1+0x3e90] ;  /* 0x003e900001227983 */ /* 0x001f280000300a00 */
[----:B------:R-:W2:Y:S01]  /*2e8f0*/  LDL.LU.64 R32, [R1+0x3e88] ;  /* 0x003e880001207983 */ /* 0x000ea20000300a00 */
        /* <DEDUP_REMOVED lines=38> */
[C---:B----4-:R-:W-:Y:S08]  /*2eb60*/  HMMA.16816.F32 R28, R16.reuse, R24, R32 ;  /* 0x00000018101c723c */ /* 0x050ff00000001820 */
[C---:B0-----:R-:W-:Y:S08]  /*2eb70*/  HMMA.16816.F32 R24, R16.reuse, R22, R4 ;  /* 0x000000161018723c */ /* 0x041ff00000001804 */
[C---:B---3--:R-:W-:Y:S03]  /*2eb80*/  HMMA.16816.F32 R4, R16.reuse, R20, R8 ;  /* 0x000000141004723c */ /* 0x048fe60000001808 */
        /* <DEDUP_REMOVED lines=314> */
[----:B------:R0:W-:Y:S04]  /*2ff30*/  STL.64 [R1+0x7e0], R12 ;  /* 0x0007e00c01007387 */ /* 0x0001e80000100a00 */
        /* <DEDUP_REMOVED lines=204> */
[----:B0-----:R-:W4:Y:S04]  /*30c00*/  LDL.LU R32, [R1] ;  /* 0x0000000001207983 */ /* 0x001f280000300800 */
        /* <DEDUP_REMOVED lines=121> */
[C---:B----4-:R-:W-:Y:S01]  /*313a0*/  HMMA.16816.F32 R8, R16.reuse, R4, R20 ;  /* 0x000000041008723c */ /* 0x050fe20000001814 */
[----:B------:R-:W-:Y:S10]  /*313b0*/  STL.64 [R1+0x3b70], R6 ;  /* 0x003b700601007387 */ /* 0x000ff40000100a00 */
[----:B------:R-:W-:Y:S04]  /*313c0*/  STL.64 [R1+0x330], R12 ;  /* 0x0003300c01007387 */ /* 0x000fe80000100a00 */
[----:B------:R2:W-:Y:S04]  /*313d0*/  STL.64 [R1+0x338], R14 ;  /* 0x0003380e01007387 */ /* 0x0005e80000100a00 */
[----:B------:R0:W-:Y:S01]  /*313e0*/  STL.64 [R1+0x3b68], R4 ;  /* 0x003b680401007387 */ /* 0x0001e20000100a00 */
[----:B--2---:R-:W-:Y:S01]  /*313f0*/  HMMA.16816.F32 R12, R16, R2, R32 ;  /* 0x00000002100c723c */ /* 0x004fe20000001820 */
[----:B0-----:R-:W-:-:S02]  /*31400*/  IMAD R5, R30, 0x100, R29 ;  /* 0x000001001e057824 */ /* 0x001fc400078e021d */
        /* <DEDUP_REMOVED lines=133> */
[C---:B----4-:R-:W-:Y:S02]  /*31c60*/  HMMA.16816.F32 R20, R16.reuse, R12, R24 ;  /* 0x0000000c1014723c */ /* 0x050fe40000001818 */
[----:B------:R-:W-:Y:S04]  /*31c70*/  STL.64 [R1+0x3ad0], R14 ;  /* 0x003ad00e01007387 */ /* 0x000fe80000100a00 */
[----:B------:R3:W-:Y:S02]  /*31c80*/  STL.64 [R1+0x3ac8], R12 ;  /* 0x003ac80c01007387 */ /* 0x0007e40000100a00 */
[C---:B---3--:R-:W-:Y:S11]  /*31c90*/  HMMA.16816.F32 R12, R16.reuse, R8, R32 ;  /* 0x00000008100c723c */ /* 0x048ff60000001820 */
[----:B------:R-:W-:Y:S04]  /*31ca0*/  STL.64 [R1+0x120], R20 ;  /* 0x0001201401007387 */ /* 0x000fe80000100a00 */
[----:B------:R0:W-:Y:S02]  /*31cb0*/  STL.64 [R1+0x128], R22 ;  /* 0x0001281601007387 */ /* 0x0001e40000100a00 */
[----:B0-----:R-:W-:Y:S02]  /*31cc0*/  HMMA.16816.F32 R20, R16, R10, R28 ;  /* 0x0000000a1014723c */ /* 0x001fe4000000181c */
[----:B------:R-:W-:-:S15]  /*31cd0*/  STL.64 [R1+0x3a80], R10 ;  /* 0x003a800a01007387 */ /* 0x000fde0000100a00 */
[----:B------:R-:W-:Y:S02]  /*31ce0*/  NOP ;  /* 0x0000000000007918 */ /* 0x000fe40000000000 */
[----:B------:R-:W-:Y:S04]  /*31cf0*/  STL.64 [R1+0x110], R20 ;  /* 0x0001101401007387 */ /* 0x000fe80000100a00 */
[----:B------:R-:W-:Y:S04]  /*31d00*/  STL.64 [R1+0x118], R22 ;  /* 0x0001181601007387 */ /* 0x000fe80000100a00 */
[----:B------:R0:W-:Y:S04]  /*31d10*/  STL.64 [R1+0x3a78], R8 ;  /* 0x003a780801007387 */ /* 0x0001e80000100a00 */
[----:B------:R1:W-:Y:S04]  /*31d20*/  STL.64 [R1+0x100], R12 ;  /* 0x0001000c01007387 */ /* 0x0003e80000100a00 */
[----:B------:R2:W-:Y:S04]  /*31d30*/  STL.64 [R1+0x108], R14 ;  /* 0x0001080e01007387 */ /* 0x0005e80000100a00 */
[----:B0-----:R-:W3:Y:S04]  /*31d40*/  LDL.LU R8, [R1+0x560] ;  /* 0x0005600001087983 */ /* 0x001ee80000300800 */
[----:B---3--:R-:W-:Y:S04]  /*31d50*/  STL [R1+0x3ae8], R8 ;  /* 0x003ae80801007387 */ /* 0x008fe80000100800 */
[----:B------:R-:W3:Y:S04]  /*31d60*/  LDL.LU R9, [R1+0x564] ;  /* 0x0005640001097983 */ /* 0x000ee80000300800 */
[----:B---3--:R-:W-:Y:S04]  /*31d70*/  STL [R1+0x3aec], R9 ;  /* 0x003aec0901007387 */ /* 0x008fe80000100800 */
[----:B------:R-:W3:Y:S04]  /*31d80*/  LDL.LU R10, [R1+0x568] ;  /* 0x00056800010a7983 */ /* 0x000ee80000300800 */
[----:B---3--:R0:W-:Y:S04]  /*31d90*/  STL [R1+0x3af0], R10 ;  /* 0x003af00a01007387 */ /* 0x0081e80000100800 */
[----:B------:R-:W3:Y:S04]  /*31da0*/  LDL.LU R11, [R1+0x56c] ;  /* 0x00056c00010b7983 */ /* 0x000ee80000300800 */
[----:B-1----:R-:W4:Y:S04]  /*31db0*/  LDL.LU R12, [R1+0x490] ;  /* 0x00049000010c7983 */ /* 0x002f280000300800 */
[----:B------:R-:W4:Y:S04]  /*31dc0*/  LDL.LU R13, [R1+0x494] ;  /* 0x00049400010d7983 */ /* 0x000f280000300800 */
[----:B--2---:R-:W2:Y:S04]  /*31dd0*/  LDL.LU R14, [R1+0x498] ;  /* 0x00049800010e7983 */ /* 0x004ea80000300800 */
[----:B------:R-:W2:Y:S04]  /*31de0*/  LDL.LU R15, [R1+0x49c] ;  /* 0x00049c00010f7983 */ /* 0x000ea80000300800 */
[----:B------:R-:W2:Y:S04]  /*31df0*/  LDL.LU R36, [R1+0xf28] ;  /* 0x000f280001247983 */ /* 0x000ea80000300800 */
[----:B0-----:R-:W3:Y:S04]  /*31e00*/  LDL.LU R10, [R1+0xf24] ;  /* 0x000f2400010a7983 */ /* 0x001ee80000300800 */
        /* <DEDUP_REMOVED lines=68> */
[----:B------:R-:W4:Y:S04]  /*32250*/  LDL.LU.64 R12, [R1+0x3af8] ;  /* 0x003af800010c7983 */ /* 0x000f280000300a00 */
[----:B------:R-:W-:Y:S04]  /*32260*/  STL [R1+0x3a30], R2 ;  /* 0x003a300201007387 */ /* 0x000fe80000100800 */
[----:B------:R-:W-:Y:S05]  /*32270*/  STL [R1+0x3a2c], R3 ;  /* 0x003a2c0301007387 */ /* 0x000fea0000100800 */
[----:B------:R0:W-:Y:S04]  /*32280*/  STL.64 [R1], R16 ;  /* 0x0000001001007387 */ /* 0x0001e80000100a00 */
[----:B------:R1:W-:Y:S01]  /*32290*/  STL.64 [R1+0x8], R18 ;  /* 0x0000081201007387 */ /* 0x0003e20000100a00 */
[----:B0-----:R-:W-:-:S02]  /*322a0*/  F2FP.F16.E5M2.UNPACK_B R16, R10 ;  /* 0x0000000aff10723e */ /* 0x001fc400020004ff */
        /* <DEDUP_REMOVED lines=11> */
[----:B------:R-:W2:Y:S04]  /*32360*/  LDL.LU.64 R32, [R1+0x3ad8] ;  /* 0x003ad80001207983 */ /* 0x000ea80000300a00 */
[----:B------:R-:W-:Y:S01]  /*32370*/  STL [R1+0x3a34], R37 ;  /* 0x003a342501007387 */ /* 0x000fe20000100800 */
        /* <DEDUP_REMOVED lines=38> */
[----:B------:R0:W-:-:S13]  /*325e0*/  STL.64 [R1+0x3a08], R24 ;  /* 0x003a081801007387 */ /* 0x0001da0000100a00 */
[----:B------:R-:W-:Y:S04]  /*325f0*/  STL.64 [R1+0x70], R28 ;  /* 0x0000701c01007387 */ /* 0x000fe80000100a00 */
[----:B------:R1:W-:Y:S04]  /*32600*/  STL.64 [R1+0x78], R30 ;  /* 0x0000781e01007387 */ /* 0x0003e80000100a00 */
[----:B0-----:R-:W2:Y:S01]  /*32610*/  LDL.LU R24, [R1+0x6b0] ;  /* 0x0006b00001187983 */ /* 0x001ea20000300800 */
[C---:B-1----:R-:W-:Y:S08]  /*32620*/  HMMA.16816.F32 R28, R16.reuse, R22, R4 ;  /* 0x00000016101c723c */ /* 0x042ff00000001804 */
[C---:B---3--:R-:W-:Y:S11]  /*32630*/  HMMA.16816.F32 R4, R16.reuse, R20, R8 ;  /* 0x000000141004723c */ /* 0x048ff60000001808 */
[----:B------:R-:W-:Y:S04]  /*32640*/  STL.64 [R1+0x60], R28 ;  /* 0x0000601c01007387 */ /* 0x000fe80000100a00 */
[----:B------:R-:W-:Y:S04]  /*32650*/  STL.64 [R1+0x68], R30 ;  /* 0x0000681e01007387 */ /* 0x000fe80000100a00 */
[----:B------:R0:W-:Y:S04]  /*32660*/  STL.64 [R1+0x50], R4 ;  /* 0x0000500401007387 */ /* 0x0001e80000100a00 */
[----:B------:R1:W-:Y:S04]  /*32670*/  STL.64 [R1+0x58], R6 ;  /* 0x0000580601007387 */ /* 0x0003e80000100a00 */
[----:B------:R-:W2:Y:S04]  /*32680*/  LDL.LU R25, [R1+0x6b4] ;  /* 0x0006b40001197983 */ /* 0x000ea80000300800 */
[----:B------:R-:W3:Y:S04]  /*32690*/  LDL.LU R26, [R1+0x6b8] ;  /* 0x0006b800011a7983 */ /* 0x000ee80000300800 */
[----:B------:R-:W3:Y:S04]  /*326a0*/  LDL.LU R27, [R1+0x6bc] ;  /* 0x0006bc00011b7983 */ /* 0x000ee80000300800 */
[----:B0-----:R-:W4:Y:S04]  /*326b0*/  LDL.LU R4, [R1+0x5b0] ;  /* 0x0005b00001047983 */ /* 0x001f280000300800 */
[----:B------:R-:W4:Y:S04]  /*326c0*/  LDL.LU R5, [R1+0x5b4] ;  /* 0x0005b40001057983 */ /* 0x000f280000300800 */
[----:B-1----:R-:W2:Y:S04]  /*326d0*/  LDL.LU R6, [R1+0x5b8] ;  /* 0x0005b80001067983 */ /* 0x002ea80000300800 */
        /* <DEDUP_REMOVED lines=51> */
[----:B0-----:R-:W4:Y:S04]  /*32a10*/  LDL.LU.64 R10, [R1+0x3a80] ;  /* 0x003a8000010a7983 */ /* 0x001f280000300a00 */
[----:B------:R-:W2:Y:S04]  /*32a20*/  LDL.LU.64 R8, [R1+0x3a78] ;  /* 0x003a780001087983 */ /* 0x000ea80000300a00 */
[----:B------:R-:W-:Y:S04]  /*32a30*/  STL.64 [R1+0x39d0], R14 ;  /* 0x0039d00e01007387 */ /* 0x000fe80000100a00 */
[----:B------:R0:W-:Y:S04]  /*32a40*/  STL.64 [R1+0x39c8], R12 ;  /* 0x0039c80c01007387 */ /* 0x0001e80000100a00 */
[----:B0-----:R-:W2:Y:S04]  /*32a50*/  LDL.LU R12, [R1+0x6d0] ;  /* 0x0006d000010c7983 */ /* 0x001ea80000300800 */
[----:B------:R-:W2:Y:S04]  /*32a60*/  LDL.LU R13, [R1+0x6d4] ;  /* 0x0006d400010d7983 */ /* 0x000ea80000300800 */
[----:B------:R-:W2:Y:S04]  /*32a70*/  LDL.LU R14, [R1+0x6d8] ;  /* 0x0006d800010e7983 */ /* 0x000ea80000300800 */
[----:B------:R-:W2:Y:S01]  /*32a80*/  LDL.LU R15, [R1+0x6dc] ;  /* 0x0006dc00010f7983 */ /* 0x000ea20000300800 */
[----:B----4-:R-:W-:-:S15]  /*32a90*/  HMMA.16816.F32 R4, R16, R10, R4 ;  /* 0x0000000a1004723c */ /* 0x010fde0000001804 */
        /* <DEDUP_REMOVED lines=10> */
[----:B------:R-:W2:Y:S04]  /*32b40*/  LDL.LU.64 R4, [R1+0x3a58] ;  /* 0x003a580001047983 */ /* 0x000ea80000300a00 */
[----:B------:R-:W-:Y:S04]  /*32b50*/  STL.64 [R1+0x39b0], R10 ;  /* 0x0039b00a01007387 */ /* 0x000fe80000100a00 */
[----:B------:R0:W-:Y:S04]  /*32b60*/  STL.64 [R1+0x39a8], R8 ;  /* 0x0039a80801007387 */ /* 0x0001e80000100a00 */
[----:B0-----:R-:W4:Y:S04]  /*32b70*/  LDL.LU R8, [R1+0x6e0] ;  /* 0x0006e00001087983 */ /* 0x001f280000300800 */
[----:B------:R-:W4:Y:S04]  /*32b80*/  LDL.LU R9, [R1+0x6e4] ;  /* 0x0006e40001097983 */ /* 0x000f280000300800 */
[----:B------:R-:W4:Y:S04]  /*32b90*/  LDL.LU R10, [R1+0x6e8] ;  /* 0x0006e800010a7983 */ /* 0x000f280000300800 */
[----:B------:R-:W4:Y:S01]  /*32ba0*/  LDL.LU R11, [R1+0x6ec] ;  /* 0x0006ec00010b7983 */ /* 0x000f220000300800 */
[C---:B---3--:R-:W-:Y:S08]  /*32bb0*/  HMMA.16816.F32 R24, R16.reuse, R6, R24 ;  /* 0x000000061018723c */ /* 0x048ff00000001818 */
[----:B--2---:R-:W-:Y:S11]  /*32bc0*/  HMMA.16816.F32 R28, R16, R4, R28 ;  /* 0x00000004101c723c */ /* 0x004ff6000000181c */
[----:B------:R-:W-:Y:S04]  /*32bd0*/  STL.64 [R1+0x1f0], R24 ;  /* 0x0001f01801007387 */ /* 0x000fe80000100a00 */
[----:B------:R0:W-:Y:S04]  /*32be0*/  STL.64 [R1+0x1f8], R26 ;  /* 0x0001f81a01007387 */ /* 0x0001e80000100a00 */
[----:B0-----:R-:W2:Y:S04]  /*32bf0*/  LDL.LU.64 R26, [R1+0x3a50] ;  /* 0x003a5000011a7983 */ /* 0x001ea80000300a00 */
[----:B------:R-:W2:Y:S04]  /*32c00*/  LDL.LU.64 R24, [R1+0x3a48] ;  /* 0x003a480001187983 */ /* 0x000ea80000300a00 */
[----:B------:R-:W-:Y:S04]  /*32c10*/  STL.64 [R1+0x220], R28 ;  /* 0x0002201c01007387 */ /* 0x000fe80000100a00 */
[----:B------:R0:W-:Y:S04]  /*32c20*/  STL.64 [R1+0x228], R30 ;  /* 0x0002281e01007387 */ /* 0x0001e80000100a00 */
[----:B0-----:R-:W2:Y:S04]  /*32c30*/  LDL.LU.64 R30, [R1+0x3a40] ;  /* 0x003a4000011e7983 */ /* 0x001ea80000300a00 */
[----:B------:R-:W3:Y:S04]  /*32c40*/  LDL.LU.64 R28, [R1+0x3a38] ;  /* 0x003a3800011c7983 */ /* 0x000ee80000300a00 */
[----:B------:R0:W-:Y:S04]  /*32c50*/  STL.64 [R1+0x3990], R6 ;  /* 0x0039900601007387 */ /* 0x0001e80000100a00 */
[----:B0-----:R-:W2:Y:S04]  /*32c60*/  LDL.LU R7, [R1+0xf44] ;  /* 0x000f440001077983 */ /* 0x001ea80000300800 */
[----:B------:R-:W3:Y:S04]  /*32c70*/  LDL.LU R6, [R1+0xf4c] ;  /* 0x000f4c0001067983 */ /* 0x000ee80000300800 */
[----:B------:R0:W-:Y:S04]  /*32c80*/  STL.64 [R1+0x3988], R4 ;  /* 0x0039880401007387 */ /* 0x0001e80000100a00 */
[----:B0-----:R-:W4:Y:S04]  /*32c90*/  LDL.LU R5, [R1+0xf54] ;  /* 0x000f540001057983 */ /* 0x001f280000300800 */
[----:B------:R-:W4:Y:S01]  /*32ca0*/  LDL.LU R4, [R1+0xf5c] ;  /* 0x000f5c0001047983 */ /* 0x000f220000300800 */
[----:B--2---:R-:W-:-:S02]  /*32cb0*/  IMAD R7, R7, 0x100, R37 ;  /* 0x0000010007077824 */ /* 0x004fc400078e0225 */
[----:B---3--:R-:W-:Y:S01]  /*32cc0*/  IMAD R6, R6, 0x100, R2 ;  /* 0x0000010006067824 */ /* 0x008fe200078e0202 */
[----:B------:R-:W2:Y:S04]  /*32cd0*/  LDL.LU R37, [R1+0x3a34] ;  /* 0x003a340001257983 */ /* 0x000ea80000300800 */
[----:B------:R-:W3:Y:S01]  /*32ce0*/  LDL.LU R2, [R1+0x3a30] ;  /* 0x003a300001027983 */ /* 0x000ee20000300800 */
[----:B----4-:R-:W-:-:S03]  /*32cf0*/  IMAD R5, R5, 0x100, R3 ;  /* 0x0000010005057824 */ /* 0x010fc600078e0203 */
[----:B------:R-:W3:Y:S01]  /*32d00*/  LDL.LU R3, [R1+0x3a2c] ;  /* 0x003a2c0001037983 */ /* 0x000ee20000300800 */
[----:B------:R-:W-:-:S03]  /*32d10*/  IMAD R4, R4, 0x100, R0 ;  /* 0x0000010004047824 */ /* 0x000fc600078e0200 */
[----:B------:R-:W4:Y:S01]  /*32d20*/  LDL.LU R0, [R1+0x3a28] ;  /* 0x003a280001007983 */ /* 0x000f220000300800 */
[----:B---3--:R-:W-:Y:S03]  /*32d30*/  HMMA.16816.F32 R16, R16, R2, R32 ;  /* 0x000000021010723c */ /* 0x008fe60000001820 */
[----:B------:R-:W3:Y:S04]  /*32d40*/  LDL.LU.64 R34, [R1+0x3a20] ;  /* 0x003a200001227983 */ /* 0x000ee80000300a00 */
[----:B------:R-:W4:-:S12]  /*32d50*/  LDL.LU.64 R32, [R1+0x3a18] ;  /* 0x003a180001207983 */ /* 0x000f180000300a00 */
[----:B------:R0:W-:Y:S04]  /*32d60*/  STL.64 [R1+0x210], R16 ;  /* 0x0002101001007387 */ /* 0x0001e80000100a00 */
[----:B------:R1:W-:Y:S01]  /*32d70*/  STL.64 [R1+0x218], R18 ;  /* 0x0002181201007387 */ /* 0x0003e20000100a00 */
[----:B0-----:R-:W-:Y:S02]  /*32d80*/  F2FP.F16.E5M2.UNPACK_B R16, R7 ;  /* 0x00000007ff10723e */ /* 0x001fe400020004ff */
[----:B------:R-:W-:Y:S02]  /*32d90*/  F2FP.F16.E5M2.UNPACK_B R17, R6 ;  /* 0x00000006ff11723e */ /* 0x000fe400020004ff */
[----:B-1----:R-:W-:Y:S02]  /*32da0*/  F2FP.F16.E5M2.UNPACK_B R18, R5 ;  /* 0x00000005ff12723e */ /* 0x002fe400020004ff */
[----:B------:R-:W-:-:S07]  /*32db0*/  F2FP.F16.E5M2.UNPACK_B R19, R4 ;  /* 0x00000004ff13723e */ /* 0x000fce00020004ff */
[----:B--2---:R-:W-:Y:S01]  /*32dc0*/  HMMA.16816.F32 R4, R16, R36, R8 ;  /* 0x000000241004723c */ /* 0x004fe20000001808 */
[----:B------:R-:W2:Y:S04]  /*32dd0*/  LDL.LU R36, [R1+0xac8] ;  /* 0x000ac80001247983 */ /* 0x000ea80000300800 */
[----:B------:R-:W2:-:S14]  /*32de0*/  LDL.LU R37, [R1+0xacc] ;  /* 0x000acc0001257983 */ /* 0x000e9c0000300800 */
[----:B------:R-:W-:Y:S04]  /*32df0*/  STL.64 [R1+0x310], R4 ;  /* 0x0003100401007387 */ /* 0x000fe80000100a00 */
[----:B------:R4:W-:Y:S01]  /*32e00*/  STL.64 [R1+0x318], R6 ;  /* 0x0003180601007387 */ /* 0x0009e20000100a00 */
[C---:B---3--:R-:W-:Y:S03]  /*32e10*/  HMMA.16816.F32 R8, R16.reuse, R34, R12 ;  /* 0x000000221008723c */ /* 0x048fe6000000180c */
[----:B------:R-:W3:Y:S05]  /*32e20*/  LDL.LU R34, [R1+0xf7c] ;  /* 0x000f7c0001227983 */ /* 0x000eea0000300800 */
[C---:B----4-:R-:W-:Y:S11]  /*32e30*/  HMMA.16816.F32 R4, R16.reuse, R32, R20 ;  /* 0x000000201004723c */ /* 0x050ff60000001814 */
[----:B------:R-:W-:Y:S04]  /*32e40*/  STL.64 [R1+0x300], R8 ;  /* 0x0003000801007387 */ /* 0x000fe80000100a00 */
[----:B------:R0:W-:Y:S04]  /*32e50*/  STL.64 [R1+0x308], R10 ;  /* 0x0003080a01007387 */ /* 0x0001e80000100a00 */
[----:B------:R-:W4:Y:S04]  /*32e60*/  LDL.LU R32, [R1+0xf74] ;  /* 0x000f740001207983 */ /* 0x000f280000300800 */
[----:B------:R-:W4:Y:S01]  /*32e70*/  LDL.LU R33, [R1+0xf80] ;  /* 0x000f800001217983 */ /* 0x000f220000300800 */
[C---:B0-----:R-:W-:Y:S03]  /*32e80*/  HMMA.16816.F32 R8, R16.reuse, R30, R24 ;  /* 0x0000001e1008723c */ /* 0x041fe60000001818 */
[----:B------:R0:W-:Y:S04]  /*32e90*/  STL.64 [R1+0x2f0], R4 ;  /* 0x0002f00401007387 */ /* 0x0001e80000100a00 */
[----:B------:R1:W-:Y:S04]  /*32ea0*/  STL.64 [R1+0x2f8], R6 ;  /* 0x0002f80601007387 */ /* 0x0003e80000100a00 */
[----:B0-----:R-:W2:Y:S08]  /*32eb0*/  LDL.LU R4, [R1+0x620] ;  /* 0x0006200001047983 */ /* 0x001eb00000300800 */
[----:B------:R0:W-:Y:S04]  /*32ec0*/  STL.64 [R1+0x2e0], R8 ;  /* 0x0002e00801007387 */ /* 0x0001e80000100a00 */
[----:B------:R0:W-:Y:S04]  /*32ed0*/  STL.64 [R1+0x2e8], R10 ;  /* 0x0002e80a01007387 */ /* 0x0001e80000100a00 */
[----:B------:R-:W2:Y:S04]  /*32ee0*/  LDL.LU R5, [R1+0x624] ;  /* 0x0006240001057983 */ /* 0x000ea80000300800 */
[----:B-1----:R-:W2:Y:S04]  /*32ef0*/  LDL.LU R6, [R1+0x628] ;  /* 0x0006280001067983 */ /* 0x002ea80000300800 */
[----:B------:R-:W2:Y:S04]  /*32f00*/  LDL.LU R7, [R1+0x62c] ;  /* 0x00062c0001077983 */ /* 0x000ea80000300800 */
        /* <DEDUP_REMOVED lines=12> */
[----:B------:R-:W3:Y:S04]  /*32fd0*/  LDL.LU R24, [R1+0x6a0] ;  /* 0x0006a00001187983 */ /* 0x000ee80000300800 */
        /* <DEDUP_REMOVED lines=27> */
[----:B------:R-:W2:Y:S01]  /*33190*/  LDL.LU R35, [R1+0xad8] ;  /* 0x000ad80001237983 */ /* 0x000ea20000300800 */
[C---:B---3--:R-:W-:Y:S03]  /*331a0*/  HMMA.16816.F32 R28, R16.reuse, R28, R24 ;  /* 0x0000001c101c723c */ /* 0x048fe60000001818 */
[----:B--2---:R-:W-:Y:S04]  /*331b0*/  STL.64 [R1+0x3980], R34 ;  /* 0x0039802201007387 */ /* 0x004fe80000100a00 */
[----:B----4-:R0:W-:Y:S04]  /*331c0*/  STL.64 [R1+0x3978], R32 ;  /* 0x0039782001007387 */ /* 0x0101e80000100a00 */
[----:B0-----:R-:W2:Y:S04]  /*331d0*/  LDL.LU R32, [R1+0x610] ;  /* 0x0006100001207983 */ /* 0x001ea80000300800 */
[----:B------:R-:W2:Y:S04]  /*331e0*/  LDL.LU R33, [R1+0x614] ;  /* 0x0006140001217983 */ /* 0x000ea80000300800 */
[----:B------:R-:W2:Y:S04]  /*331f0*/  LDL.LU R34, [R1+0x618] ;  /* 0x0006180001227983 */ /* 0x000ea80000300800 */
[----:B------:R-:W2:Y:S04]  /*33200*/  LDL.LU R35, [R1+0x61c] ;  /* 0x00061c0001237983 */ /* 0x000ea80000300800 */
[----:B------:R-:W3:Y:S04]  /*33210*/  LDL.LU.64 R26, [R1+0x3a10] ;  /* 0x003a1000011a7983 */ /* 0x000ee80000300a00 */
[----:B------:R-:W4:Y:S04]  /*33220*/  LDL.LU.64 R24, [R1+0x3a08] ;  /* 0x003a080001187983 */ /* 0x000f280000300a00 */
[----:B------:R0:W-:Y:S04]  /*33230*/  STL.64 [R1+0x2d0], R28 ;  /* 0x0002d01c01007387 */ /* 0x0001e80000100a00 */
[----:B------:R1:W-:Y:S04]  /*33240*/  STL.64 [R1+0x2d8], R30 ;  /* 0x0002d81e01007387 */ /* 0x0003e80000100a00 */
[----:B0-----:R-:W2:Y:S04]  /*33250*/  LDL.LU R28, [R1+0x750] ;  /* 0x00075000011c7983 */ /* 0x001ea80000300800 */
[----:B------:R-:W2:Y:S04]  /*33260*/  LDL.LU R29, [R1+0x754] ;  /* 0x00075400011d7983 */ /* 0x000ea80000300800 */
[----:B-1----:R-:W2:Y:S04]  /*33270*/  LDL.LU R30, [R1+0x758] ;  /* 0x00075800011e7983 */ /* 0x002ea80000300800 */
[----:B------:R-:W2:Y:S01]  /*33280*/  LDL.LU R31, [R1+0x75c] ;  /* 0x00075c00011f7983 */ /* 0x000ea20000300800 */
[----:B---3--:R-:W-:-:S15]  /*33290*/  HMMA.16816.F32 R20, R16, R26, R20 ;  /* 0x0000001a1014723c */ /* 0x008fde0000001814 */
[----:B------:R-:W-:-:S04]  /*332a0*/  NOP ;  /* 0x0000000000007918 */ /* 0x000fc80000000000 */
[----:B------:R-:W-:Y:S04]  /*332b0*/  STL.64 [R1+0x2c0], R20 ;  /* 0x0002c01401007387 */ /* 0x000fe80000100a00 */
[----:B------:R0:W-:Y:S04]  /*332c0*/  STL.64 [R1+0x2c8], R22 ;  /* 0x0002c81601007387 */ /* 0x0001e80000100a00 */
[----:B0-----:R-:W4:Y:S04]  /*332d0*/  LDL.LU.64 R22, [R1+0x3a00] ;  /* 0x003a000001167983 */ /* 0x001f280000300a00 */
[----:B------:R-:W4:Y:S02]  /*332e0*/  LDL.LU.64 R20, [R1+0x39f8] ;  /* 0x0039f80001147983 */ /* 0x000f240000300a00 */
[----:B----4-:R-:W-:Y:S02]  /*332f0*/  HMMA.16816.F32 R24, R16, R24, R20 ;  /* 0x000000181018723c */ /* 0x010fe40000001814 */
[----:B------:R-:W3:Y:S04]  /*33300*/  LDL.LU.64 R22, [R1+0x39f0] ;  /* 0x0039f00001167983 */ /* 0x000ee80000300a00 */
[----:B------:R-:W4:-:S13]  /*33310*/  LDL.LU.64 R20, [R1+0x39e8] ;  /* 0x0039e80001147983 */ /* 0x000f1a0000300a00 */
[----:B------:R0:W-:Y:S04]  /*33320*/  STL.64 [R1+0x2b0], R24 ;  /* 0x0002b01801007387 */ /* 0x0001e80000100a00 */
[----:B------:R1:W-:Y:S04]  /*33330*/  STL.64 [R1+0x2b8], R26 ;  /* 0x0002b81a01007387 */ /* 0x0003e80000100a00 */
[----:B0-----:R-:W2:Y:S04]  /*33340*/  LDL.LU R24, [R1+0x5d0] ;  /* 0x0005d00001187983 */ /* 0x001ea80000300800 */
[----:B------:R-:W2:Y:S04]  /*33350*/  LDL.LU R25, [R1+0x5d4] ;  /* 0x0005d40001197983 */ /* 0x000ea80000300800 */
[----:B-1----:R-:W2:Y:S01]  /*33360*/  LDL.LU R26, [R1+0x5d8] ;  /* 0x0005d800011a7983 */ /* 0x002ea20000300800 */
[----:B---3--:R-:W-:-:S15]  /*33370*/  HMMA.16816.F32 R12, R16, R22, R12 ;  /* 0x00000016100c723c */ /* 0x008fde000000180c */
[----:B------:R-:W-:-:S04]  /*33380*/  NOP ;  /* 0x0000000000007918 */ /* 0x000fc80000000000 */
[----:B------:R-:W-:Y:S04]  /*33390*/  STL.64 [R1+0x2a0], R12 ;  /* 0x0002a00c01007387 */ /* 0x000fe80000100a00 */
[----:B------:R0:W-:Y:S04]  /*333a0*/  STL.64 [R1+0x2a8], R14 ;  /* 0x0002a80e01007387 */ /* 0x0001e80000100a00 */
[----:B0-----:R-:W4:Y:S04]  /*333b0*/  LDL.LU.64 R14, [R1+0x39e0] ;  /* 0x0039e000010e7983 */ /* 0x001f280000300a00 */
[----:B------:R-:W4:Y:S04]  /*333c0*/  LDL.LU.64 R12, [R1+0x39d8] ;  /* 0x0039d800010c7983 */ /* 0x000f280000300a00 */
[----:B------:R-:W3:Y:S04]  /*333d0*/  LDL.LU R22, [R1+0xf6c] ;  /* 0x000f6c0001167983 */ /* 0x000ee80000300800 */
[----:B------:R-:W2:Y:S01]  /*333e0*/  LDL.LU R23, [R1+0xf78] ;  /* 0x000f780001177983 */ /* 0x000ea20000300800 */
[----:B----4-:R-:W-:-:S15]  /*333f0*/  HMMA.16816.F32 R12, R16, R20, R12 ;  /* 0x00000014100c723c */ /* 0x010fde000000180c */
[----:B------:R-:W-:-:S04]  /*33400*/  NOP ;  /* 0x0000000000007918 */ /* 0x000fc80000000000 */
[----:B------:R-:W-:Y:S04]  /*33410*/  STL.64 [R1+0x290], R12 ;  /* 0x0002900c01007387 */ /* 0x000fe80000100a00 */
[----:B------:R0:W-:Y:S04]  /*33420*/  STL.64 [R1+0x298], R14 ;  /* 0x0002980e01007387 */ /* 0x0001e80000100a00 */
[----:B0-----:R-:W4:Y:S04]  /*33430*/  LDL.LU.64 R14, [R1+0x39d0] ;  /* 0x0039d000010e7983 */ /* 0x001f280000300a00 */
[----:B------:R-:W2:Y:S04]  /*33440*/  LDL.LU.64 R12, [R1+0x39c8] ;  /* 0x0039c800010c7983 */ /* 0x000ea80000300a00 */
[----:B------:R-:W2:Y:S04]  /*33450*/  LDL.LU R20, [R1+0xf64] ;  /* 0x000f640001147983 */ /* 0x000ea80000300800 */
[----:B------:R-:W3:Y:S01]  /*33460*/  LDL.LU R21, [R1+0xf70] ;  /* 0x000f700001157983 */ /* 0x000ee20000300800 */
[----:B------:R-:W-:Y:S01]  /*33470*/  IMAD.MOV.U32 R27, RZ, RZ, R0 ;  /* 0x000000ffff1b7224 */ /* 0x000fe200078e0000 */
[----:B----4-:R-:W-:-:S15]  /*33480*/  HMMA.16816.F32 R8, R16, R14, R8 ;  /* 0x0000000e1008723c */ /* 0x010fde0000001808 */
[----:B------:R-:W-:-:S04]  /*33490*/  NOP ;  /* 0x0000000000007918 */ /* 0x000fc80000000000 */
[----:B------:R-:W-:Y:S04]  /*334a0*/  STL.64 [R1+0x280], R8 ;  /* 0x0002800801007387 */ /* 0x000fe80000100a00 */
[----:B------:R0:W-:Y:S01]  /*334b0*/  STL [R1+0x288], R10 ;  /* 0x0002880a01007387 */ /* 0x0001e20000100800 */
[----:B------:R-:W-:-:S03]  /*334c0*/  IMAD.MOV.U32 R0, RZ, RZ, R11 ;  /* 0x000000ffff007224 */ /* 0x000fc600078e000b */
[----:B0-----:R-:W2:Y:S04]  /*334d0*/  LDL.LU.64 R10, [R1+0x39c0] ;  /* 0x0039c000010a7983 */ /* 0x001ea80000300a00 */
[----:B------:R-:W2:Y:S04]  /*334e0*/  LDL.LU.64 R8, [R1+0x39b8] ;  /* 0x0039b80001087983 */ /* 0x000ea80000300a00 */
[----:B------:R-:W4:Y:S04]  /*334f0*/  LDL.LU R15, [R1+0xf68] ;  /* 0x000f6800010f7983 */ /* 0x000f280000300800 */
[----:B------:R-:W-:Y:S01]  /*33500*/  STL [R1+0x3410], R0 ;  /* 0x0034100001007387 */ /* 0x000fe20000100800 */
[----:B--2---:R-:W-:-:S15]  /*33510*/  HMMA.16816.F32 R8, R16, R12, R8 ;  /* 0x0000000c1008723c */ /* 0x004fde0000001808 */
        /* <DEDUP_REMOVED lines=23> */
[----:B------:R0:W-:Y:S01]  /*33690*/  STL [R1+0x248], R34 ;  /* 0x0002482201007387 */ /* 0x0001e20000100800 */
[----:B------:R-:W-:-:S03]  /*336a0*/  IMAD.MOV.U32 R0, RZ, RZ, R35 ;  /* 0x000000ffff007224 */ /* 0x000fc600078e0023 */
[----:B0-----:R-:W2:Y:S04]  /*336b0*/  LDL.LU.64 R34, [R1+0x3980] ;  /* 0x0039800001227983 */ /* 0x001ea80000300a00 */
[----:B------:R-:W2:Y:S01]  /*336c0*/  LDL.LU.64 R32, [R1+0x3978] ;  /* 0x0039780001207983 */ /* 0x000ea20000300a00 */
[----:B---3--:R-:W-:Y:S03]  /*336d0*/  HMMA.16816.F32 R8, R16, R4, R8 ;  /* 0x000000041008723c */ /* 0x008fe60000001808 */
[----:B------:R-:W-:Y:S01]  /*336e0*/  STL [R1+0x3468], R0 ;  /* 0x0034680001007387 */ /* 0x000fe20000100800 */
[----:B----4-:R-:W-:Y:S02]  /*336f0*/  IMAD R4, R20, 0x100, R15 ;  /* 0x0000010014047824 */ /* 0x010fe400078e020f */
[----:B------:R-:W-:-:S13]  /*33700*/  IMAD R5, R22, 0x100, R21 ;  /* 0x0000010016057824 */ /* 0x000fda00078e0215 */
[----:B------:R-:W-:Y:S04]  /*33710*/  STL.64 [R1+0x230], R8 ;  /* 0x0002300801007387 */ /* 0x000fe80000100a00 */
[----:B------:R0:W-:Y:S02]  /*33720*/  STL.64 [R1+0x238], R10 ;  /* 0x0002380a01007387 */ /* 0x0001e40000100a00 */
[----:B0-----:R-:W-:Y:S01]  /*33730*/  HMMA.16816.F32 R8, R16, R2, R24 ;  /* 0x000000021008723c */ /* 0x001fe20000001818 */
[----:B------:R-:W-:Y:S02]  /*33740*/  F2FP.F16.E5M2.UNPACK_B R36, R36.H1 ;  /* 0x00000024ff24723e */ /* 0x000fe400030004ff */
[----:B------:R-:W-:Y:S02]  /*33750*/  F2FP.F16.E5M2.UNPACK_B R37, R37.H1 ;  /* 0x00000025ff25723e */ /* 0x000fe400030004ff */
[----:B------:R-:W-:-:S02]  /*33760*/  F2FP.F16.E5M2.UNPACK_B R16, R4 ;  /* 0x00000004ff10723e */ /* 0x000fc400020004ff */
[----:B------:R-:W-:-:S12]  /*33770*/  F2FP.F16.E5M2.UNPACK_B R17, R5 ;  /* 0x00000005ff11723e */ /* 0x000fd800020004ff */
[----:B------:R-:W-:Y:S04]  /*33780*/  STL.64 [R1+0x200], R8 ;  /* 0x0002000801007387 */ /* 0x000fe80000100a00 */
[----:B------:R0:W-:Y:S04]  /*33790*/  STL.64 [R1+0x208], R10 ;  /* 0x0002080a01007387 */ /* 0x0001e80000100a00 */
[----:B------:R-:W3:Y:S01]  /*337a0*/  LDL.LU R4, [R1+0x920] ;  /* 0x0009200001047983 */ /* 0x000ee20000300800 */
[----:B--2---:R-:W-:Y:S02]  /*337b0*/  IMAD R6, R32, 0x100, R23 ;  /* 0x0000010020067824 */ /* 0x004fe400078e0217 */
[----:B------:R-:W-:-:S03]  /*337c0*/  IMAD R7, R34, 0x100, R33 ;  /* 0x0000010022077824 */ /* 0x000fc600078e0221 */
[----:B------:R-:W-:Y:S02]  /*337d0*/  F2FP.F16.E5M2.UNPACK_B R18, R6 ;  /* 0x00000006ff12723e */ /* 0x000fe400020004ff */
[----:B------:R-:W-:-:S07]  /*337e0*/  F2FP.F16.E5M2.UNPACK_B R19, R7 ;  /* 0x00000007ff13723e */ /* 0x000fce00020004ff */
[----:B0-----:R-:W-:-:S15]  /*337f0*/  HMMA.16816.F32 R8, R16, R36, R28 ;  /* 0x000000241008723c */ /* 0x001fde000000181c */
[----:B------:R-:W-:-:S04]  /*33800*/  NOP ;  /* 0x0000000000007918 */ /* 0x000fc80000000000 */
[----:B------:R-:W-:Y:S04]  /*33810*/  STL.64 [R1+0x3e0], R8 ;  /* 0x0003e00801007387 */ /* 0x000fe80000100a00 */
[----:B------:R-:W-:Y:S04]  /*33820*/  STL.64 [R1+0x3e8], R10 ;  /* 0x0003e80a01007387 */ /* 0x000fe80000100a00 */
[----:B------:R-:W3:Y:S04]  /*33830*/  LDL.LU R5, [R1+0x924] ;  /* 0x0009240001057983 */ /* 0x000ee80000300800 */
[----:B------:R-:W2:Y:S04]  /*33840*/  LDL.LU R6, [R1+0x928] ;  /* 0x0009280001067983 */ /* 0x000ea80000300800 */
[----:B------:R-:W2:Y:S04]  /*33850*/  LDL.LU R7, [R1+0x92c] ;  /* 0x00092c0001077983 */ /* 0x000ea80000300800 */
[----:B------:R-:W4:Y:S04]  /*33860*/  LDL.LU R29, [R1+0xb0c] ;  /* 0x000b0c00011d7983 */ /* 0x000f280000300800 */
[----:B------:R-:W4:Y:S01]  /*33870*/  LDL.LU R26, [R1+0xb18] ;  /* 0x000b1800011a7983 */ /* 0x000f220000300800 */
[----:B------:R-:W-:-:S03]  /*33880*/  F2FP.F16.E5M2.UNPACK_B R34, R35.H1 ;  /* 0x00000023ff22723e */ /* 0x000fc600030004ff */
[----:B--2---:R-:W-:Y:S04]  /*33890*/  STL.64 [R1+0x3940], R6 ;  /* 0x0039400601007387 */ /* 0x004fe80000100a00 */
[----:B---3--:R0:W-:Y:S04]  /*338a0*/  STL.64 [R1+0x3938], R4 ;  /* 0x0039380401007387 */ /* 0x0081e80000100a00 */
[----:B0-----:R-:W2:Y:S04]  /*338b0*/  LDL.LU R4, [R1+0x8a0] ;  /* 0x0008a00001047983 */ /* 0x001ea80000300800 */
[----:B------:R-:W2:Y:S04]  /*338c0*/  LDL.LU R5, [R1+0x8a4] ;  /* 0x0008a40001057983 */ /* 0x000ea80000300800 */
[----:B------:R-:W3:Y:S04]  /*338d0*/  LDL.LU R6, [R1+0x8a8] ;  /* 0x0008a80001067983 */ /* 0x000ee80000300800 */
[----:B------:R-:W3:Y:S04]  /*338e0*/  LDL.LU R7, [R1+0x8ac] ;  /* 0x0008ac0001077983 */ /* 0x000ee80000300800 */
[----:B------:R-:W2:Y:S04]  /*338f0*/  LDL.LU R35, [R1+0xadc] ;  /* 0x000adc0001237983 */ /* 0x000ea80000300800 */
[----:B------:R-:W2:Y:S04]  /*33900*/  LDL.LU R32, [R1+0xae8] ;  /* 0x000ae80001207983 */ /* 0x000ea80000300800 */
[----:B------:R-:W2:Y:S04]  /*33910*/  LDL.LU R33, [R1+0xaec] ;  /* 0x000aec0001217983 */ /* 0x000ea80000300800 */
[----:B------:R-:W2:Y:S04]  /*33920*/  LDL.LU R30, [R1+0xaf8] ;  /* 0x000af800011e7983 */ /* 0x000ea80000300800 */
[----:B------:R-:W2:Y:S04]  /*33930*/  LDL.LU R31, [R1+0xafc] ;  /* 0x000afc00011f7983 */ /* 0x000ea80000300800 */
[----:B------:R-:W4:Y:S04]  /*33940*/  LDL.LU R28, [R1+0xb08] ;  /* 0x000b0800011c7983 */ /* 0x000f280000300800 */
        /* <DEDUP_REMOVED lines=10> */
[----:B------:R-:W4:Y:S04]  /*339f0*/  LDL.LU R6, [R1+0x858] ;  /* 0x0008580001067983 */ /* 0x000f280000300800 */
[----:B------:R-:W4:Y:S01]  /*33a00*/  LDL.LU R7, [R1+0x85c] ;  /* 0x00085c0001077983 */ /* 0x000f220000300800 */
[----:B------:R-:W-:-:S02]  /*33a10*/  F2FP.F16.E5M2.UNPACK_B R35, R35.H1 ;  /* 0x00000023ff23723e */ /* 0x000fc400030004ff */
[----:B------:R-:W-:Y:S01]  /*33a20*/  F2FP.F16.E5M2.UNPACK_B R32, R32.H1 ;  /* 0x00000020ff20723e */ /* 0x000fe200030004ff */
[----:B----4-:R-:W-:Y:S04]  /*33a30*/  STL.64 [R1+0x3960], R6 ;  /* 0x0039600601007387 */ /* 0x010fe80000100a00 */
[----:B---3--:R0:W-:Y:S04]  /*33a40*/  STL.64 [R1+0x3958], R4 ;  /* 0x0039580401007387 */ /* 0x0081e80000100a00 */
[----:B0-----:R-:W3:Y:S04]  /*33a50*/  LDL.LU R4, [R1+0x810] ;  /* 0x0008100001047983 */ /* 0x001ee80000300800 */
[----:B------:R-:W3:Y:S04]  /*33a60*/  LDL.LU R5, [R1+0x814] ;  /* 0x0008140001057983 */ /* 0x000ee80000300800 */
[----:B------:R-:W3:Y:S04]  /*33a70*/  LDL.LU R6, [R1+0x818] ;  /* 0x0008180001067983 */ /* 0x000ee80000300800 */
[----:B------:R-:W3:Y:S01]  /*33a80*/  LDL.LU R7, [R1+0x81c] ;  /* 0x00081c0001077983 */ /* 0x000ee20000300800 */
[----:B------:R-:W-:Y:S01]  /*33a90*/  F2FP.F16.E5M2.UNPACK_B R33, R33.H1 ;  /* 0x00000021ff21723e */ /* 0x000fe200030004ff */
[C---:B--2---:R-:W-:Y:S02]  /*33aa0*/  HMMA.16816.F32 R28, R16.reuse, R34, R28 ;  /* 0x00000022101c723c */ /* 0x044fe4000000181c */
[----:B------:R-:W2:Y:S04]  /*33ab0*/  LDL.LU R27, [R1+0xb1c] ;  /* 0x000b1c00011b7983 */ /* 0x000ea80000300800 */
        /* <DEDUP_REMOVED lines=15> */
[----:B------:R-:W4:Y:S01]  /*33bb0*/  LDL.LU.64 R28, [R1+0x3968] ;  /* 0x00396800011c7983 */ /* 0x000f220000300a00 */
[----:B---3--:R-:W-:-:S15]  /*33bc0*/  HMMA.16816.F32 R4, R16, R32, R4 ;  /* 0x000000201004723c */ /* 0x008fde0000001804 */
[----:B------:R-:W-:-:S04]  /*33bd0*/  NOP ;  /* 0x0000000000007918 */ /* 0x000fc80000000000 */
[----:B------:R-:W-:Y:S04]  /*33be0*/  STL.64 [R1+0x480], R4 ;  /* 0x0004800401007387 */ /* 0x000fe80000100a00 */
[----:B------:R0:W-:Y:S04]  /*33bf0*/  STL.64 [R1+0x488], R6 ;  /* 0x0004880601007387 */ /* 0x0001e80000100a00 */
[----:B0-----:R-:W3:Y:S04]  /*33c00*/  LDL.LU.64 R6, [R1+0x3960] ;  /* 0x0039600001067983 */ /* 0x001ee80000300a00 */
[----:B------:R-:W3:Y:S01]  /*33c10*/  LDL.LU.64 R4, [R1+0x3958] ;  /* 0x0039580001047983 */ /* 0x000ee20000300a00 */
[----:B--2---:R-:W-:-:S02]  /*33c20*/  F2FP.F16.E5M2.UNPACK_B R30, R30.H1 ;  /* 0x0000001eff1e723e */ /* 0x004fc400030004ff */
[----:B------:R-:W-:Y:S01]  /*33c30*/  F2FP.F16.E5M2.UNPACK_B R31, R31.H1 ;  /* 0x0000001fff1f723e */ /* 0x000fe200030004ff */
[----:B------:R-:W-:Y:S04]  /*33c40*/  STL.64 [R1+0x3900], R34 ;  /* 0x0039002201007387 */ /* 0x000fe80000100a00 */
[----:B------:R0:W-:Y:S04]  /*33c50*/  STL.64 [R1+0x38f8], R32 ;  /* 0x0038f82001007387 */ /* 0x0001e80000100a00 */
[----:B0-----:R-:W2:Y:S04]  /*33c60*/  LDL.LU R32, [R1+0x8f0] ;  /* 0x0008f00001207983 */ /* 0x001ea80000300800 */
[----:B------:R-:W2:Y:S04]  /*33c70*/  LDL.LU R33, [R1+0x8f4] ;  /* 0x0008f40001217983 */ /* 0x000ea80000300800 */
[----:B------:R-:W2:Y:S04]  /*33c80*/  LDL.LU R34, [R1+0x8f8] ;  /* 0x0008f80001227983 */ /* 0x000ea80000300800 */
[----:B------:R-:W2:Y:S01]  /*33c90*/  LDL.LU R35, [R1+0x8fc] ;  /* 0x0008fc0001237983 */ /* 0x000ea20000300800 */
[----:B---3--:R-:W-:-:S15]  /*33ca0*/  HMMA.16816.F32 R4, R16, R30, R4 ;  /* 0x0000001e1004723c */ /* 0x008fde0000001804 */
[----:B------:R-:W-:-:S04]  /*33cb0*/  NOP ;  /* 0x0000000000007918 */ /* 0x000fc80000000000 */
[----:B------:R-:W-:Y:S04]  /*33cc0*/  STL.64 [R1+0x4f0], R4 ;  /* 0x0004f00401007387 */ /* 0x000fe80000100a00 */
[----:B------:R0:W-:Y:S04]  /*33cd0*/  STL.64 [R1+0x4f8], R6 ;  /* 0x0004f80601007387 */ /* 0x0001e80000100a00 */
[----:B0-----:R-:W3:Y:S04]  /*33ce0*/  LDL.LU.64 R6, [R1+0x3950] ;  /* 0x0039500001067983 */ /* 0x001ee80000300a00 */
[----:B------:R-:W3:Y:S01]  /*33cf0*/  LDL.LU.64 R4, [R1+0x3948] ;  /* 0x0039480001047983 */ /* 0x000ee20000300a00 */
[----:B----4-:R-:W-:-:S02]  /*33d00*/  F2FP.F16.E5M2.UNPACK_B R28, R28.H1 ;  /* 0x0000001cff1c723e */ /* 0x010fc400030004ff */
[----:B------:R-:W-:-:S07]  /*33d10*/  F2FP.F16.E5M2.UNPACK_B R29, R29.H1 ;  /* 0x0000001dff1d723e */ /* 0x000fce00030004ff */
[----:B---3--:R-:W-:-:S15]  /*33d20*/  HMMA.16816.F32 R4, R16, R28, R4 ;  /* 0x0000001c1004723c */ /* 0x008fde0000001804 */
[----:B------:R-:W-:-:S04]  /*33d30*/  NOP ;  /* 0x0000000000007918 */ /* 0x000fc80000000000 */
[----:B------:R-:W-:Y:S04]  /*33d40*/  STL.64 [R1+0x520], R4 ;  /* 0x0005200401007387 */ /* 0x000fe80000100a00 */
[----:B------:R0:W-:Y:S04]  /*33d50*/  STL.64 [R1+0x528], R6 ;  /* 0x0005280601007387 */ /* 0x0001e80000100a00 */
[----:B0-----:R-:W3:Y:S04]  /*33d60*/  LDL.LU.64 R6, [R1+0x3940] ;  /* 0x0039400001067983 */ /* 0x001ee80000300a00 */
[----:B------:R-:W3:Y:S04]  /*33d70*/  LDL.LU.64 R4, [R1+0x3938] ;  /* 0x0039380001047983 */ /* 0x000ee80000300a00 */
[----:B------:R-:W-:Y:S04]  /*33d80*/  STL.64 [R1+0x38f0], R30 ;  /* 0x0038f01e01007387 */ /* 0x000fe80000100a00 */
[----:B------:R0:W-:Y:S04]  /*33d90*/  STL.64 [R1+0x38e8], R28 ;  /* 0x0038e81c01007387 */ /* 0x0001e80000100a00 */
[----:B0-----:R-:W4:Y:S04]  /*33da0*/  LDL.LU R28, [R1+0x8d0] ;  /* 0x0008d000011c7983 */ /* 0x001f280000300800 */
[----:B------:R-:W4:Y:S04]  /*33db0*/  LDL.LU R29, [R1+0x8d4] ;  /* 0x0008d400011d7983 */ /* 0x000f280000300800 */
[----:B------:R-:W4:Y:S04]  /*33dc0*/  LDL.LU R30, [R1+0x8d8] ;  /* 0x0008d800011e7983 */ /* 0x000f280000300800 */
[----:B------:R-:W4:Y:S01]  /*33dd0*/  LDL.LU R31, [R1+0x8dc] ;  /* 0x0008dc00011f7983 */ /* 0x000f220000300800 */
[----:B------:R-:W-:-:S02]  /*33de0*/  F2FP.F16.E5M2.UNPACK_B R26, R26.H1 ;  /* 0x0000001aff1a723e */ /* 0x000fc400030004ff */
[----:B------:R-:W-:Y:S02]  /*33df0*/  F2FP.F16.E5M2.UNPACK_B R27, R27.H1 ;  /* 0x0000001bff1b723e */ /* 0x000fe400030004ff */
[----:B------:R-:W-:Y:S02]  /*33e00*/  F2FP.F16.E5M2.UNPACK_B R24, R24.H1 ;  /* 0x00000018ff18723e */ /* 0x000fe400030004ff */
[----:B------:R-:W-:Y:S02]  /*33e10*/  F2FP.F16.E5M2.UNPACK_B R25, R25.H1 ;  /* 0x00000019ff19723e */ /* 0x000fe400030004ff */
[----:B------:R-:W-:Y:S02]  /*33e20*/  F2FP.F16.E5M2.UNPACK_B R22, R22.H1 ;  /* 0x00000016ff16723e */ /* 0x000fe400030004ff */
[----:B------:R-:W-:Y:S02]  /*33e30*/  F2FP.F16.E5M2.UNPACK_B R23, R23.H1 ;  /* 0x00000017ff17723e */ /* 0x000fe400030004ff */
[----:B------:R-:W-:-:S02]  /*33e40*/  F2FP.F16.E5M2.UNPACK_B R20, R20.H1 ;  /* 0x00000014ff14723e */ /* 0x000fc400030004ff */
[----:B------:R-:W-:Y:S01]  /*33e50*/  F2FP.F16.E5M2.UNPACK_B R21, R21.H1 ;  /* 0x00000015ff15723e */ /* 0x000fe200030004ff */
[C---:B----4-:R-:W-:Y:S08]  /*33e60*/  HMMA.16816.F32 R28, R16.reuse, R26, R28 ;  /* 0x0000001a101c723c */ /* 0x050ff0000000181c */
[C---:B---3--:R-:W-:Y:S11]  /*33e70*/  HMMA.16816.F32 R4, R16.reuse, R22, R4 ;  /* 0x000000161004723c */ /* 0x048ff60000001804 */
[----:B------:R-:W-:Y:S04]  /*33e80*/  STL.64 [R1+0x560], R28 ;  /* 0x0005601c01007387 */ /* 0x000fe80000100a00 */
[----:B------:R2:W-:Y:S02]  /*33e90*/  STL.64 [R1+0x568], R30 ;  /* 0x0005681e01007387 */ /* 0x0005e40000100a00 */
[----:B--2---:R-:W-:Y:S02]  /*33ea0*/  HMMA.16816.F32 R28, R16, R24, R32 ;  /* 0x00000018101c723c */ /* 0x004fe40000001820 */
[----:B------:R-:W-:Y:S04]  /*33eb0*/  STL.64 [R1+0x38d0], R26 ;  /* 0x0038d01a01007387 */ /* 0x000fe80000100a00 */
[----:B------:R-:W-:-:S13]  /*33ec0*/  STL.64 [R1+0x38c8], R24 ;  /* 0x0038c81801007387 */ /* 0x000fda0000100a00 */
[----:B------:R-:W-:Y:S04]  /*33ed0*/  STL.64 [R1+0x590], R28 ;  /* 0x0005901c01007387 */ /* 0x000fe80000100a00 */
[----:B------:R-:W-:Y:S04]  /*33ee0*/  STL.64 [R1+0x598], R30 ;  /* 0x0005981e01007387 */ /* 0x000fe80000100a00 */
        /* <DEDUP_REMOVED lines=28> */
[----:B------:R-:W3:Y:S04]  /*340b0*/  LDL.LU R35, [R1+0x9dc] ;  /* 0x0009dc0001237983 */ /* 0x000ee80000300800 */
[----:B------:R-:W2:Y:S01]  /*340c0*/  LDL.LU R2, [R1+0xb78] ;  /* 0x000b780001027983 */ /* 0x000ea20000300800 */
[----:B------:R-:W-:-:S02]  /*340d0*/  F2FP.F16.E5M2.UNPACK_B R14, R14.H1 ;  /* 0x0000000eff0e723e */ /* 0x000fc400030004ff */
[----:B------:R-:W-:Y:S01]  /*340e0*/  F2FP.F16.E5M2.UNPACK_B R15, R15.H1 ;  /* 0x0000000fff0f723e */ /* 0x000fe200030004ff */
[----:B---3--:R-:W-:Y:S04]  /*340f0*/  STL.64 [R1+0x3930], R34 ;  /* 0x0039302201007387 */ /* 0x008fe80000100a00 */
[----:B--2---:R0:W-:Y:S04]  /*34100*/  STL.64 [R1+0x3928], R32 ;  /* 0x0039282001007387 */ /* 0x0041e80000100a00 */
[----:B0-----:R-:W2:Y:S04]  /*34110*/  LDL.LU R32, [R1+0x9a0] ;  /* 0x0009a00001207983 */ /* 0x001ea80000300800 */
[----:B------:R-:W2:Y:S04]  /*34120*/  LDL.LU R33, [R1+0x9a4] ;  /* 0x0009a40001217983 */ /* 0x000ea80000300800 */
[----:B------:R-:W2:Y:S04]  /*34130*/  LDL.LU R34, [R1+0x9a8] ;  /* 0x0009a80001227983 */ /* 0x000ea80000300800 */
[----:B------:R-:W2:Y:S01]  /*34140*/  LDL.LU R35, [R1+0x9ac] ;  /* 0x0009ac0001237983 */ /* 0x000ea20000300800 */
[----:B----4-:R-:W-:-:S02]  /*34150*/  F2FP.F16.E5M2.UNPACK_B R12, R12.H1 ;  /* 0x0000000cff0c723e */ /* 0x010fc400030004ff */
[----:B------:R-:W-:Y:S01]  /*34160*/  F2FP.F16.E5M2.UNPACK_B R13, R13.H1 ;  /* 0x0000000dff0d723e */ /* 0x000fe200030004ff */
[C---:B------:R-:W-:Y:S01]  /*34170*/  HMMA.16816.F32 R28, R16.reuse, R14, R28 ;  /* 0x0000000e101c723c */ /* 0x040fe2000000181c */
        /* <DEDUP_REMOVED lines=18> */
[----:B------:R0:W-:Y:S04]  /*342a0*/  STL.64 [R1+0x600], R28 ;  /* 0x0006001c01007387 */ /* 0x0001e80000100a00 */
[----:B------:R1:W-:Y:S04]  /*342b0*/  STL.64 [R1+0x608], R30 ;  /* 0x0006081e01007387 */ /* 0x0003e80000100a00 */
[----:B0-----:R-:W4:Y:S04]  /*342c0*/  LDL.LU R28, [R1+0xaa0] ;  /* 0x000aa000011c7983 */ /* 0x001f280000300800 */
[----:B------:R-:W4:Y:S04]  /*342d0*/  LDL.LU R29, [R1+0xaa4] ;  /* 0x000aa400011d7983 */ /* 0x000f280000300800 */
[----:B-1----:R-:W4:Y:S04]  /*342e0*/  LDL.LU R30, [R1+0xaa8] ;  /* 0x000aa800011e7983 */ /* 0x002f280000300800 */
[----:B------:R-:W4:Y:S01]  /*342f0*/  LDL.LU R31, [R1+0xaac] ;  /* 0x000aac00011f7983 */ /* 0x000f220000300800 */
        /* <DEDUP_REMOVED lines=17> */
[----:B0-----:R-:W2:Y:S04]  /*34410*/  LDL.LU.64 R34, [R1+0x3920] ;  /* 0x0039200001227983 */ /* 0x001ea80000300a00 */
[----:B------:R-:W2:Y:S01]  /*34420*/  LDL.LU.64 R32, [R1+0x3918] ;  /* 0x0039180001207983 */ /* 0x000ea20000300a00 */
[----:B----4-:R-:W-:-:S02]  /*34430*/  F2FP.F16.E5M2.UNPACK_B R4, R4.H1 ;  /* 0x00000004ff04723e */ /* 0x010fc400030004ff */
        /* <DEDUP_REMOVED lines=21> */
[----:B------:R-:W-:-:S02]  /*34590*/  F2FP.F16.E5M2.UNPACK_B R8, R8.H1 ;  /* 0x00000008ff08723e */ /* 0x000fc400030004ff */
[----:B------:R-:W-:Y:S02]  /*345a0*/  F2FP.F16.E5M2.UNPACK_B R9, R9.H1 ;  /* 0x00000009ff09723e */ /* 0x000fe400030004ff */
[----:B------:R-:W-:Y:S02]  /*345b0*/  F2FP.F16.E5M2.UNPACK_B R10, R10.H1 ;  /* 0x0000000aff0a723e */ /* 0x000fe400030004ff */
[----:B------:R-:W-:Y:S01]  /*345c0*/  F2FP.F16.E5M2.UNPACK_B R11, R11.H1 ;  /* 0x0000000bff0b723e */ /* 0x000fe200030004ff */
[----:B------:R-:W-:Y:S02]  /*345d0*/  IMAD R0, R0, 0x100, R23 ;  /* 0x0000010000007824 */ /* 0x000fe400078e0217 */
[----:B--2---:R-:W-:-:S15]  /*345e0*/  HMMA.16816.F32 R4, R16, R8, R4 ;  /* 0x000000081004723c */ /* 0x004fde0000001804 */
[----:B------:R-:W-:-:S04]  /*345f0*/  NOP ;  /* 0x0000000000007918 */ /* 0x000fc80000000000 */
[----:B------:R3:W-:Y:S04]  /*34600*/  STL.64 [R1+0xab0], R4 ;  /* 0x000ab00401007387 */ /* 0x0007e80000100a00 */
[----:B------:R0:W-:Y:S01]  /*34610*/  STL.64 [R1+0xab8], R6 ;  /* 0x000ab80601007387 */ /* 0x0001e20000100a00 */
[----:B---3--:R-:W-:Y:S02]  /*34620*/  IMAD R5, R20, 0x100, R15 ;  /* 0x0000010014057824 */ /* 0x008fe400078e020f */
[----:B0-----:R-:W-:Y:S02]  /*34630*/  IMAD R6, R14, 0x100, R13 ;  /* 0x000001000e067824 */ /* 0x001fe400078e020d */
[----:B------:R-:W-:Y:S01]  /*34640*/  HMMA.16816.F32 R12, R16, R10, R24 ;  /* 0x0000000a100c723c */ /* 0x000fe20000001818 */
[----:B------:R-:W-:Y:S01]  /*34650*/  IMAD R4, R22, 0x100, R21 ;  /* 0x0000010016047824 */ /* 0x000fe200078e0215 */
[----:B------:R-:W-:-:S02]  /*34660*/  F2FP.F16.E5M2.UNPACK_B R17, R5 ;  /* 0x00000005ff11723e */ /* 0x000fc400020004ff */
[----:B------:R-:W-:Y:S02]  /*34670*/  F2FP.F16.E5M2.UNPACK_B R16, R6 ;  /* 0x00000006ff10723e */ /* 0x000fe400020004ff */
[----:B------:R-:W-:Y:S02]  /*34680*/  F2FP.F16.E5M2.UNPACK_B R19, R0 ;  /* 0x00000000ff13723e */ /* 0x000fe400020004ff */
[----:B------:R-:W-:Y:S01]  /*34690*/  F2FP.F16.E5M2.UNPACK_B R18, R4 ;  /* 0x00000004ff12723e */ /* 0x000fe200020004ff */
[----:B------:R-:W-:Y:S04]  /*346a0*/  STL [R1+0x3864], R10 ;  /* 0x0038640a01007387 */ /* 0x000fe80000100800 */
[----:B------:R-:W-:Y:S06]  /*346b0*/  STL [R1+0x3860], R11 ;  /* 0x0038600b01007387 */ /* 0x000fec0000100800 */
[----:B------:R-:W-:Y:S04]  /*346c0*/  STL.64 [R1+0x9d0], R12 ;  /* 0x0009d00c01007387 */ /* 0x000fe80000100a00 */
[----:B------:R-:W-:Y:S04]  /*346d0*/  STL.64 [R1+0x9d8], R14 ;  /* 0x0009d80e01007387 */ /* 0x000fe80000100a00 */
[----:B------:R0:W-:Y:S04]  /*346e0*/  STL.64 [R1+0x38a0], R8 ;  /* 0x0038a00801007387 */ /* 0x0001e80000100a00 */
[----:B------:R-:W4:Y:S01]  /*346f0*/  LDL.LU R4, [R1+0xa70] ;  /* 0x000a700001047983 */ /* 0x000f220000300800 */
[----:B0-----:R-:W-:-:S15]  /*34700*/  HMMA.16816.F32 R8, R16, R36, R28 ;  /* 0x000000241008723c */ /* 0x001fde000000181c */
[----:B------:R-:W-:-:S04]  /*34710*/  NOP ;  /* 0x0000000000007918 */ /* 0x000fc80000000000 */
[----:B------:R-:W-:Y:S04]  /*34720*/  STL.64 [R1+0xaa0], R8 ;  /* 0x000aa00801007387 */ /* 0x000fe80000100a00 */
[----:B------:R-:W-:Y:S04]  /*34730*/  STL.64 [R1+0xaa8], R10 ;  /* 0x000aa80a01007387 */ /* 0x000fe80000100a00 */
[----:B------:R-:W4:Y:S04]  /*34740*/  LDL.LU R5, [R1+0xa74] ;  /* 0x000a740001057983 */ /* 0x000f280000300800 */
[----:B------:R-:W4:Y:S04]  /*34750*/  LDL.LU R6, [R1+0xa78] ;  /* 0x000a780001067983 */ /* 0x000f280000300800 */
[----:B------:R-:W4:Y:S04]  /*34760*/  LDL.LU R7, [R1+0xa7c] ;  /* 0x000a7c0001077983 */ /* 0x000f280000300800 */
[----:B------:R-:W2:Y:S04]  /*34770*/  LDL.LU R28, [R1+0xa90] ;  /* 0x000a9000011c7983 */ /* 0x000ea80000300800 */
[----:B------:R-:W2:Y:S04]  /*34780*/  LDL.LU R29, [R1+0xa94] ;  /* 0x000a9400011d7983 */ /* 0x000ea80000300800 */
[----:B------:R-:W2:Y:S04]  /*34790*/  LDL.LU R30, [R1+0xa98] ;  /* 0x000a9800011e7983 */ /* 0x000ea80000300800 */
[----:B------:R-:W2:Y:S04]  /*347a0*/  LDL.LU R31, [R1+0xa9c] ;  /* 0x000a9c00011f7983 */ /* 0x000ea80000300800 */
[----:B------:R-:W3:Y:S04]  /*347b0*/  LDL.LU R24, [R1+0xa40] ;  /* 0x000a400001187983 */ /* 0x000ee80000300800 */
[----:B------:R-:W3:Y:S04]  /*347c0*/  LDL.LU R25, [R1+0xa44] ;  /* 0x000a440001197983 */ /* 0x000ee80000300800 */
[----:B------:R-:W2:Y:S04]  /*347d0*/  LDL.LU R26, [R1+0xa48] ;  /* 0x000a4800011a7983 */ /* 0x000ea80000300800 */
[----:B------:R-:W2:Y:S04]  /*347e0*/  LDL.LU R27, [R1+0xa4c] ;  /* 0x000a4c00011b7983 */ /* 0x000ea80000300800 */
        /* <DEDUP_REMOVED lines=10> */
[C---:B------:R-:W-:Y:S03]  /*34890*/  HMMA.16816.F32 R28, R16.reuse, R34, R28 ;  /* 0x00000022101c723c */ /* 0x040fe6000000181c */
        /* <DEDUP_REMOVED lines=14> */
[----:B------:R-:W-:Y:S04]  /*34980*/  STL [R1+0x386c], R36 ;  /* 0x00386c2401007387 */ /* 0x000fe80000100800 */
[----:B------:R-:W-:Y:S04]  /*34990*/  STL [R1+0x3868], R37 ;  /* 0x0038682501007387 */ /* 0x000fe80000100800 */
[----:B------:R-:W-:Y:S04]  /*349a0*/  STL.64 [R1+0xa80], R28 ;  /* 0x000a801c01007387 */ /* 0x000fe80000100a00 */
[----:B------:R0:W-:Y:S04]  /*349b0*/  STL.64 [R1+0xa88], R30 ;  /* 0x000a881e01007387 */ /* 0x0001e80000100a00 */
[----:B0-----:R-:W2:Y:S01]  /*349c0*/  LDL.LU.64 R30, [R1+0x38f0] ;  /* 0x0038f000011e7983 */ /* 0x001ea20000300a00 */
[----:B----4-:R-:W-:Y:S03]  /*349d0*/  HMMA.16816.F32 R4, R16, R32, R4 ;  /* 0x000000201004723c */ /* 0x010fe60000001804 */
[----:B------:R-:W4:-:S15]  /*349e0*/  LDL.LU.64 R28, [R1+0x38e8] ;  /* 0x0038e800011c7983 */ /* 0x000f1e0000300a00 */
[----:B------:R-:W-:Y:S01]  /*349f0*/  NOP ;  /* 0x0000000000007918 */ /* 0x000fe20000000000 */
[----:B------:R0:W-:Y:S04]  /*34a00*/  STL.64 [R1+0xa70], R4 ;  /* 0x000a700401007387 */ /* 0x0001e80000100a00 */
[----:B------:R1:W-:Y:S04]  /*34a10*/  STL.64 [R1+0xa78], R6 ;  /* 0x000a780601007387 */ /* 0x0003e80000100a00 */
[----:B0-----:R-:W3:Y:S04]  /*34a20*/  LDL.LU R4, [R1+0x9e0] ;  /* 0x0009e00001047983 */ /* 0x001ee80000300800 */
[----:B------:R-:W3:Y:S04]  /*34a30*/  LDL.LU R5, [R1+0x9e4] ;  /* 0x0009e40001057983 */ /* 0x000ee80000300800 */
[----:B-1----:R-:W3:Y:S04]  /*34a40*/  LDL.LU R6, [R1+0x9e8] ;  /* 0x0009e80001067983 */ /* 0x002ee80000300800 */
        /* <DEDUP_REMOVED lines=45> */
[----:B------:R0:W-:Y:S04]  /*34d20*/  STL.64 [R1+0xa10], R8 ;  /* 0x000a100801007387 */ /* 0x0001e80000100a00 */
[----:B------:R-:W-:Y:S04]  /*34d30*/  STL.64 [R1+0xa18], R10 ;  /* 0x000a180a01007387 */ /* 0x000fe80000100a00 */
[----:B0-----:R-:W2:Y:S04]  /*34d40*/  LDL.LU.64 R8, [R1+0x38a0] ;  /* 0x0038a00001087983 */ /* 0x001ea80000300a00 */
[----:B------:R-:W-:Y:S04]  /*34d50*/  STL.64 [R1+0x9f0], R12 ;  /* 0x0009f00c01007387 */ /* 0x000fe80000100a00 */
[----:B------:R0:W-:Y:S04]  /*34d60*/  STL.64 [R1+0x9f8], R14 ;  /* 0x0009f80e01007387 */ /* 0x0001e80000100a00 */
[----:B0-----:R-:W3:Y:S04]  /*34d70*/  LDL.LU.64 R14, [R1+0x3898] ;  /* 0x00389800010e7983 */ /* 0x001ee80000300a00 */
[----:B------:R-:W2:Y:S04]  /*34d80*/  LDL.LU.64 R12, [R1+0x3890] ;  /* 0x00389000010c7983 */ /* 0x000ea80000300a00 */
        /* <DEDUP_REMOVED lines=12> */
[C---:B--2---:R-:W-:Y:S03]  /*34e50*/  HMMA.16816.F32 R20, R16.reuse, R12, R20 ;  /* 0x0000000c1014723c */ /* 0x044fe60000001814 */
[----:B------:R-:W-:Y:S04]  /*34e60*/  STL.64 [R1+0x37e8], R14 ;  /* 0x0037e80e01007387 */ /* 0x000fe80000100a00 */
[----:B------:R4:W-:Y:S02]  /*34e70*/  STL.64 [R1+0x37e0], R12 ;  /* 0x0037e00c01007387 */ /* 0x0009e40000100a00 */
[C---:B----4-:R-:W-:Y:S10]  /*34e80*/  HMMA.16816.F32 R12, R16.reuse, R2, R24 ;  /* 0x00000002100c723c */ /* 0x050ff40000001818 */
[----:B------:R0:W-:Y:S04]  /*34e90*/  STL.64 [R1+0x9c0], R20 ;  /* 0x0009c01401007387 */ /* 0x0001e80000100a00 */
[----:B------:R-:W-:Y:S04]  /*34ea0*/  STL.64 [R1+0x9c8], R22 ;  /* 0x0009c81601007387 */ /* 0x000fe80000100a00 */
[----:B------:R-:W-:Y:S04]  /*34eb0*/  STL [R1+0x3844], R2 ;  /* 0x0038440201007387 */ /* 0x000fe80000100800 */
[----:B------:R-:W-:Y:S04]  /*34ec0*/  STL [R1+0x3840], R3 ;  /* 0x0038400301007387 */ /* 0x000fe80000100800 */
[----:B------:R-:W-:Y:S04]  /*34ed0*/  STL.64 [R1+0x9a0], R12 ;  /* 0x0009a00c01007387 */ /* 0x000fe80000100a00 */
[----:B------:R1:W-:Y:S04]  /*34ee0*/  STL.64 [R1+0x9a8], R14 ;  /* 0x0009a80e01007387 */ /* 0x0003e80000100a00 */
[----:B0-----:R-:W2:Y:S01]  /*34ef0*/  LDL.LU R20, [R1+0x890] ;  /* 0x0008900001147983 */ /* 0x001ea20000300800 */
[C---:B---3--:R-:W-:Y:S08]  /*34f00*/  HMMA.16816.F32 R24, R16.reuse, R4, R28 ;  /* 0x000000041018723c */ /* 0x048ff0000000181c */
[C---:B-1----:R-:W-:Y:S11]  /*34f10*/  HMMA.16816.F32 R12, R16.reuse, R6, R32 ;  /* 0x00000006100c723c */ /* 0x042ff60000001820 */
[----:B------:R-:W-:Y:S04]  /*34f20*/  STL.64 [R1+0x990], R24 ;  /* 0x0009901801007387 */ /* 0x000fe80000100a00 */
[----:B------:R-:W-:Y:S04]  /*34f30*/  STL.64 [R1+0x998], R26 ;  /* 0x0009981a01007387 */ /* 0x000fe80000100a00 */
[----:B------:R0:W-:Y:S04]  /*34f40*/  STL.64 [R1+0x970], R12 ;  /* 0x0009700c01007387 */ /* 0x0001e80000100a00 */
[----:B------:R1:W-:Y:S04]  /*34f50*/  STL.64 [R1+0x978], R14 ;  /* 0x0009780e01007387 */ /* 0x0003e80000100a00 */
[----:B------:R-:W2:Y:S04]  /*34f60*/  LDL.LU R21, [R1+0x894] ;  /* 0x0008940001157983 */ /* 0x000ea80000300800 */
[----:B------:R-:W3:Y:S04]  /*34f70*/  LDL.LU R22, [R1+0x898] ;  /* 0x0008980001167983 */ /* 0x000ee80000300800 */
[----:B------:R-:W3:Y:S04]  /*34f80*/  LDL.LU R23, [R1+0x89c] ;  /* 0x00089c0001177983 */ /* 0x000ee80000300800 */
[----:B---3--:R-:W-:Y:S04]  /*34f90*/  STL.64 [R1+0x3808], R22 ;  /* 0x0038081601007387 */ /* 0x008fe80000100a00 */
[----:B--2---:R-:W-:Y:S04]  /*34fa0*/  STL.64 [R1+0x3800], R20 ;  /* 0x0038001401007387 */ /* 0x004fe80000100a00 */
[----:B0-----:R-:W2:Y:S04]  /*34fb0*/  LDL.LU R12, [R1+0x8b0] ;  /* 0x0008b000010c7983 */ /* 0x001ea80000300800 */
[----:B------:R-:W2:Y:S04]  /*34fc0*/  LDL.LU R13, [R1+0x8b4] ;  /* 0x0008b400010d7983 */ /* 0x000ea80000300800 */
[----:B-1----:R-:W3:Y:S04]  /*34fd0*/  LDL.LU R14, [R1+0x8b8] ;  /* 0x0008b800010e7983 */ /* 0x002ee80000300800 */
[----:B------:R-:W3:Y:S04]  /*34fe0*/  LDL.LU R15, [R1+0x8bc] ;  /* 0x0008bc00010f7983 */ /* 0x000ee80000300800 */
[----:B---3--:R-:W-:Y:S04]  /*34ff0*/  STL.64 [R1+0x3828], R14 ;  /* 0x0038280e01007387 */ /* 0x008fe80000100a00 */
[----:B--2---:R0:W-:Y:S04]  /*35000*/  STL.64 [R1+0x3820], R12 ;  /* 0x0038200c01007387 */ /* 0x0041e80000100a00 */
[----:B0-----:R-:W2:Y:S04]  /*35010*/  LDL.LU R12, [R1+0x910] ;  /* 0x00091000010c7983 */ /* 0x001ea80000300800 */
[----:B--2---:R0:W-:Y:S04]  /*35020*/  STL [R1+0x3848], R12 ;  /* 0x0038480c01007387 */ /* 0x0041e80000100800 */
[----:B------:R-:W2:Y:S04]  /*35030*/  LDL.LU R13, [R1+0x914] ;  /* 0x00091400010d7983 */ /* 0x000ea80000300800 */
[----:B------:R-:W3:Y:S04]  /*35040*/  LDL.LU R14, [R1+0x918] ;  /* 0x00091800010e7983 */ /* 0x000ee80000300800 */
[----:B------:R-:W3:Y:S04]  /*35050*/  LDL.LU R15, [R1+0x91c] ;  /* 0x00091c00010f7983 */ /* 0x000ee80000300800 */
[----:B------:R-:W4:Y:S04]  /*35060*/  LDL.LU R36, [R1+0xfb8] ;  /* 0x000fb80001247983 */ /* 0x000f280000300800 */
[----:B0-----:R-:W2:Y:S04]  /*35070*/  LDL.LU R12, [R1+0xfb4] ;  /* 0x000fb400010c7983 */ /* 0x001ea80000300800 */
        /* <DEDUP_REMOVED lines=16> */
[----:B--2---:R-:W-:Y:S03]  /*35180*/  HMMA.16816.F32 R12, R16, R8, R12 ;  /* 0x00000008100c723c */ /* 0x004fe6000000180c */
        /* <DEDUP_REMOVED lines=27> */
[----:B------:R-:W4:Y:S01]  /*35340*/  LDL.LU.64 R12, [R1+0x3870] ;  /* 0x00387000010c7983 */ /* 0x000f220000300a00 */
[----:B------:R-:W-:-:S02]  /*35350*/  IMAD R2, R2, 0x100, R37 ;  /* 0x0000010002027824 */ /* 0x000fc400078e0225 */
[----:B------:R-:W-:Y:S02]  /*35360*/  IMAD R3, R3, 0x100, R10 ;  /* 0x0000010003037824 */ /* 0x000fe400078e020a */
[----:B------:R-:W-:Y:S02]  /*35370*/  IMAD R0, R0, 0x100, R11 ;  /* 0x0000010000007824 */ /* 0x000fe400078e020b */
[----:B----4-:R-:W-:Y:S02]  /*35380*/  IMAD R12, R12, 0x100, R36 ;  /* 0x000001000c0c7824 */ /* 0x010fe400078e0224 */
[----:B------:R-:W4:Y:S04]  /*35390*/  LDL.LU R36, [R1+0x386c] ;  /* 0x00386c0001247983 */ /* 0x000f280000300800 */
[----:B------:R-:W4:Y:S04]  /*353a0*/  LDL.LU R37, [R1+0x3868] ;  /* 0x0038680001257983 */ /* 0x000f280000300800 */
[----:B------:R-:W2:Y:S04]  /*353b0*/  LDL.LU R10, [R1+0x3864] ;  /* 0x00386400010a7983 */ /* 0x000ea80000300800 */
[----:B------:R-:W2:Y:S02]  /*353c0*/  LDL.LU R11, [R1+0x3860] ;  /* 0x00386000010b7983 */ /* 0x000ea40000300800 */
[----:B--2---:R-:W-:Y:S02]  /*353d0*/  HMMA.16816.F32 R16, R16, R10, R32 ;  /* 0x0000000a1010723c */ /* 0x004fe40000001820 */
[----:B------:R-:W4:Y:S04]  /*353e0*/  LDL.LU.64 R34, [R1+0x3858] ;  /* 0x0038580001227983 */ /* 0x000f280000300a00 */
[----:B------:R-:W4:Y:S04]  /*353f0*/  LDL.LU.64 R32, [R1+0x3850] ;  /* 0x0038500001207983 */ /* 0x000f280000300a00 */
[----:B------:R-:W-:Y:S04]  /*35400*/  STL [R1+0x3774], R10 ;  /* 0x0037740a01007387 */ /* 0x000fe80000100800 */
[----:B------:R-:W-:Y:S05]  /*35410*/  STL [R1+0x3770], R11 ;  /* 0x0037700b01007387 */ /* 0x000fea0000100800 */
[----:B------:R0:W-:Y:S04]  /*35420*/  STL.64 [R1+0x920], R16 ;  /* 0x0009201001007387 */ /* 0x0001e80000100a00 */
[----:B------:R1:W-:Y:S01]  /*35430*/  STL.64 [R1+0x928], R18 ;  /* 0x0009281201007387 */ /* 0x0003e20000100a00 */
[----:B0-----:R-:W-:-:S02]  /*35440*/  F2FP.F16.E5M2.UNPACK_B R16, R12 ;  /* 0x0000000cff10723e */ /* 0x001fc400020004ff */
        /* <DEDUP_REMOVED lines=11> */
[----:B------:R-:W3:Y:S04]  /*35500*/  LDL.LU.64 R32, [R1+0x3830] ;  /* 0x0038300001207983 */ /* 0x000ee80000300a00 */
[----:B------:R-:W-:Y:S04]  /*35510*/  STL [R1+0x377c], R36 ;  /* 0x00377c2401007387 */ /* 0x000fe80000100800 */
[----:B------:R-:W-:Y:S01]  /*35520*/  STL [R1+0x3778], R37 ;  /* 0x0037782501007387 */ /* 0x000fe20000100800 */
        /* <DEDUP_REMOVED lines=11> */
[----:B------:R0:W-:Y:S04]  /*355e0*/  STL.64 [R1+0x3740], R32 ;  /* 0x0037402001007387 */ /* 0x0001e80000100a00 */
[----:B0-----:R-:W2:Y:S04]  /*355f0*/  LDL.LU R32, [R1+0x880] ;  /* 0x0008800001207983 */ /* 0x001ea80000300800 */
[----:B------:R-:W2:Y:S04]  /*35600*/  LDL.LU R33, [R1+0x884] ;  /* 0x0008840001217983 */ /* 0x000ea80000300800 */
[----:B------:R-:W2:Y:S04]  /*35610*/  LDL.LU R34, [R1+0x888] ;  /* 0x0008880001227983 */ /* 0x000ea80000300800 */
[----:B------:R-:W2:Y:S01]  /*35620*/  LDL.LU R35, [R1+0x88c] ;  /* 0x00088c0001237983 */ /* 0x000ea20000300800 */
[C---:B---3--:R-:W-:Y:S08]  /*35630*/  HMMA.16816.F32 R20, R16.reuse, R30, R20 ;  /* 0x0000001e1014723c */ /* 0x048ff00000001814 */
[C---:B----4-:R-:W-:Y:S11]  /*35640*/  HMMA.16816.F32 R24, R16.reuse, R28, R24 ;  /* 0x0000001c1018723c */ /* 0x050ff60000001818 */
[----:B------:R-:W-:Y:S04]  /*35650*/  STL.64 [R1+0x8d0], R20 ;  /* 0x0008d01401007387 */ /* 0x000fe80000100a00 */
[----:B------:R0:W-:Y:S04]  /*35660*/  STL.64 [R1+0x8d8], R22 ;  /* 0x0008d81601007387 */ /* 0x0001e80000100a00 */
[----:B0-----:R-:W3:Y:S04]  /*35670*/  LDL.LU.64 R22, [R1+0x3808] ;  /* 0x0038080001167983 */ /* 0x001ee80000300a00 */
[----:B------:R-:W3:Y:S04]  /*35680*/  LDL.LU.64 R20, [R1+0x3800] ;  /* 0x0038000001147983 */ /* 0x000ee80000300a00 */
[----:B------:R-:W-:Y:S04]  /*35690*/  STL [R1+0x3754], R30 ;  /* 0x0037541e01007387 */ /* 0x000fe80000100800 */
[----:B------:R-:W-:Y:S04]  /*356a0*/  STL [R1+0x3750], R31 ;  /* 0x0037501f01007387 */ /* 0x000fe80000100800 */
[----:B------:R-:W-:Y:S04]  /*356b0*/  STL.64 [R1+0x8c0], R24 ;  /* 0x0008c01801007387 */ /* 0x000fe80000100a00 */
[----:B------:R0:W-:Y:S04]  /*356c0*/  STL.64 [R1+0x8c8], R26 ;  /* 0x0008c81a01007387 */ /* 0x0001e80000100a00 */
[----:B0-----:R-:W2:Y:S04]  /*356d0*/  LDL.LU.64 R26, [R1+0x37f8] ;  /* 0x0037f800011a7983 */ /* 0x001ea80000300a00 */
[----:B------:R-:W3:Y:S04]  /*356e0*/  LDL.LU.64 R24, [R1+0x37f0] ;  /* 0x0037f00001187983 */ /* 0x000ee80000300a00 */
[----:B------:R-:W-:Y:S01]  /*356f0*/  STL [R1+0x3758], R29 ;  /* 0x0037581d01007387 */ /* 0x000fe20000100800 */
        /* <DEDUP_REMOVED lines=12> */
[----:B0-----:R-:W3:Y:S01]  /*357c0*/  LDL.LU R24, [R1+0x7e0] ;  /* 0x0007e00001187983 */ /* 0x001ee20000300800 */
[C---:B----4-:R-:W-:Y:S08]  /*357d0*/  HMMA.16816.F32 R32, R16.reuse, R22, R32 ;  /* 0x000000161020723c */ /* 0x050ff00000001820 */
[C---:B--2---:R-:W-:Y:S11]  /*357e0*/  HMMA.16816.F32 R4, R16.reuse, R20, R4 ;  /* 0x000000141004723c */ /* 0x044ff60000001804 */
[----:B------:R-:W-:Y:S04]  /*357f0*/  STL.64 [R1+0x880], R32 ;  /* 0x0008802001007387 */ /* 0x000fe80000100a00 */
[----:B------:R-:W-:Y:S04]  /*35800*/  STL.64 [R1+0x888], R34 ;  /* 0x0008882201007387 */ /* 0x000fe80000100a00 */
[----:B------:R-:W-:Y:S04]  /*35810*/  STL.64 [R1+0x870], R4 ;  /* 0x0008700401007387 */ /* 0x000fe80000100a00 */
[----:B------:R-:W-:Y:S04]  /*35820*/  STL.64 [R1+0x878], R6 ;  /* 0x0008780601007387 */ /* 0x000fe80000100a00 */
[----:B------:R-:W3:Y:S04]  /*35830*/  LDL.LU R25, [R1+0x7e4] ;  /* 0x0007e40001197983 */ /* 0x000ee80000300800 */
[----:B------:R-:W2:Y:S04]  /*35840*/  LDL.LU R26, [R1+0x7e8] ;  /* 0x0007e800011a7983 */ /* 0x000ea80000300800 */
[----:B------:R-:W2:Y:S04]  /*35850*/  LDL.LU R27, [R1+0x7ec] ;  /* 0x0007ec00011b7983 */ /* 0x000ea80000300800 */
[----:B--2---:R-:W-:Y:S04]  /*35860*/  STL.64 [R1+0x3788], R26 ;  /* 0x0037881a01007387 */ /* 0x004fe80000100a00 */
[----:B---3--:R0:W-:Y:S04]  /*35870*/  STL.64 [R1+0x3780], R24 ;  /* 0x0037801801007387 */ /* 0x0081e80000100a00 */
[----:B0-----:R-:W2:Y:S04]  /*35880*/  LDL.LU R24, [R1+0x7f0] ;  /* 0x0007f00001187983 */ /* 0x001ea80000300800 */
        /* <DEDUP_REMOVED lines=18> */
[----:B------:R-:W4:Y:S04]  /*359b0*/  LDL.LU R27, [R1+0x80c] ;  /* 0x00080c00011b7983 */ /* 0x000f280000300800 */
[----:B------:R-:W3:Y:S04]  /*359c0*/  LDL.LU R4, [R1+0x830] ;  /* 0x0008300001047983 */ /* 0x000ee80000300800 */
[----:B------:R-:W3:Y:S04]  /*359d0*/  LDL.LU R5, [R1+0x834] ;  /* 0x0008340001057983 */ /* 0x000ee80000300800 */
[----:B------:R-:W3:Y:S04]  /*359e0*/  LDL.LU R6, [R1+0x838] ;  /* 0x0008380001067983 */ /* 0x000ee80000300800 */
[----:B------:R-:W3:Y:S01]  /*359f0*/  LDL.LU R7, [R1+0x83c] ;  /* 0x00083c0001077983 */ /* 0x000ee20000300800 */
        /* <DEDUP_REMOVED lines=24> */
[----:B------:R-:W2:Y:S01]  /*35b80*/  LDL.LU.64 R32, [R1+0x37c0] ;  /* 0x0037c00001207983 */ /* 0x000ea20000300a00 */
[C---:B------:R-:W-:Y:S08]  /*35b90*/  HMMA.16816.F32 R4, R16.reuse, R2, R4 ;  /* 0x000000021004723c */ /* 0x040ff00000001804 */
[----:B--2---:R-:W-:-:S15]  /*35ba0*/  HMMA.16816.F32 R32, R16, R12, R32 ;  /* 0x0000000c1020723c */ /* 0x004fde0000001820 */
[----:B------:R-:W-:-:S04]  /*35bb0*/  NOP ;  /* 0x0000000000007918 */ /* 0x000fc80000000000 */
[----:B------:R0:W-:Y:S04]  /*35bc0*/  STL.64 [R1+0x840], R32 ;  /* 0x0008402001007387 */ /* 0x0001e80000100a00 */
[----:B------:R1:W-:Y:S04]  /*35bd0*/  STL.64 [R1+0x848], R34 ;  /* 0x0008482201007387 */ /* 0x0003e80000100a00 */
[----:B0-----:R-:W2:Y:S04]  /*35be0*/  LDL.LU R32, [R1+0x7d0] ;  /* 0x0007d00001207983 */ /* 0x001ea80000300800 */
[----:B------:R-:W2:Y:S04]  /*35bf0*/  LDL.LU R33, [R1+0x7d4] ;  /* 0x0007d40001217983 */ /* 0x000ea80000300800 */
[----:B-1----:R-:W2:Y:S04]  /*35c00*/  LDL.LU R34, [R1+0x7d8] ;  /* 0x0007d80001227983 */ /* 0x002ea80000300800 */
        /* <DEDUP_REMOVED lines=25> */
[----:B---3--:R-:W-:-:S02]  /*35da0*/  IMAD R29, R29, 0x100, R36 ;  /* 0x000001001d1d7824 */ /* 0x008fc400078e0224 */
[----:B----4-:R-:W-:Y:S02]  /*35db0*/  IMAD R30, R30, 0x100, R37 ;  /* 0x000001001e1e7824 */ /* 0x010fe400078e0225 */
[----:B------:R-:W-:Y:S01]  /*35dc0*/  IMAD R31, R31, 0x100, R10 ;  /* 0x000001001f1f7824 */ /* 0x000fe200078e020a */
[----:B0-----:R-:W3:Y:S04]  /*35dd0*/  LDL.LU R4, [R1+0x7a0] ;  /* 0x0007a00001047983 */ /* 0x001ee80000300800 */
[----:B------:R-:W3:Y:S04]  /*35de0*/  LDL.LU R5, [R1+0x7a4] ;  /* 0x0007a40001057983 */ /* 0x000ee80000300800 */
[----:B------:R-:W3:Y:S04]  /*35df0*/  LDL.LU R6, [R1+0x7a8] ;  /* 0x0007a80001067983 */ /* 0x000ee80000300800 */
[----:B------:R-:W3:Y:S01]  /*35e00*/  LDL.LU R7, [R1+0x7ac] ;  /* 0x0007ac0001077983 */ /* 0x000ee20000300800 */
[----:B------:R-:W-:Y:S01]  /*35e10*/  IMAD R0, R0, 0x100, R11 ;  /* 0x0000010000007824 */ /* 0x000fe200078e020b */
[----:B--2---:R-:W-:-:S15]  /*35e20*/  HMMA.16816.F32 R24, R16, R8, R24 ;  /* 0x000000081018723c */ /* 0x004fde0000001818 */
[----:B------:R-:W-:-:S04]  /*35e30*/  NOP ;  /* 0x0000000000007918 */ /* 0x000fc80000000000 */
[----:B------:R-:W-:Y:S04]  /*35e40*/  STL.64 [R1+0x7f0], R24 ;  /* 0x0007f01801007387 */ /* 0x000fe80000100a00 */
[----:B------:R0:W-:Y:S04]  /*35e50*/  STL.64 [R1+0x7f8], R26 ;  /* 0x0007f81a01007387 */ /* 0x0001e80000100a00 */
[----:B0-----:R-:W2:Y:S04]  /*35e60*/  LDL.LU.64 R26, [R1+0x3788] ;  /* 0x00378800011a7983 */ /* 0x001ea80000300a00 */
[----:B------:R-:W2:Y:S04]  /*35e70*/  LDL.LU.64 R24, [R1+0x3780] ;  /* 0x0037800001187983 */ /* 0x000ea80000300a00 */
[----:B------:R-:W4:Y:S04]  /*35e80*/  LDL.LU R36, [R1+0x377c] ;  /* 0x00377c0001247983 */ /* 0x000f280000300800 */
[----:B------:R-:W4:Y:S04]  /*35e90*/  LDL.LU R37, [R1+0x3778] ;  /* 0x0037780001257983 */ /* 0x000f280000300800 */
[----:B------:R-:W2:Y:S04]  /*35ea0*/  LDL.LU R10, [R1+0x3774] ;  /* 0x00377400010a7983 */ /* 0x000ea80000300800 */
[----:B------:R-:W2:Y:S02]  /*35eb0*/  LDL.LU R11, [R1+0x3770] ;  /* 0x00377000010b7983 */ /* 0x000ea40000300800 */
[----:B--2---:R-:W-:Y:S02]  /*35ec0*/  HMMA.16816.F32 R16, R16, R10, R24 ;  /* 0x0000000a1010723c */ /* 0x004fe40000001818 */
[----:B------:R-:W2:Y:S04]  /*35ed0*/  LDL.LU.64 R26, [R1+0x3768] ;  /* 0x00376800011a7983 */ /* 0x000ea80000300a00 */
[----:B------:R-:W2:Y:S04]  /*35ee0*/  LDL.LU.64 R24, [R1+0x3760] ;  /* 0x0037600001187983 */ /* 0x000ea80000300a00 */
[----:B------:R-:W-:Y:S04]  /*35ef0*/  STL.64 [R1+0x36b8], R10 ;  /* 0x0036b80a01007387 */ /* 0x000fe80000100a00 */
[----:B------:R0:W-:Y:S05]  /*35f00*/  STL.64 [R1+0x36b0], R8 ;  /* 0x0036b00801007387 */ /* 0x0001ea0000100a00 */
[----:B------:R1:W-:Y:S04]  /*35f10*/  STL.64 [R1+0x7e0], R16 ;  /* 0x0007e01001007387 */ /* 0x0003e80000100a00 */
[----:B------:R1:W-:Y:S04]  /*35f20*/  STL.64 [R1+0x7e8], R18 ;  /* 0x0007e81201007387 */ /* 0x0003e80000100a00 */
[----:B0-----:R-:W2:Y:S04]  /*35f30*/  LDL.LU R8, [R1+0x7c0] ;  /* 0x0007c00001087983 */ /* 0x001ea80000300800 */
[----:B------:R-:W2:Y:S04]  /*35f40*/  LDL.LU R9, [R1+0x7c4] ;  /* 0x0007c40001097983 */ /* 0x000ea80000300800 */
[----:B------:R-:W2:Y:S04]  /*35f50*/  LDL.LU R10, [R1+0x7c8] ;  /* 0x0007c800010a7983 */ /* 0x000ea80000300800 */
[----:B------:R-:W2:Y:S01]  /*35f60*/  LDL.LU R11, [R1+0x7cc] ;  /* 0x0007cc00010b7983 */ /* 0x000ea20000300800 */
[----:B-1----:R-:W-:-:S02]  /*35f70*/  F2FP.F16.E5M2.UNPACK_B R16, R29 ;  /* 0x0000001dff10723e */ /* 0x002fc400020004ff */
[----:B------:R-:W-:Y:S02]  /*35f80*/  F2FP.F16.E5M2.UNPACK_B R17, R30 ;  /* 0x0000001eff11723e */ /* 0x000fe400020004ff */
[----:B------:R-:W-:Y:S02]  /*35f90*/  F2FP.F16.E5M2.UNPACK_B R18, R31 ;  /* 0x0000001fff12723e */ /* 0x000fe400020004ff */
        /* <DEDUP_REMOVED lines=8> */
[----:B0-----:R-:W4:Y:S04]  /*36020*/  LDL.LU.64 R34, [R1+0x3748] ;  /* 0x0037480001227983 */ /* 0x001f280000300a00 */
[----:B------:R-:W3:Y:S01]  /*36030*/  LDL.LU.64 R32, [R1+0x3740] ;  /* 0x0037400001207983 */ /* 0x000ee20000300a00 */
[C---:B--2---:R-:W-:Y:S08]  /*36040*/  HMMA.16816.F32 R12, R16.reuse, R30, R12 ;  /* 0x0000001e100c723c */ /* 0x044ff0000000180c */
[C---:B----4-:R-:W-:Y:S08]  /*36050*/  HMMA.16816.F32 R8, R16.reuse, R34, R8 ;  /* 0x000000221008723c */ /* 0x050ff00000001808 */
[C---:B---3--:R-:W-:Y:S01]  /*36060*/  HMMA.16816.F32 R4, R16.reuse, R32, R4 ;  /* 0x000000201004723c */ /* 0x048fe20000001804 */
[----:B------:R-:W-:Y:S10]  /*36070*/  STL.64 [R1+0x36c8], R34 ;  /* 0x0036c82201007387 */ /* 0x000ff40000100a00 */
[----:B------:R0:W-:Y:S04]  /*36080*/  STL.64 [R1+0x7b0], R8 ;  /* 0x0007b00801007387 */ /* 0x0001e80000100a00 */
[----:B------:R-:W-:Y:S04]  /*36090*/  STL.64 [R1+0x7b8], R10 ;  /* 0x0007b80a01007387 */ /* 0x000fe80000100a00 */
[----:B------:R-:W-:Y:S04]  /*360a0*/  STL.64 [R1+0x36c0], R32 ;  /* 0x0036c02001007387 */ /* 0x000fe80000100a00 */
[----:B------:R-:W-:Y:S04]  /*360b0*/  STL.64 [R1+0x7a0], R4 ;  /* 0x0007a00401007387 */ /* 0x000fe80000100a00 */
[----:B------:R1:W-:Y:S04]  /*360c0*/  STL.64 [R1+0x7a8], R6 ;  /* 0x0007a80601007387 */ /* 0x0003e80000100a00 */
[----:B0-----:R-:W2:Y:S01]  /*360d0*/  LDL.LU R8, [R1+0x580] ;  /* 0x0005800001087983 */ /* 0x001ea20000300800 */
[----:B-1----:R-:W-:Y:S03]  /*360e0*/  HMMA.16816.F32 R4, R16, R28, R20 ;  /* 0x0000001c1004723c */ /* 0x002fe60000001814 */
[----:B------:R-:W-:Y:S04]  /*360f0*/  STL.64 [R1+0x790], R12 ;  /* 0x0007900c01007387 */ /* 0x000fe80000100a00 */
[----:B------:R-:W-:-:S12]  /*36100*/  STL.64 [R1+0x798], R14 ;  /* 0x0007980e01007387 */ /* 0x000fd80000100a00 */
        /* <DEDUP_REMOVED lines=92> */
[----:B------:R-:W3:Y:S01]  /*366d0*/  LDL.LU.64 R8, [R1+0x36f0] ;  /* 0x0036f00001087983 */ /* 0x000ee20000300a00 */
[C---:B------:R-:W-:Y:S08]  /*366e0*/  HMMA.16816.F32 R4, R16.reuse, R2, R4 ;  /* 0x000000021004723c */ /* 0x040ff00000001804 */
[----:B---3--:R-:W-:-:S15]  /*366f0*/  HMMA.16816.F32 R8, R16, R12, R8 ;  /* 0x0000000c1008723c */ /* 0x008fde0000001808 */
[----:B------:R-:W-:-:S04]  /*36700*/  NOP ;  /* 0x0000000000007918 */ /* 0x000fc80000000000 */
[----:B------:R-:W-:Y:S04]  /*36710*/  STL.64 [R1+0x6d0], R8 ;  /* 0x0006d00801007387 */ /* 0x000fe80000100a00 */
[----:B------:R0:W-:Y:S04]  /*36720*/  STL.64 [R1+0x6d8], R10 ;  /* 0x0006d80a01007387 */ /* 0x0001e80000100a00 */
[----:B0-----:R-:W2:Y:S04]  /*36730*/  LDL.LU.64 R10, [R1+0x36e8] ;  /* 0x0036e800010a7983 */ /* 0x001ea80000300a00 */
[----:B------:R-:W2:Y:S04]  /*36740*/  LDL.LU.64 R8, [R1+0x36e0] ;  /* 0x0036e00001087983 */ /* 0x000ea80000300a00 */
[----:B------:R0:W-:Y:S04]  /*36750*/  STL.64 [R1+0x3650], R14 ;  /* 0x0036500e01007387 */ /* 0x0001e80000100a00 */
[----:B0-----:R-:W3:Y:S04]  /*36760*/  LDL.LU R14, [R1+0xff4] ;  /* 0x000ff400010e7983 */ /* 0x001ee80000300800 */
[----:B------:R-:W2:Y:S04]  /*36770*/  LDL.LU R15, [R1+0x1000] ;  /* 0x00100000010f7983 */ /* 0x000ea80000300800 */
[----:B------:R0:W-:Y:S04]  /*36780*/  STL.64 [R1+0x3648], R12 ;  /* 0x0036480c01007387 */ /* 0x0001e80000100a00 */
[----:B0-----:R-:W3:Y:S04]  /*36790*/  LDL.LU R13, [R1+0xff8] ;  /* 0x000ff800010d7983 */ /* 0x001ee80000300800 */
[----:B------:R-:W-:Y:S04]  /*367a0*/  STL.64 [R1+0x6c0], R4 ;  /* 0x0006c00401007387 */ /* 0x000fe80000100a00 */
[----:B------:R0:W-:Y:S04]  /*367b0*/  STL.64 [R1+0x6c8], R6 ;  /* 0x0006c80601007387 */ /* 0x0001e80000100a00 */
[----:B0-----:R-:W2:Y:S04]  /*367c0*/  LDL.LU.64 R6, [R1+0x36d8] ;  /* 0x0036d80001067983 */ /* 0x001ea80000300a00 */
[----:B------:R-:W4:Y:S02]  /*367d0*/  LDL.LU.64 R4, [R1+0x36d0] ;  /* 0x0036d00001047983 */ /* 0x000f240000300a00 */
        /* <DEDUP_REMOVED lines=16> */
[----:B------:R-:W-:Y:S01]  /*368e0*/  IMAD R0, R0, 0x100, R23 ;  /* 0x0000010000007824 */ /* 0x000fe200078e0217 */
[----:B--2---:R-:W-:-:S15]  /*368f0*/  HMMA.16816.F32 R4, R16, R8, R4 ;  /* 0x000000081004723c */ /* 0x004fde0000001804 */
[----:B------:R-:W-:-:S04]  /*36900*/  NOP ;  /* 0x0000000000007918 */ /* 0x000fc80000000000 */
[----:B------:R0:W-:Y:S04]  /*36910*/  STL.64 [R1+0x690], R4 ;  /* 0x0006900401007387 */ /* 0x0001e80000100a00 */
[----:B------:R3:W-:Y:S01]  /*36920*/  STL.64 [R1+0x698], R6 ;  /* 0x0006980601007387 */ /* 0x0007e20000100a00 */
[----:B0-----:R-:W-:Y:S02]  /*36930*/  IMAD R5, R20, 0x100, R15 ;  /* 0x0000010014057824 */ /* 0x001fe400078e020f */
[----:B---3--:R-:W-:Y:S02]  /*36940*/  IMAD R6, R14, 0x100, R13 ;  /* 0x000001000e067824 */ /* 0x008fe400078e020d */
        /* <DEDUP_REMOVED lines=280> */
[----:B0-----:R-:W3:Y:S01]  /*37ad0*/  LDL.LU R24, [R1] ;  /* 0x0000000001187983 */ /* 0x001ee20000300800 */
        /* <DEDUP_REMOVED lines=134> */
[----:B------:R-:W3:Y:S01]  /*38340*/  LDL.LU.64 R32, [R1+0x34f8] ;  /* 0x0034f80001207983 */ /* 0x000ee20000300a00 */
[C---:B--2---:R-:W-:Y:S08]  /*38350*/  HMMA.16816.F32 R8, R16.reuse, R34, R8 ;  /* 0x000000221008723c */ /* 0x044ff00000001808 */
[C---:B---3--:R-:W-:Y:S01]  /*38360*/  HMMA.16816.F32 R4, R16.reuse, R32, R4 ;  /* 0x000000201004723c */ /* 0x048fe20000001804 */
[----:B------:R-:W-:Y:S10]  /*38370*/  STL.64 [R1+0x3460], R34 ;  /* 0x0034602201007387 */ /* 0x000ff40000100a00 */
[----:B------:R-:W-:Y:S04]  /*38380*/  STL.64 [R1+0x3a0], R8 ;  /* 0x0003a00801007387 */ /* 0x000fe80000100a00 */
[----:B------:R0:W-:Y:S04]  /*38390*/  STL.64 [R1+0x3a8], R10 ;  /* 0x0003a80a01007387 */ /* 0x0001e80000100a00 */
[----:B------:R-:W-:Y:S04]  /*383a0*/  STL.64 [R1+0x3458], R32 ;  /* 0x0034582001007387 */ /* 0x000fe80000100a00 */
[----:B------:R-:W-:Y:S04]  /*383b0*/  STL.64 [R1+0x390], R4 ;  /* 0x0003900401007387 */ /* 0x000fe80000100a00 */
[----:B------:R1:W-:Y:S04]  /*383c0*/  STL.64 [R1+0x398], R6 ;  /* 0x0003980601007387 */ /* 0x0003e80000100a00 */
[----:B------:R-:W2:Y:S01]  /*383d0*/  LDL.LU R0, [R1+0x106c] ;  /* 0x00106c0001007983 */ /* 0x000ea20000300800 */
[C---:B0-----:R-:W-:Y:S08]  /*383e0*/  HMMA.16816.F32 R8, R16.reuse, R30, R12 ;  /* 0x0000001e1008723c */ /* 0x041ff0000000180c */
[C---:B-1----:R-:W-:Y:S11]  /*383f0*/  HMMA.16816.F32 R4, R16.reuse, R28, R20 ;  /* 0x0000001c1004723c */ /* 0x042ff60000001814 */
[----:B------:R-:W-:Y:S04]  /*38400*/  STL.64 [R1+0x380], R8 ;  /* 0x0003800801007387 */ /* 0x000fe80000100a00 */
[----:B------:R-:W-:Y:S04]  /*38410*/  STL.64 [R1+0x388], R10 ;  /* 0x0003880a01007387 */ /* 0x000fe80000100a00 */
[----:B------:R-:W3:Y:S04]  /*38420*/  LDL.LU R32, [R1+0x210] ;  /* 0x0002100001207983 */ /* 0x000ee80000300800 */
[----:B------:R-:W-:Y:S04]  /*38430*/  STL.64 [R1+0x370], R4 ;  /* 0x0003700401007387 */ /* 0x000fe80000100a00 */
[----:B------:R-:W-:Y:S04]  /*38440*/  STL.64 [R1+0x378], R6 ;  /* 0x0003780601007387 */ /* 0x000fe80000100a00 */
        /* <DEDUP_REMOVED lines=23> */
[----:B----4-:R-:W-:Y:S04]  /*385c0*/  STL.64 [R1+0x34a0], R34 ;  /* 0x0034a02201007387 */ /* 0x010fe80000100a00 */
        /* <DEDUP_REMOVED lines=78> */
[----:B------:R-:W-:Y:S04]  /*38ab0*/  STL.64 [R1+0x190], R4 ;  /* 0x0001900401007387 */ /* 0x000fe80000100a00 */
[----:B------:R0:W-:Y:S04]  /*38ac0*/  STL.64 [R1+0x198], R6 ;  /* 0x0001980601007387 */ /* 0x0001e80000100a00 */
[----:B0-----:R-:W3:Y:S04]  /*38ad0*/  LDL.LU.64 R6, [R1+0x3490] ;  /* 0x0034900001067983 */ /* 0x001ee80000300a00 */
[----:B------:R-:W4:Y:S04]  /*38ae0*/  LDL.LU.64 R4, [R1+0x3488] ;  /* 0x0034880001047983 */ /* 0x000f280000300a00 */
[----:B------:R-:W-:Y:S04]  /*38af0*/  STL [R1+0x3470], R2 ;  /* 0x0034700201007387 */ /* 0x000fe80000100800 */
[----:B------:R-:W-:Y:S01]  /*38b00*/  STL [R1+0x346c], R3 ;  /* 0x00346c0301007387 */ /* 0x000fe20000100800 */
[----:B----4-:R-:W-:-:S15]  /*38b10*/  HMMA.16816.F32 R8, R16, R4, R8 ;  /* 0x000000041008723c */ /* 0x010fde0000001808 */
[----:B------:R-:W-:-:S04]  /*38b20*/  NOP ;  /* 0x0000000000007918 */ /* 0x000fc80000000000 */
[----:B------:R-:W-:Y:S04]  /*38b30*/  STL.64 [R1+0x180], R8 ;  /* 0x0001800801007387 */ /* 0x000fe80000100a00 */
[----:B------:R0:W-:Y:S04]  /*38b40*/  STL.64 [R1+0x188], R10 ;  /* 0x0001880a01007387 */ /* 0x0001e80000100a00 */
[----:B0-----:R-:W2:Y:S04]  /*38b50*/  LDL.LU.64 R10, [R1+0x3480] ;  /* 0x00348000010a7983 */ /* 0x001ea80000300a00 */
[----:B------:R-:W4:Y:S01]  /*38b60*/  LDL.LU.64 R8, [R1+0x3478] ;  /* 0x0034780001087983 */ /* 0x000f220000300a00 */
[----:B---3--:R-:W-:Y:S03]  /*38b70*/  HMMA.16816.F32 R12, R16, R6, R12 ;  /* 0x00000006100c723c */ /* 0x008fe6000000180c */
[----:B------:R-:W-:Y:S04]  /*38b80*/  STL.64 [R1+0x33d8], R6 ;  /* 0x0033d80601007387 */ /* 0x000fe80000100a00 */
[----:B------:R0:W-:-:S12]  /*38b90*/  STL.64 [R1+0x33d0], R4 ;  /* 0x0033d00401007387 */ /* 0x0001d80000100a00 */
[----:B------:R-:W-:Y:S04]  /*38ba0*/  STL.64 [R1+0x170], R12 ;  /* 0x0001700c01007387 */ /* 0x000fe80000100a00 */
[----:B------:R4:W-:Y:S01]  /*38bb0*/  STL.64 [R1+0x178], R14 ;  /* 0x0001780e01007387 */ /* 0x0009e20000100a00 */
[----:B0-----:R-:W-:Y:S01]  /*38bc0*/  IMAD R4, R26, 0x100, R25 ;  /* 0x000001001a047824 */ /* 0x001fe200078e0219 */
[----:B----4-:R-:W-:-:S15]  /*38bd0*/  HMMA.16816.F32 R12, R16, R8, R20 ;  /* 0x00000008100c723c */ /* 0x010fde0000001814 */
[----:B------:R-:W-:-:S04]  /*38be0*/  NOP ;  /* 0x0000000000007918 */ /* 0x000fc80000000000 */
[----:B------:R-:W-:Y:S04]  /*38bf0*/  STL.64 [R1+0x160], R12 ;  /* 0x0001600c01007387 */ /* 0x000fe80000100a00 */
[----:B------:R-:W-:Y:S04]  /*38c00*/  STL.64 [R1+0x168], R14 ;  /* 0x0001680e01007387 */ /* 0x000fe80000100a00 */
[----:B------:R0:W-:Y:S04]  /*38c10*/  STL [R1], R4 ;  /* 0x0000000401007387 */ /* 0x0001e80000100800 */
[----:B0-----:R-:W3:Y:S04]  /*38c20*/  LDL.LU R4, [R1+0x260] ;  /* 0x0002600001047983 */ /* 0x001ee80000300800 */
[----:B------:R-:W3:Y:S04]  /*38c30*/  LDL.LU R5, [R1+0x264] ;  /* 0x0002640001057983 */ /* 0x000ee80000300800 */
[----:B------:R-:W4:Y:S04]  /*38c40*/  LDL.LU R6, [R1+0x268] ;  /* 0x0002680001067983 */ /* 0x000f280000300800 */
[----:B------:R-:W4:Y:S01]  /*38c50*/  LDL.LU R7, [R1+0x26c] ;  /* 0x00026c0001077983 */ /* 0x000f220000300800 */
[----:B------:R-:W-:-:S02]  /*38c60*/  IMAD R2, R28, 0x100, R27 ;  /* 0x000001001c027824 */ /* 0x000fc400078e021b */
[----:B------:R-:W-:Y:S02]  /*38c70*/  IMAD R3, R30, 0x100, R29 ;  /* 0x000001001e037824 */ /* 0x000fe400078e021d */
[----:B------:R-:W-:Y:S01]  /*38c80*/  IMAD R0, R0, 0x100, R31 ;  /* 0x0000010000007824 */ /* 0x000fe200078e021f */
[----:B----4-:R-:W-:Y:S04]  /*38c90*/  STL.64 [R1+0x33f8], R6 ;  /* 0x0033f80601007387 */ /* 0x010fe80000100a00 */
[----:B---3--:R2:W-:Y:S04]  /*38ca0*/  STL.64 [R1+0x33f0], R4 ;  /* 0x0033f00401007387 */ /* 0x0085e80000100a00 */
[----:B------:R-:W3:Y:S01]  /*38cb0*/  LDL.LU R24, [R1+0x2d0] ;  /* 0x0002d00001187983 */ /* 0x000ee20000300800 */
[----:B--2---:R-:W-:-:S15]  /*38cc0*/  HMMA.16816.F32 R4, R16, R10, R32 ;  /* 0x0000000a1004723c */ /* 0x004fde0000001820 */
[----:B------:R-:W-:-:S04]  /*38cd0*/  NOP ;  /* 0x0000000000007918 */ /* 0x000fc80000000000 */
[----:B------:R-:W-:Y:S04]  /*38ce0*/  STL.64 [R1+0x150], R4 ;  /* 0x0001500401007387 */ /* 0x000fe80000100a00 */
[----:B------:R-:W-:Y:S04]  /*38cf0*/  STL.64 [R1+0x158], R6 ;  /* 0x0001580601007387 */ /* 0x000fe80000100a00 */
[----:B------:R-:W3:Y:S04]  /*38d00*/  LDL.LU R25, [R1+0x2d4] ;  /* 0x0002d40001197983 */ /* 0x000ee80000300800 */
[----:B------:R-:W2:Y:S04]  /*38d10*/  LDL.LU R26, [R1+0x2d8] ;  /* 0x0002d800011a7983 */ /* 0x000ea80000300800 */
[----:B------:R-:W2:Y:S04]  /*38d20*/  LDL.LU R27, [R1+0x2dc] ;  /* 0x0002dc00011b7983 */ /* 0x000ea80000300800 */
[----:B------:R-:W4:Y:S04]  /*38d30*/  LDL.LU R28, [R1+0x2f0] ;  /* 0x0002f000011c7983 */ /* 0x000f280000300800 */
[----:B------:R-:W4:Y:S04]  /*38d40*/  LDL.LU R29, [R1+0x2f4] ;  /* 0x0002f400011d7983 */ /* 0x000f280000300800 */
[----:B------:R-:W2:Y:S04]  /*38d50*/  LDL.LU R30, [R1+0x2f8] ;  /* 0x0002f800011e7983 */ /* 0x000ea80000300800 */
[----:B------:R-:W2:Y:S04]  /*38d60*/  LDL.LU R31, [R1+0x2fc] ;  /* 0x0002fc00011f7983 */ /* 0x000ea80000300800 */
[----:B------:R-:W3:Y:S04]  /*38d70*/  LDL.LU R32, [R1+0x310] ;  /* 0x0003100001207983 */ /* 0x000ee80000300800 */
[----:B------:R-:W3:Y:S04]  /*38d80*/  LDL.LU R33, [R1+0x314] ;  /* 0x0003140001217983 */ /* 0x000ee80000300800 */
[----:B------:R-:W3:Y:S04]  /*38d90*/  LDL.LU R34, [R1+0x318] ;  /* 0x0003180001227983 */ /* 0x000ee80000300800 */
[----:B------:R-:W3:Y:S04]  /*38da0*/  LDL.LU R35, [R1+0x31c] ;  /* 0x00031c0001237983 */ /* 0x000ee80000300800 */
[----:B------:R-:W3:Y:S01]  /*38db0*/  LDL.LU R19, [R1] ;  /* 0x0000000001137983 */ /* 0x000ee20000300800 */
[----:B------:R-:W-:-:S02]  /*38dc0*/  F2FP.F16.E5M2.UNPACK_B R17, R2 ;  /* 0x00000002ff11723e */ /* 0x000fc400020004ff */
[----:B------:R-:W-:Y:S01]  /*38dd0*/  F2FP.F16.E5M2.UNPACK_B R18, R3 ;  /* 0x00000003ff12723e */ /* 0x000fe200020004ff */
[----:B--2---:R-:W-:Y:S04]  /*38de0*/  STL.64 [R1+0x3450], R30 ;  /* 0x0034501e01007387 */ /* 0x004fe80000100a00 */
[----:B----4-:R0:W-:Y:S01]  /*38df0*/  STL.64 [R1+0x3448], R28 ;  /* 0x0034481c01007387 */ /* 0x0101e20000100a00 */
[----:B---3--:R-:W-:Y:S02]  /*38e00*/  F2FP.F16.E5M2.UNPACK_B R16, R19 ;  /* 0x00000013ff10723e */ /* 0x008fe400020004ff */
[----:B------:R-:W-:Y:S01]  /*38e10*/  F2FP.F16.E5M2.UNPACK_B R19, R0 ;  /* 0x00000000ff13723e */ /* 0x000fe200020004ff */
[----:B0-----:R-:W2:Y:S04]  /*38e20*/  LDL.LU R28, [R1+0x300] ;  /* 0x00030000011c7983 */ /* 0x001ea80000300800 */
[----:B------:R-:W2:Y:S04]  /*38e30*/  LDL.LU R29, [R1+0x304] ;  /* 0x00030400011d7983 */ /* 0x000ea80000300800 */
[----:B------:R-:W2:Y:S04]  /*38e40*/  LDL.LU R30, [R1+0x308] ;  /* 0x00030800011e7983 */ /* 0x000ea80000300800 */
[----:B------:R-:W2:Y:S04]  /*38e50*/  LDL.LU R31, [R1+0x30c] ;  /* 0x00030c00011f7983 */ /* 0x000ea80000300800 */
[----:B------:R-:W-:Y:S04]  /*38e60*/  STL.64 [R1+0x3430], R26 ;  /* 0x0034301a01007387 */ /* 0x000fe80000100a00 */
[----:B------:R0:W-:Y:S01]  /*38e70*/  STL.64 [R1+0x3428], R24 ;  /* 0x0034281801007387 */ /* 0x0001e20000100a00 */
[C---:B------:R-:W-:Y:S03]  /*38e80*/  HMMA.16816.F32 R32, R16.reuse, R36, R32 ;  /* 0x000000241020723c */ /* 0x040fe60000001820 */
        /* <DEDUP_REMOVED lines=60> */
[----:B----4-:R-:W-:Y:S11]  /*39250*/  HMMA.16816.F32 R24, R16, R24, R20 ;  /* 0x000000181018723c */ /* 0x010ff60000001814 */
[----:B------:R0:W-:Y:S04]  /*39260*/  STL.64 [R1+0xd0], R8 ;  /* 0x0000d00801007387 */ /* 0x0001e80000100a00 */
[----:B------:R1:W-:Y:S04]  /*39270*/  STL.64 [R1+0xd8], R10 ;  /* 0x0000d80a01007387 */ /* 0x0003e80000100a00 */
[----:B0-----:R-:W2:Y:S04]  /*39280*/  LDL.LU R8, [R1+0x240] ;  /* 0x0002400001087983 */ /* 0x001ea80000300800 */
[----:B------:R-:W2:Y:S04]  /*39290*/  LDL.LU R9, [R1+0x244] ;  /* 0x0002440001097983 */ /* 0x000ea80000300800 */
[----:B-1----:R-:W2:Y:S01]  /*392a0*/  LDL.LU R10, [R1+0x248] ;  /* 0x00024800010a7983 */ /* 0x002ea20000300800 */
[----:B------:R-:W-:-:S03]  /*392b0*/  IMAD.MOV.U32 R11, RZ, RZ, R0 ;  /* 0x000000ffff0b7224 */ /* 0x000fc600078e0000 */
[----:B------:R-:W4:Y:S04]  /*392c0*/  LDL.LU R0, [R1+0x3410] ;  /* 0x0034100001007983 */ /* 0x000f280000300800 */
[----:B------:R-:W2:Y:S04]  /*392d0*/  LDL.LU.64 R22, [R1+0x3408] ;  /* 0x0034080001167983 */ /* 0x000ea80000300a00 */
[----:B------:R-:W3:Y:S04]  /*392e0*/  LDL.LU.64 R20, [R1+0x3400] ;  /* 0x0034000001147983 */ /* 0x000ee80000300a00 */
[----:B------:R0:W-:Y:S04]  /*392f0*/  STL.64 [R1+0xc0], R24 ;  /* 0x0000c01801007387 */ /* 0x0001e80000100a00 */
[----:B------:R1:W-:Y:S04]  /*39300*/  STL.64 [R1+0xc8], R26 ;  /* 0x0000c81a01007387 */ /* 0x0003e80000100a00 */
[----:B0-----:R-:W4:Y:S04]  /*39310*/  LDL.LU R24, [R1+0x280] ;  /* 0x0002800001187983 */ /* 0x001f280000300800 */
[----:B------:R-:W4:Y:S04]  /*39320*/  LDL.LU R25, [R1+0x284] ;  /* 0x0002840001197983 */ /* 0x000f280000300800 */
[----:B-1----:R-:W4:Y:S01]  /*39330*/  LDL.LU R26, [R1+0x288] ;  /* 0x00028800011a7983 */ /* 0x002f220000300800 */
[C---:B--2---:R-:W-:Y:S08]  /*39340*/  HMMA.16816.F32 R4, R16.reuse, R22, R4 ;  /* 0x000000161004723c */ /* 0x044ff00000001804 */
[----:B---3--:R-:W-:Y:S11]  /*39350*/  HMMA.16816.F32 R20, R16, R20, R12 ;  /* 0x000000141014723c */ /* 0x008ff6000000180c */
[----:B------:R-:W-:Y:S04]  /*39360*/  STL.64 [R1+0xb0], R4 ;  /* 0x0000b00401007387 */ /* 0x000fe80000100a00 */
[----:B------:R0:W-:Y:S04]  /*39370*/  STL.64 [R1+0xb8], R6 ;  /* 0x0000b80601007387 */ /* 0x0001e80000100a00 */
[----:B0-----:R-:W2:Y:S04]  /*39380*/  LDL.LU.64 R6, [R1+0x33f8] ;  /* 0x0033f80001067983 */ /* 0x001ea80000300a00 */
[----:B------:R-:W2:Y:S04]  /*39390*/  LDL.LU.64 R4, [R1+0x33f0] ;  /* 0x0033f00001047983 */ /* 0x000ea80000300a00 */
[----:B------:R-:W3:Y:S04]  /*393a0*/  LDL.LU.64 R14, [R1+0x33e8] ;  /* 0x0033e800010e7983 */ /* 0x000ee80000300a00 */
[----:B------:R-:W2:Y:S01]  /*393b0*/  LDL.LU.64 R12, [R1+0x33e0] ;  /* 0x0033e000010c7983 */ /* 0x000ea20000300a00 */
[----:B----4-:R-:W-:-:S03]  /*393c0*/  IMAD.MOV.U32 R27, RZ, RZ, R0 ;  /* 0x000000ffff1b7224 */ /* 0x010fc600078e0000 */
[----:B------:R-:W-:Y:S04]  /*393d0*/  STL.64 [R1+0x90], R20 ;  /* 0x0000901401007387 */ /* 0x000fe80000100a00 */
[----:B------:R3:W-:Y:S02]  /*393e0*/  STL.64 [R1+0x98], R22 ;  /* 0x0000981601007387 */ /* 0x0007e40000100a00 */
[C---:B---3--:R-:W-:Y:S08]  /*393f0*/  HMMA.16816.F32 R20, R16.reuse, R14, R24 ;  /* 0x0000000e1014723c */ /* 0x048ff00000001818 */
[C---:B--2---:R-:W-:Y:S01]  /*39400*/  HMMA.16816.F32 R24, R16.reuse, R12, R32 ;  /* 0x0000000c1018723c */ /* 0x044fe20000001820 */
[----:B------:R-:W2:Y:S10]  /*39410*/  LDL R13, [R1+0x1cb0] ;  /* 0x001cb000010d7983 */ /* 0x000eb40000100800 */
[----:B------:R-:W-:Y:S04]  /*39420*/  STL.64 [R1+0x80], R20 ;  /* 0x0000801401007387 */ /* 0x000fe80000100a00 */
[----:B------:R-:W-:Y:S01]  /*39430*/  STL.64 [R1+0x88], R22 ;  /* 0x0000881601007387 */ /* 0x000fe20000100a00 */
[----:B------:R-:W-:Y:S03]  /*39440*/  HMMA.16816.F32 R4, R16, R2, R4 ;  /* 0x000000021004723c */ /* 0x000fe60000001804 */
[----:B------:R-:W-:Y:S04]  /*39450*/  STL.64 [R1+0x70], R24 ;  /* 0x0000701801007387 */ /* 0x000fe80000100a00 */
[----:B------:R-:W-:-:S12]  /*39460*/  STL.64 [R1+0x78], R26 ;  /* 0x0000781a01007387 */ /* 0x000fd80000100a00 */
[----:B------:R-:W-:Y:S01]  /*39470*/  IMAD.MOV.U32 R0, RZ, RZ, R7 ;  /* 0x000000ffff007224 */ /* 0x000fe200078e0007 */
[----:B--2---:R-:W0:Y:S04]  /*39480*/  LDSM.16.M88.4 R20, [R13+UR4] ;  /* 0x000000040d14783b */ /* 0x004e280008000200 */
[----:B0-----:R-:W-:Y:S04]  /*39490*/  STL.64 [R1+0xe70], R20 ;  /* 0x000e701401007387 */ /* 0x001fe80000100a00 */
[----:B------:R-:W-:Y:S04]  /*394a0*/  STL.64 [R1+0xe78], R22 ;  /* 0x000e781601007387 */ /* 0x000fe80000100a00 */
[----:B------:R-:W-:Y:S04]  /*394b0*/  STL.64 [R1+0x50], R4 ;  /* 0x0000500401007387 */ /* 0x000fe80000100a00 */
[----:B------:R-:W-:Y:S04]  /*394c0*/  STL [R1+0x58], R6 ;  /* 0x0000580601007387 */ /* 0x000fe80000100800 */
[----:B------:R-:W0:Y:S04]  /*394d0*/  LDSM.16.M88.4 R4, [R13+UR4+0x1000] ;  /* 0x001000040d04783b */ /* 0x000e280008000200 */
[----:B------:R-:W2:Y:S04]  /*394e0*/  LDL.LU R26, [R1+0x1078] ;  /* 0x00107800011a7983 */ /* 0x000ea80000300800 */
[----:B------:R-:W2:Y:S04]  /*394f0*/  LDL.LU R27, [R1+0x1074] ;  /* 0x00107400011b7983 */ /* 0x000ea80000300800 */
[----:B------:R-:W-:Y:S04]  /*39500*/  STL [R1+0x2e48], R0 ;  /* 0x002e480001007387 */ /* 0x000fe80000100800 */
[----:B0-----:R-:W-:Y:S04]  /*39510*/  STL.64 [R1+0xe60], R4 ;  /* 0x000e600401007387 */ /* 0x001fe80000100a00 */
[----:B------:R0:W-:Y:S01]  /*39520*/  STL.64 [R1+0xe68], R6 ;  /* 0x000e680601007387 */ /* 0x0001e20000100a00 */
[----:B------:R-:W-:-:S02]  /*39530*/  IMAD.MOV.U32 R23, RZ, RZ, R4 ;  /* 0x000000ffff177224 */ /* 0x000fc400078e0004 */
[----:B------:R-:W-:Y:S01]  /*39540*/  IMAD.MOV.U32 R22, RZ, RZ, R5 ;  /* 0x000000ffff167224 */ /* 0x000fe200078e0005 */
[----:B0-----:R-:W3:Y:S04]  /*39550*/  LDL.LU.64 R6, [R1+0x33d8] ;  /* 0x0033d80001067983 */ /* 0x001ee80000300a00 */
[----:B------:R-:W4:Y:S04]  /*39560*/  LDL.LU.64 R4, [R1+0x33d0] ;  /* 0x0033d00001047983 */ /* 0x000f280000300a00 */
[----:B------:R-:W2:Y:S04]  /*39570*/  LDL.LU R12, [R1+0x1080] ;  /* 0x00108000010c7983 */ /* 0x000ea80000300800 */
[----:B------:R-:W2:Y:S04]  /*39580*/  LDL.LU R14, [R1+0x107c] ;  /* 0x00107c00010e7983 */ /* 0x000ea80000300800 */
[----:B------:R-:W2:Y:S04]  /*39590*/  LDL.LU R34, [R1+0x1088] ;  /* 0x0010880001227983 */ /* 0x000ea80000300800 */
[----:B------:R-:W2:Y:S04]  /*395a0*/  LDL.LU R35, [R1+0x1084] ;  /* 0x0010840001237983 */ /* 0x000ea80000300800 */
[----:B------:R-:W2:Y:S04]  /*395b0*/  LDL.LU R36, [R1+0x1090] ;  /* 0x0010900001247983 */ /* 0x000ea80000300800 */
[----:B------:R-:W2:Y:S01]  /*395c0*/  LDL.LU R37, [R1+0x108c] ;  /* 0x00108c0001257983 */ /* 0x000ea20000300800 */
[----:B------:R-:W-:-:S02]  /*395d0*/  IMAD.MOV.U32 R33, RZ, RZ, R20 ;  /* 0x000000ffff217224 */ /* 0x000fc400078e0014 */
[----:B------:R-:W-:Y:S01]  /*395e0*/  IMAD.MOV.U32 R32, RZ, RZ, R21 ;  /* 0x000000ffff207224 */ /* 0x000fe200078e0015 */
[C---:B----4-:R-:W-:Y:S08]  /*395f0*/  HMMA.16816.F32 R28, R16.reuse, R4, R28 ;  /* 0x00000004101c723c */ /* 0x050ff0000000181c */
[----:B---3--:R-:W-:Y:S01]  /*39600*/  HMMA.16816.F32 R4, R16, R6, R8 ;  /* 0x000000061004723c */ /* 0x008fe20000001808 */
[----:B------:R-:W0:Y:S10]  /*39610*/  LDSM.16.M88.4 R8, [R13+UR4+0x3000] ;  /* 0x003000040d08783b */ /* 0x000e340008000200 */
[----:B------:R-:W-:Y:S04]  /*39620*/  STL.64 [R1+0x40], R28 ;  /* 0x0000401c01007387 */ /* 0x000fe80000100a00 */
[----:B------:R-:W-:Y:S01]  /*39630*/  STL [R1+0x48], R30 ;  /* 0x0000481e01007387 */ /* 0x000fe20000100800 */
[----:B------:R-:W-:-:S03]  /*39640*/  IMAD.MOV.U32 R0, RZ, RZ, R31 ;  /* 0x000000ffff007224 */ /* 0x000fc600078e001f */
[----:B------:R-:W1:Y:S04]  /*39650*/  LDSM.16.M88.4 R28, [R13+UR4+0x2000] ;  /* 0x002000040d1c783b */ /* 0x000e680008000200 */
[----:B------:R3:W-:Y:S02]  /*39660*/  STL [R1+0x2e70], R0 ;  /* 0x002e700001007387 */ /* 0x0007e40000100800 */
[----:B---3--:R-:W-:Y:S02]  /*39670*/  IMAD.MOV.U32 R0, RZ, RZ, R7 ;  /* 0x000000ffff007224 */ /* 0x008fe400078e0007 */
[----:B0-----:R-:W-:Y:S02]  /*39680*/  IMAD.MOV.U32 R15, RZ, RZ, R9 ;  /* 0x000000ffff0f7224 */ /* 0x001fe400078e0009 */
[----:B-1----:R-:W-:-:S02]  /*39690*/  IMAD.MOV.U32 R21, RZ, RZ, R28 ;  /* 0x000000ffff157224 */ /* 0x002fc400078e001c */
[----:B------:R-:W-:Y:S01]  /*396a0*/  IMAD.MOV.U32 R20, RZ, RZ, R29 ;  /* 0x000000ffff147224 */ /* 0x000fe200078e001d */
[----:B------:R-:W-:Y:S04]  /*396b0*/  STL.64 [R1+0xe50], R28 ;  /* 0x000e501c01007387 */ /* 0x000fe80000100a00 */
[----:B------:R-:W-:Y:S04]  /*396c0*/  STL.64 [R1+0xe58], R30 ;  /* 0x000e581e01007387 */ /* 0x000fe80000100a00 */
[----:B------:R-:W-:Y:S04]  /*396d0*/  STL.64 [R1+0x33b8], R20 ;  /* 0x0033b81401007387 */ /* 0x000fe80000100a00 */
[----:B------:R0:W-:Y:S04]  /*396e0*/  STL.64 [R1+0x30], R4 ;  /* 0x0000300401007387 */ /* 0x0001e80000100a00 */
[----:B------:R1:W-:Y:S04]  /*396f0*/  STL [R1+0x38], R6 ;  /* 0x0000380601007387 */ /* 0x0003e80000100800 */
[----:B0-----:R-:W3:Y:S04]  /*39700*/  LDL.LU R4, [R1+0x230] ;  /* 0x0002300001047983 */ /* 0x001ee80000300800 */
[----:B------:R-:W3:Y:S04]  /*39710*/  LDL.LU R5, [R1+0x234] ;  /* 0x0002340001057983 */ /* 0x000ee80000300800 */
[----:B-1----:R-:W3:Y:S04]  /*39720*/  LDL.LU R6, [R1+0x238] ;  /* 0x0002380001067983 */ /* 0x002ee80000300800 */
[----:B------:R-:W3:Y:S04]  /*39730*/  LDL.LU R7, [R1+0x23c] ;  /* 0x00023c0001077983 */ /* 0x000ee80000300800 */
[----:B------:R-:W-:Y:S04]  /*39740*/  STL [R1+0x2e98], R0 ;  /* 0x002e980001007387 */ /* 0x000fe80000100800 */
[----:B------:R-:W-:Y:S04]  /*39750*/  STL.64 [R1+0xe40], R8 ;  /* 0x000e400801007387 */ /* 0x000fe80000100a00 */
[----:B------:R0:W-:Y:S01]  /*39760*/  STL.64 [R1+0xe48], R10 ;  /* 0x000e480a01007387 */ /* 0x0001e20000100a00 */
[----:B------:R-:W-:-:S03]  /*39770*/  IMAD.MOV.U32 R28, RZ, RZ, R8 ;  /* 0x000000ffff1c7224 */ /* 0x000fc600078e0008 */
[----:B0-----:R-:W4:Y:S04]  /*39780*/  LDL.LU.64 R10, [R1+0x33c8] ;  /* 0x0033c800010a7983 */ /* 0x001f280000300a00 */
[----:B------:R-:W3:Y:S04]  /*39790*/  LDL.LU.64 R8, [R1+0x33c0] ;  /* 0x0033c00001087983 */ /* 0x000ee80000300a00 */
[----:B------:R0:W-:Y:S04]  /*397a0*/  STL [R1+0x33b4], R28 ;  /* 0x0033b41c01007387 */ /* 0x0001e80000100800 */
[----:B0-----:R-:W4:Y:S04]  /*397b0*/  LDL.LU R28, [R1+0x200] ;  /* 0x00020000011c7983 */ /* 0x001f280000300800 */
[----:B------:R-:W4:Y:S04]  /*397c0*/  LDL.LU R29, [R1+0x204] ;  /* 0x00020400011d7983 */ /* 0x000f280000300800 */
[----:B------:R-:W4:Y:S04]  /*397d0*/  LDL.LU R30, [R1+0x208] ;  /* 0x00020800011e7983 */ /* 0x000f280000300800 */
[----:B------:R-:W4:Y:S01]  /*397e0*/  LDL.LU R31, [R1+0x20c] ;  /* 0x00020c00011f7983 */ /* 0x000f220000300800 */
[----:B--2---:R-:W-:-:S02]  /*397f0*/  IMAD R2, R27, 0x100, R26 ;  /* 0x000001001b027824 */ /* 0x004fc400078e021a */
[----:B------:R-:W-:Y:S01]  /*39800*/  IMAD R3, R14, 0x100, R12 ;  /* 0x000001000e037824 */ /* 0x000fe200078e020c */
[----:B---3--:R-:W-:-:S15]  /*39810*/  HMMA.16816.F32 R4, R16, R8, R4 ;  /* 0x000000081004723c */ /* 0x008fde0000001804 */
[----:B------:R-:W-:-:S04]  /*39820*/  NOP ;  /* 0x0000000000007918 */ /* 0x000fc80000000000 */
[----:B------:R-:W-:Y:S01]  /*39830*/  IMAD.MOV.U32 R0, RZ, RZ, R7 ;  /* 0x000000ffff007224 */ /* 0x000fe200078e0007 */
[----:B------:R-:W-:Y:S04]  /*39840*/  STL.64 [R1+0x10], R4 ;  /* 0x0000100401007387 */ /* 0x000fe80000100a00 */
[----:B------:R-:W-:Y:S04]  /*39850*/  STL [R1+0x18], R6 ;  /* 0x0000180601007387 */ /* 0x000fe80000100800 */
[----:B------:R-:W0:Y:S04]  /*39860*/  LDSM.16.M88.4 R4, [R13+UR4+0x4000] ;  /* 0x004000040d04783b */ /* 0x000e280008000200 */
[----:B------:R-:W-:Y:S04]  /*39870*/  STL [R1+0x2ed0], R0 ;  /* 0x002ed00001007387 */ /* 0x000fe80000100800 */
[----:B------:R-:W2:Y:S04]  /*39880*/  LDL.LU R24, [R1+0x3e0] ;  /* 0x0003e00001187983 */ /* 0x000ea80000300800 */
[----:B------:R-:W2:Y:S04]  /*39890*/  LDL.LU R25, [R1+0x3e4] ;  /* 0x0003e40001197983 */ /* 0x000ea80000300800 */
[----:B------:R-:W2:Y:S04]  /*398a0*/  LDL.LU R26, [R1+0x3e8] ;  /* 0x0003e800011a7983 */ /* 0x000ea80000300800 */
[----:B------:R-:W2:Y:S01]  /*398b0*/  LDL.LU R27, [R1+0x3ec] ;  /* 0x0003ec00011b7983 */ /* 0x000ea20000300800 */
[----:B----4-:R-:W-:Y:S01]  /*398c0*/  HMMA.16816.F32 R8, R16, R10, R28 ;  /* 0x0000000a1008723c */ /* 0x010fe2000000181c */
[----:B0-----:R-:W-:-:S02]  /*398d0*/  IMAD.MOV.U32 R14, RZ, RZ, R4 ;  /* 0x000000ffff0e7224 */ /* 0x001fc400078e0004 */
[----:B------:R0:W-:Y:S01]  /*398e0*/  STL.64 [R1+0xe30], R4 ;  /* 0x000e300401007387 */ /* 0x0001e20000100a00 */
[----:B------:R-:W-:-:S03]  /*398f0*/  IMAD.MOV.U32 R12, RZ, RZ, R5 ;  /* 0x000000ffff0c7224 */ /* 0x000fc600078e0005 */
[----:B------:R-:W-:Y:S04]  /*39900*/  STL.64 [R1+0xe38], R6 ;  /* 0x000e380601007387 */ /* 0x000fe80000100a00 */
[----:B------:R-:W3:Y:S01]  /*39910*/  LDL.LU R28, [R1+0x410] ;  /* 0x00041000011c7983 */ /* 0x000ee20000300800 */
[----:B0-----:R-:W-:Y:S02]  /*39920*/  IMAD R4, R35, 0x100, R34 ;  /* 0x0000010023047824 */ /* 0x001fe400078e0222 */
[----:B------:R-:W-:-:S03]  /*39930*/  IMAD R5, R37, 0x100, R36 ;  /* 0x0000010025057824 */ /* 0x000fc600078e0224 */
[----:B------:R-:W-:Y:S02]  /*39940*/  F2FP.F16.E5M2.UNPACK_B R18, R4 ;  /* 0x00000004ff12723e */ /* 0x000fe400020004ff */
[----:B------:R-:W-:Y:S02]  /*39950*/  F2FP.F16.E5M2.UNPACK_B R19, R5 ;  /* 0x00000005ff13723e */ /* 0x000fe400020004ff */
[----:B------:R-:W0:Y:S04]  /*39960*/  LDSM.16.M88.4 R4, [R13+UR4+0x5000] ;  /* 0x005000040d04783b */ /* 0x000e280008000200 */
[----:B------:R-:W-:Y:S04]  /*39970*/  STL.64 [R1], R8 ;  /* 0x0000000801007387 */ /* 0x000fe80000100a00 */
[----:B------:R1:W-:Y:S04]  /*39980*/  STL.64 [R1+0x8], R10 ;  /* 0x0000080a01007387 */ /* 0x0003e80000100a00 */
[----:B------:R-:W3:Y:S04]  /*39990*/  LDL.LU R29, [R1+0x414] ;  /* 0x00041400011d7983 */ /* 0x000ee80000300800 */
[----:B------:R-:W3:Y:S04]  /*399a0*/  LDL.LU R30, [R1+0x418] ;  /* 0x00041800011e7983 */ /* 0x000ee80000300800 */
[----:B------:R-:W3:Y:S01]  /*399b0*/  LDL.LU R31, [R1+0x41c] ;  /* 0x00041c00011f7983 */ /* 0x000ee20000300800 */
[----:B------:R-:W-:-:S02]  /*399c0*/  F2FP.F16.E5M2.UNPACK_B R34, R23 ;  /* 0x00000017ff22723e */ /* 0x000fc400020004ff */
[----:B------:R-:W-:Y:S02]  /*399d0*/  F2FP.F16.E5M2.UNPACK_B R35, R22 ;  /* 0x00000016ff23723e */ /* 0x000fe400020004ff */
[----:B------:R-:W4:Y:S01]  /*399e0*/  LDSM.16.M88.4 R20, [R13+UR4+0x7000] ;  /* 0x007000040d14783b */ /* 0x000f220008000200 */
[----:B------:R-:W-:Y:S02]  /*399f0*/  F2FP.F16.E5M2.UNPACK_B R16, R2 ;  /* 0x00000002ff10723e */ /* 0x000fe400020004ff */
[----:B------:R-:W-:Y:S02]  /*39a00*/  F2FP.F16.E5M2.UNPACK_B R17, R3 ;  /* 0x00000003ff11723e */ /* 0x000fe400020004ff */
[----:B------:R-:W-:Y:S02]  /*39a10*/  F2FP.F16.E5M2.UNPACK_B R36, R33 ;  /* 0x00000021ff24723e */ /* 0x000fe400020004ff */
[----:B------:R-:W-:Y:S01]  /*39a20*/  F2FP.F16.E5M2.UNPACK_B R37, R32 ;  /* 0x00000020ff25723e */ /* 0x000fe200020004ff */
[----:B0-----:R-:W-:Y:S01]  /*39a30*/  STL.64 [R1+0xd80], R4 ;  /* 0x000d800401007387 */ /* 0x001fe20000100a00 */
[----:B-1----:R-:W-:-:S03]  /*39a40*/  IMAD.MOV.U32 R10, RZ, RZ, R4 ;  /* 0x000000ffff0a7224 */ /* 0x002fc600078e0004 */
[----:B------:R-:W-:Y:S01]  /*39a50*/  STL.64 [R1+0xd88], R6 ;  /* 0x000d880601007387 */ /* 0x000fe20000100a00 */
[----:B------:R-:W-:-:S03]  /*39a60*/  IMAD.MOV.U32 R9, RZ, RZ, R5 ;  /* 0x000000ffff097224 */ /* 0x000fc600078e0005 */
[----:B------:R-:W0:Y:S01]  /*39a70*/  LDSM.16.M88.4 R4, [R13+UR4+0x6000] ;  /* 0x006000040d04783b */ /* 0x000e220008000200 */
[----:B----4-:R-:W-:Y:S02]  /*39a80*/  IMAD.MOV.U32 R0, RZ, RZ, R21 ;  /* 0x000000ffff007224 */ /* 0x010fe400078e0015 */
[----:B0-----:R-:W-:Y:S01]  /*39a90*/  IMAD.MOV.U32 R8, RZ, RZ, R4 ;  /* 0x000000ffff087224 */ /* 0x001fe200078e0004 */
[----:B------:R-:W-:Y:S04]  /*39aa0*/  STL.64 [R1+0xe20], R4 ;  /* 0x000e200401007387 */ /* 0x000fe80000100a00 */
[----:B------:R-:W-:Y:S04]  /*39ab0*/  STL.64 [R1+0xe28], R6 ;  /* 0x000e280601007387 */ /* 0x000fe80000100a00 */
[----:B------:R-:W-:Y:S04]  /*39ac0*/  STL [R1+0x33b0], R10 ;  /* 0x0033b00a01007387 */ /* 0x000fe80000100800 */
[----:B------:R0:W-:Y:S04]  /*39ad0*/  STL.64 [R1+0x33a8], R8 ;  /* 0x0033a80801007387 */ /* 0x0001e80000100a00 */
[----:B0-----:R-:W4:Y:S04]  /*39ae0*/  LDL.LU R8, [R1+0x480] ;  /* 0x0004800001087983 */ /* 0x001f280000300800 */
[----:B------:R-:W4:Y:S04]  /*39af0*/  LDL.LU R9, [R1+0x484] ;  /* 0x0004840001097983 */ /* 0x000f280000300800 */
[----:B------:R-:W4:Y:S04]  /*39b00*/  LDL.LU R10, [R1+0x488] ;  /* 0x00048800010a7983 */ /* 0x000f280000300800 */
[----:B------:R-:W4:Y:S01]  /*39b10*/  LDL.LU R11, [R1+0x48c] ;  /* 0x00048c00010b7983 */ /* 0x000f220000300800 */
[----:B------:R-:W-:Y:S01]  /*39b20*/  IMAD.MOV.U32 R7, RZ, RZ, R20 ;  /* 0x000000ffff077224 */ /* 0x000fe200078e0014 */
        /* <DEDUP_REMOVED lines=8> */
[----:B------:R-:W-:Y:S04]  /*39bb0*/  STL [R1+0x333c], R36 ;  /* 0x00333c2401007387 */ /* 0x000fe80000100800 */
[----:B------:R-:W-:Y:S04]  /*39bc0*/  STL [R1+0x3338], R37 ;  /* 0x0033382501007387 */ /* 0x000fe80000100800 */
[----:B------:R0:W-:Y:S04]  /*39bd0*/  STL.64 [R1+0xe10], R20 ;  /* 0x000e101401007387 */ /* 0x0001e80000100a00 */
[----:B------:R1:W-:Y:S04]  /*39be0*/  STL.64 [R1+0xe18], R22 ;  /* 0x000e181601007387 */ /* 0x0003e80000100a00 */
[----:B0-----:R-:W2:Y:S01]  /*39bf0*/  LDL.LU.64 R20, [R1+0x33b8] ;  /* 0x0033b80001147983 */ /* 0x001ea20000300a00 */
[----:B---3--:R-:W-:Y:S01]  /*39c00*/  HMMA.16816.F32 R28, R16, R34, R28 ;  /* 0x00000022101c723c */ /* 0x008fe2000000181c */
[----:B--2---:R-:W-:-:S02]  /*39c10*/  F2FP.F16.E5M2.UNPACK_B R33, R20 ;  /* 0x00000014ff21723e */ /* 0x004fc400020004ff */
[----:B------:R-:W2:-:S15]  /*39c20*/  LDL.LU R20, [R1+0x560] ;  /* 0x0005600001147983 */ /* 0x000e9e0000300800 */
[----:B------:R-:W-:Y:S01]  /*39c30*/  NOP ;  /* 0x0000000000007918 */ /* 0x000fe20000000000 */
[----:B------:R-:W-:Y:S01]  /*39c40*/  STL.64 [R1+0xa0], R28 ;  /* 0x0000a01c01007387 */ /* 0x000fe20000100a00 */
[----:B------:R-:W-:-:S03]  /*39c50*/  F2FP.F16.E5M2.UNPACK_B R32, R21 ;  /* 0x00000015ff20723e */ /* 0x000fc600020004ff */
[----:B------:R-:W-:Y:S04]  /*39c60*/  STL.64 [R1+0xa8], R30 ;  /* 0x0000a81e01007387 */ /* 0x000fe80000100a00 */
[----:B------:R-:W2:Y:S04]  /*39c70*/  LDL.LU R21, [R1+0x564] ;  /* 0x0005640001157983 */ /* 0x000ea80000300800 */
[----:B-1----:R-:W3:Y:S04]  /*39c80*/  LDL.LU R22, [R1+0x568] ;  /* 0x0005680001167983 */ /* 0x002ee80000300800 */
[----:B------:R-:W3:Y:S04]  /*39c90*/  LDL.LU R23, [R1+0x56c] ;  /* 0x00056c0001177983 */ /* 0x000ee80000300800 */
[----:B------:R-:W0:Y:S01]  /*39ca0*/  LDSM.16.M88.4 R28, [R13+UR4+0x8000] ;  /* 0x008000040d1c783b */ /* 0x000e220008000200 */
[----:B------:R-:W-:-:S02]  /*39cb0*/  IMAD.MOV.U32 R6, RZ, RZ, R5 ;  /* 0x000000ffff067224 */ /* 0x000fc400078e0005 */
[----:B0-----:R-:W-:Y:S01]  /*39cc0*/  IMAD.MOV.U32 R5, RZ, RZ, R28 ;  /* 0x000000ffff057224 */ /* 0x001fe200078e001c */
[----:B---3--:R-:W-:Y:S04]  /*39cd0*/  STL.64 [R1+0x33a0], R22 ;  /* 0x0033a01601007387 */ /* 0x008fe80000100a00 */
[----:B--2---:R0:W-:Y:S04]  /*39ce0*/  STL.64 [R1+0x3398], R20 ;  /* 0x0033981401007387 */ /* 0x0041e80000100a00 */
[----:B0-----:R-:W2:Y:S04]  /*39cf0*/  LDL.LU R20, [R1+0x520] ;  /* 0x0005200001147983 */ /* 0x001ea80000300800 */
[----:B------:R-:W2:Y:S04]  /*39d00*/  LDL.LU R21, [R1+0x524] ;  /* 0x0005240001157983 */ /* 0x000ea80000300800 */
[----:B------:R-:W2:Y:S04]  /*39d10*/  LDL.LU R22, [R1+0x528] ;  /* 0x0005280001167983 */ /* 0x000ea80000300800 */
[----:B------:R-:W2:Y:S04]  /*39d20*/  LDL.LU R23, [R1+0x52c] ;  /* 0x00052c0001177983 */ /* 0x000ea80000300800 */
[----:B------:R0:W-:Y:S04]  /*39d30*/  STL.64 [R1+0xe00], R28 ;  /* 0x000e001c01007387 */ /* 0x0001e80000100a00 */
[----:B------:R-:W-:Y:S04]  /*39d40*/  STL.64 [R1+0xe08], R30 ;  /* 0x000e081e01007387 */ /* 0x000fe80000100a00 */
[----:B0-----:R-:W3:Y:S01]  /*39d50*/  LDL.LU R28, [R1+0x33b4] ;  /* 0x0033b400011c7983 */ /* 0x001ee20000300800 */
[----:B----4-:R-:W-:-:S15]  /*39d60*/  HMMA.16816.F32 R8, R16, R32, R8 ;  /* 0x000000201008723c */ /* 0x010fde0000001808 */
[----:B------:R-:W-:-:S04]  /*39d70*/  NOP ;  /* 0x0000000000007918 */ /* 0x000fc80000000000 */
[----:B------:R-:W-:Y:S04]  /*39d80*/  STL.64 [R1+0xe0], R8 ;  /* 0x0000e00801007387 */ /* 0x000fe80000100a00 */
[----:B------:R0:W-:Y:S04]  /*39d90*/  STL.64 [R1+0xe8], R10 ;  /* 0x0000e80a01007387 */ /* 0x0001e80000100a00 */
[----:B0-----:R-:W4:Y:S04]  /*39da0*/  LDL.LU R10, [R1+0x33b0] ;  /* 0x0033b000010a7983 */ /* 0x001f280000300800 */
[----:B------:R-:W2:Y:S04]  /*39db0*/  LDL.LU.64 R8, [R1+0x33a8] ;  /* 0x0033a80001087983 */ /* 0x000ea80000300a00 */
[----:B------:R-:W-:Y:S04]  /*39dc0*/  STL.64 [R1+0x3310], R34 ;  /* 0x0033102201007387 */ /* 0x000fe80000100a00 */
[----:B------:R-:W-:Y:S04]  /*39dd0*/  STL.64 [R1+0x3308], R32 ;  /* 0x0033082001007387 */ /* 0x000fe80000100a00 */
[----:B------:R-:W0:Y:S01]  /*39de0*/  LDSM.16.M88.4 R32, [R13+UR4+0x9000] ;  /* 0x009000040d20783b */ /* 0x000e220008000200 */
[----:B------:R-:W-:Y:S01]  /*39df0*/  F2FP.F16.E5M2.UNPACK_B R31, R15 ;  /* 0x0000000fff1f723e */ /* 0x000fe200020004ff */
[----:B------:R-:W-:Y:S01]  /*39e00*/  IMAD.MOV.U32 R4, RZ, RZ, R29 ;  /* 0x000000ffff047224 */ /* 0x000fe200078e001d */
[----:B------:R-:W-:Y:S01]  /*39e10*/  F2FP.F16.E5M2.UNPACK_B R29, R12 ;  /* 0x0000000cff1d723e */ /* 0x000fe200020004ff */
[----:B0-----:R0:W-:Y:S04]  /*39e20*/  STL.64 [R1+0xdf0], R32 ;  /* 0x000df02001007387 */ /* 0x0011e80000100a00 */
[----:B------:R1:W-:Y:S01]  /*39e30*/  STL.64 [R1+0xdf8], R34 ;  /* 0x000df82201007387 */ /* 0x0003e20000100a00 */
[----:B------:R-:W-:-:S02]  /*39e40*/  IMAD.MOV.U32 R3, RZ, RZ, R32 ;  /* 0x000000ffff037224 */ /* 0x000fc400078e0020 */
[----:B------:R-:W-:Y:S01]  /*39e50*/  IMAD.MOV.U32 R2, RZ, RZ, R33 ;  /* 0x000000ffff027224 */ /* 0x000fe200078e0021 */
[----:B---3--:R-:W-:-:S07]  /*39e60*/  F2FP.F16.E5M2.UNPACK_B R30, R28 ;  /* 0x0000001cff1e723e */ /* 0x008fce00020004ff */
[----:B------:R-:W-:Y:S01]  /*39e70*/  HMMA.16816.F32 R24, R16, R30, R24 ;  /* 0x0000001e1018723c */ /* 0x000fe20000001818 */
[----:B------:R-:W-:Y:S04]  /*39e80*/  STL [R1+0x331c], R30 ;  /* 0x00331c1e01007387 */ /* 0x000fe80000100800 */
[----:B------:R-:W-:-:S14]  /*39e90*/  STL [R1+0x3318], R31 ;  /* 0x0033181f01007387 */ /* 0x000fdc0000100800 */
[----:B------:R-:W-:Y:S04]  /*39ea0*/  STL.64 [R1+0x120], R24 ;  /* 0x0001201801007387 */ /* 0x000fe80000100a00 */
[----:B------:R-:W-:Y:S04]  /*39eb0*/  STL.64 [R1+0x128], R26 ;  /* 0x0001281a01007387 */ /* 0x000fe80000100a00 */
[----:B------:R-:W3:Y:S01]  /*39ec0*/  LDSM.16.M88.4 R24, [R13+UR4+0xa000] ;  /* 0x00a000040d18783b */ /* 0x000ee20008000200 */
[----:B------:R-:W-:-:S03]  /*39ed0*/  F2FP.F16.E5M2.UNPACK_B R28, R14 ;  /* 0x0000000eff1c723e */ /* 0x000fc600020004ff */
[----:B0-----:R-:W4:Y:S04]  /*39ee0*/  LDL.LU R32, [R1+0x590] ;  /* 0x0005900001207983 */ /* 0x001f280000300800 */
[----:B------:R-:W4:Y:S04]  /*39ef0*/  LDL.LU R33, [R1+0x594] ;  /* 0x0005940001217983 */ /* 0x000f280000300800 */
[----:B-1----:R-:W4:Y:S04]  /*39f00*/  LDL.LU R34, [R1+0x598] ;  /* 0x0005980001227983 */ /* 0x002f280000300800 */
[----:B------:R-:W4:Y:S01]  /*39f10*/  LDL.LU R35, [R1+0x59c] ;  /* 0x00059c0001237983 */ /* 0x000f220000300800 */
[----:B--2---:R-:W-:Y:S03]  /*39f20*/  HMMA.16816.F32 R20, R16, R28, R20 ;  /* 0x0000001c1014723c */ /* 0x004fe60000001814 */
[----:B---3--:R-:W-:Y:S04]  /*39f30*/  STL.64 [R1+0xde0], R24 ;  /* 0x000de01801007387 */ /* 0x008fe80000100a00 */
[----:B------:R-:W-:-:S12]  /*39f40*/  STL.64 [R1+0xde8], R26 ;  /* 0x000de81a01007387 */ /* 0x000fd80000100a00 */
[----:B------:R-:W-:Y:S04]  /*39f50*/  STL.64 [R1+0x1b0], R20 ;  /* 0x0001b01401007387 */ /* 0x000fe80000100a00 */
[----:B------:R0:W-:Y:S04]  /*39f60*/  STL.64 [R1+0x1b8], R22 ;  /* 0x0001b81601007387 */ /* 0x0001e80000100a00 */
[----:B0-----:R-:W2:Y:S04]  /*39f70*/  LDL.LU.64 R22, [R1+0x33a0] ;  /* 0x0033a00001167983 */ /* 0x001ea80000300a00 */
[----:B------:R-:W2:Y:S04]  /*39f80*/  LDL.LU.64 R20, [R1+0x3398] ;  /* 0x0033980001147983 */ /* 0x000ea80000300a00 */
[----:B------:R-:W-:Y:S04]  /*39f90*/  STL [R1+0x3340], R28 ;  /* 0x0033401c01007387 */ /* 0x000fe80000100800 */
[----:B------:R-:W-:Y:S04]  /*39fa0*/  STL [R1+0x3320], R29 ;  /* 0x0033201d01007387 */ /* 0x000fe80000100800 */
[----:B------:R-:W0:Y:S01]  /*39fb0*/  LDSM.16.M88.4 R28, [R13+UR4+0xb000] ;  /* 0x00b000040d1c783b */ /* 0x000e220008000200 */
[----:B----4-:R-:W-:-:S02]  /*39fc0*/  F2FP.F16.E5M2.UNPACK_B R26, R10 ;  /* 0x0000000aff1a723e */ /* 0x010fc400020004ff */
[----:B------:R-:W-:Y:S01]  /*39fd0*/  F2FP.F16.E5M2.UNPACK_B R27, R9 ;  /* 0x00000009ff1b723e */ /* 0x000fe200020004ff */
[----:B0-----:R-:W-:Y:S01]  /*39fe0*/  STL.64 [R1+0xdd0], R28 ;  /* 0x000dd01c01007387 */ /* 0x001fe20000100a00 */
[----:B------:R-:W-:-:S03]  /*39ff0*/  IMAD.MOV.U32 R10, RZ, RZ, R28 ;  /* 0x000000ffff0a7224 */ /* 0x000fc600078e001c */
[----:B------:R2:W-:Y:S01]  /*3a000*/  STL.64 [R1+0xdd8], R30 ;  /* 0x000dd81e01007387 */ /* 0x0005e20000100a00 */
[----:B------:R-:W-:Y:S02]  /*3a010*/  IMAD.MOV.U32 R9, RZ, RZ, R29 ;  /* 0x000000ffff097224 */ /* 0x000fe400078e001d */
[----:B------:R-:W-:Y:S01]  /*3a020*/  IMAD.MOV.U32 R11, RZ, RZ, R25 ;  /* 0x000000ffff0b7224 */ /* 0x000fe200078e0019 */
[----:B------:R-:W-:Y:S01]  /*3a030*/  F2FP.F16.E5M2.UNPACK_B R25, R6 ;  /* 0x00000006ff19723e */ /* 0x000fe200020004ff */
[----:B------:R-:W-:Y:S01]  /*3a040*/  IMAD.MOV.U32 R12, RZ, RZ, R24 ;  /* 0x000000ffff0c7224 */ /* 0x000fe200078e0018 */
[----:B------:R-:W-:Y:S01]  /*3a050*/  F2FP.F16.E5M2.UNPACK_B R24, R8 ;  /* 0x00000008ff18723e */ /* 0x000fe200020004ff */
[----:B--2---:R-:W-:Y:S01]  /*3a060*/  HMMA.16816.F32 R28, R16, R26, R20 ;  /* 0x0000001a101c723c */ /* 0x004fe20000001814 */
[----:B------:R-:W0:-:S15]  /*3a070*/  LDSM.16.M88.4 R20, [R13+UR4+0xc000] ;  /* 0x00c000040d14783b */ /* 0x000e1e0008000200 */
[----:B------:R-:W-:-:S03]  /*3a080*/  NOP ;  /* 0x0000000000007918 */ /* 0x000fc60000000000 */
[----:B------:R-:W-:Y:S04]  /*3a090*/  STL.64 [R1+0x1c0], R28 ;  /* 0x0001c01c01007387 */ /* 0x000fe80000100a00 */
[----:B------:R-:W-:Y:S01]  /*3a0a0*/  STL.64 [R1+0x1c8], R30 ;  /* 0x0001c81e01007387 */ /* 0x000fe20000100a00 */
[----:B0-----:R-:W-:Y:S02]  /*3a0b0*/  IMAD.MOV.U32 R6, RZ, RZ, R21 ;  /* 0x000000ffff067224 */ /* 0x001fe400078e0015 */
[----:B------:R-:W-:Y:S01]  /*3a0c0*/  IMAD.MOV.U32 R8, RZ, RZ, R20 ;  /* 0x000000ffff087224 */ /* 0x000fe200078e0014 */
[----:B------:R-:W-:Y:S04]  /*3a0d0*/  STL.64 [R1+0xdc0], R20 ;  /* 0x000dc01401007387 */ /* 0x000fe80000100a00 */
[----:B------:R-:W-:Y:S04]  /*3a0e0*/  STL.64 [R1+0xdc8], R22 ;  /* 0x000dc81601007387 */ /* 0x000fe80000100a00 */
[----:B------:R-:W-:Y:S04]  /*3a0f0*/  STL [R1+0x3390], R6 ;  /* 0x0033900601007387 */ /* 0x000fe80000100800 */
[----:B------:R-:W-:Y:S04]  /*3a100*/  STL.64 [R1+0x3388], R4 ;  /* 0x0033880401007387 */ /* 0x000fe80000100a00 */
[----:B------:R-:W-:Y:S04]  /*3a110*/  STL.64 [R1+0x3370], R10 ;  /* 0x0033700a01007387 */ /* 0x000fe80000100a00 */
[----:B------:R0:W-:Y:S04]  /*3a120*/  STL.64 [R1+0x3368], R8 ;  /* 0x0033680801007387 */ /* 0x0001e80000100a00 */
[----:B0-----:R-:W2:Y:S04]  /*3a130*/  LDL.LU R8, [R1+0x5d0] ;  /* 0x0005d00001087983 */ /* 0x001ea80000300800 */
[----:B------:R-:W2:Y:S04]  /*3a140*/  LDL.LU R9, [R1+0x5d4] ;  /* 0x0005d40001097983 */ /* 0x000ea80000300800 */
[----:B------:R-:W3:Y:S04]  /*3a150*/  LDL.LU R10, [R1+0x5d8] ;  /* 0x0005d800010a7983 */ /* 0x000ee80000300800 */
[----:B------:R-:W3:Y:S01]  /*3a160*/  LDL.LU R11, [R1+0x5dc] ;  /* 0x0005dc00010b7983 */ /* 0x000ee20000300800 */
[----:B------:R-:W-:-:S02]  /*3a170*/  F2FP.F16.E5M2.UNPACK_B R22, R7 ;  /* 0x00000007ff16723e */ /* 0x000fc400020004ff */
[----:B------:R-:W-:Y:S01]  /*3a180*/  HMMA.16816.F32 R4, R16, R24, R32 ;  /* 0x000000181004723c */ /* 0x000fe20000001820 */
[----:B------:R-:W-:Y:S01]  /*3a190*/  F2FP.F16.E5M2.UNPACK_B R23, R0 ;  /* 0x00000000ff17723e */ /* 0x000fe200020004ff */
[----:B---3--:R-:W-:Y:S04]  /*3a1a0*/  STL.64 [R1+0x3380], R10 ;  /* 0x0033800a01007387 */ /* 0x008fe80000100a00 */
[----:B--2---:R0:W-:Y:S04]  /*3a1b0*/  STL.64 [R1+0x3378], R8 ;  /* 0x0033780801007387 */ /* 0x0041e80000100a00 */
[----:B0-----:R-:W2:Y:S04]  /*3a1c0*/  LDL.LU R8, [R1+0x5b0] ;  /* 0x0005b00001087983 */ /* 0x001ea80000300800 */
[----:B------:R-:W2:Y:S04]  /*3a1d0*/  LDL.LU R9, [R1+0x5b4] ;  /* 0x0005b40001097983 */ /* 0x000ea80000300800 */
[----:B------:R-:W2:Y:S04]  /*3a1e0*/  LDL.LU R10, [R1+0x5b8] ;  /* 0x0005b800010a7983 */ /* 0x000ea80000300800 */
[----:B------:R-:W2:Y:S04]  /*3a1f0*/  LDL.LU R11, [R1+0x5bc] ;  /* 0x0005bc00010b7983 */ /* 0x000ea80000300800 */
[----:B------:R-:W3:Y:S04]  /*3a200*/  LDL.LU R28, [R1+0x810] ;  /* 0x00081000011c7983 */ /* 0x000ee80000300800 */
[----:B------:R-:W-:Y:S04]  /*3a210*/  STL.64 [R1+0x1e0], R4 ;  /* 0x0001e00401007387 */ /* 0x000fe80000100a00 */
[----:B------:R-:W-:Y:S04]  /*3a220*/  STL.64 [R1+0x1e8], R6 ;  /* 0x0001e80601007387 */ /* 0x000fe80000100a00 */
[----:B------:R-:W0:Y:S04]  /*3a230*/  LDSM.16.M88.4 R4, [R13+UR4+0xd000] ;  /* 0x00d000040d04783b */ /* 0x000e280008000200 */
[----:B------:R-:W3:Y:S04]  /*3a240*/  LDL.LU R29, [R1+0x814] ;  /* 0x00081400011d7983 */ /* 0x000ee80000300800 */
[----:B------:R-:W3:Y:S04]  /*3a250*/  LDL.LU R30, [R1+0x818] ;  /* 0x00081800011e7983 */ /* 0x000ee80000300800 */
[----:B------:R-:W3:Y:S04]  /*3a260*/  LDL.LU R31, [R1+0x81c] ;  /* 0x00081c00011f7983 */ /* 0x000ee80000300800 */
[----:B------:R-:W4:Y:S04]  /*3a270*/  LDL.LU R32, [R1+0x8a0] ;  /* 0x0008a00001207983 */ /* 0x000f280000300800 */
[----:B------:R-:W4:Y:S04]  /*3a280*/  LDL.LU R33, [R1+0x8a4] ;  /* 0x0008a40001217983 */ /* 0x000f280000300800 */
[----:B------:R-:W4:Y:S04]  /*3a290*/  LDL.LU R34, [R1+0x8a8] ;  /* 0x0008a80001227983 */ /* 0x000f280000300800 */
[----:B------:R-:W4:Y:S04]  /*3a2a0*/  LDL.LU R35, [R1+0x8ac] ;  /* 0x0008ac0001237983 */ /* 0x000f280000300800 */
[----:B------:R-:W-:Y:S04]  /*3a2b0*/  STL.64 [R1+0x3330], R26 ;  /* 0x0033301a01007387 */ /* 0x000fe80000100a00 */
[----:B------:R1:W-:Y:S04]  /*3a2c0*/  STL.64 [R1+0x3328], R24 ;  /* 0x0033281801007387 */ /* 0x0003e80000100a00 */
[----:B-1----:R-:W3:Y:S04]  /*3a2d0*/  LDL.LU R24, [R1+0x680] ;  /* 0x0006800001187983 */ /* 0x002ee80000300800 */
[----:B------:R-:W3:Y:S04]  /*3a2e0*/  LDL.LU R25, [R1+0x684] ;  /* 0x0006840001197983 */ /* 0x000ee80000300800 */
[----:B------:R-:W3:Y:S04]  /*3a2f0*/  LDL.LU R26, [R1+0x688] ;  /* 0x00068800011a7983 */ /* 0x000ee80000300800 */
[----:B------:R-:W3:Y:S04]  /*3a300*/  LDL.LU R27, [R1+0x68c] ;  /* 0x00068c00011b7983 */ /* 0x000ee80000300800 */
[----:B0-----:R-:W-:Y:S04]  /*3a310*/  STL.64 [R1+0xdb0], R4 ;  /* 0x000db00401007387 */ /* 0x001fe80000100a00 */
[----:B------:R0:W-:Y:S01]  /*3a320*/  STL.64 [R1+0xdb8], R6 ;  /* 0x000db80601007387 */ /* 0x0001e20000100a00 */
[----:B------:R-:W-:-:S02]  /*3a330*/  IMAD.MOV.U32 R0, RZ, RZ, R4 ;  /* 0x000000ffff007224 */ /* 0x000fc400078e0004 */
[----:B0-----:R-:W-:Y:S01]  /*3a340*/  IMAD.MOV.U32 R7, RZ, RZ, R5 ;  /* 0x000000ffff077224 */ /* 0x001fe200078e0005 */
[----:B------:R-:W3:Y:S04]  /*3a350*/  LDL.LU R6, [R1+0x3390] ;  /* 0x0033900001067983 */ /* 0x000ee80000300800 */
[----:B------:R-:W3:Y:S01]  /*3a360*/  LDL.LU.64 R4, [R1+0x3388] ;  /* 0x0033880001047983 */ /* 0x000ee20000300a00 */
[----:B--2---:R-:W-:-:S15]  /*3a370*/  HMMA.16816.F32 R8, R16, R22, R8 ;  /* 0x000000161008723c */ /* 0x004fde0000001808 */
[----:B------:R-:W-:-:S04]  /*3a380*/  NOP ;  /* 0x0000000000007918 */ /* 0x000fc80000000000 */
[----:B------:R-:W-:Y:S04]  /*3a390*/  STL.64 [R1+0x200], R8 ;  /* 0x0002000801007387 */ /* 0x000fe80000100a00 */
[----:B------:R-:W-:Y:S04]  /*3a3a0*/  STL.64 [R1+0x208], R10 ;  /* 0x0002080a01007387 */ /* 0x000fe80000100a00 */
[----:B------:R-:W0:Y:S01]  /*3a3b0*/  LDSM.16.M88.4 R8, [R13+UR4+0xe000] ;  /* 0x00e000040d08783b */ /* 0x000e220008000200 */
[----:B---3--:R-:W-:Y:S02]  /*3a3c0*/  F2FP.F16.E5M2.UNPACK_B R20, R5 ;  /* 0x00000005ff14723e */ /* 0x008fe400020004ff */
[----:B------:R-:W-:Y:S01]  /*3a3d0*/  F2FP.F16.E5M2.UNPACK_B R21, R4 ;  /* 0x00000004ff15723e */ /* 0x000fe200020004ff */
[----:B0-----:R-:W-:Y:S04]  /*3a3e0*/  STL.64 [R1+0xda0], R8 ;  /* 0x000da00801007387 */ /* 0x001fe80000100a00 */
[----:B------:R0:W-:Y:S01]  /*3a3f0*/  STL.64 [R1+0xda8], R10 ;  /* 0x000da80a01007387 */ /* 0x0001e20000100a00 */
[----:B------:R-:W-:-:S02]  /*3a400*/  IMAD.MOV.U32 R4, RZ, RZ, R8 ;  /* 0x000000ffff047224 */ /* 0x000fc400078e0008 */
[----:B------:R-:W-:Y:S01]  /*3a410*/  IMAD.MOV.U32 R5, RZ, RZ, R9 ;  /* 0x000000ffff057224 */ /* 0x000fe200078e0009 */
[----:B0-----:R-:W2:Y:S04]  /*3a420*/  LDL.LU.64 R10, [R1+0x3380] ;  /* 0x00338000010a7983 */ /* 0x001ea80000300a00 */
[----:B------:R-:W2:Y:S04]  /*3a430*/  LDL.LU.64 R8, [R1+0x3378] ;  /* 0x0033780001087983 */ /* 0x000ea80000300a00 */
[----:B------:R-:W-:Y:S04]  /*3a440*/  STL.64 [R1+0x32f0], R22 ;  /* 0x0032f01601007387 */ /* 0x000fe80000100a00 */
[----:B------:R0:W-:Y:S01]  /*3a450*/  STL.64 [R1+0x32e8], R20 ;  /* 0x0032e81401007387 */ /* 0x0001e20000100a00 */
[----:B------:R-:W-:-:S02]  /*3a460*/  F2FP.F16.E5M2.UNPACK_B R14, R3 ;  /* 0x00000003ff0e723e */ /* 0x000fc400020004ff */
[----:B------:R-:W-:Y:S01]  /*3a470*/  F2FP.F16.E5M2.UNPACK_B R15, R2 ;  /* 0x00000002ff0f723e */ /* 0x000fe200020004ff */
[----:B--2---:R-:W-:-:S15]  /*3a480*/  HMMA.16816.F32 R8, R16, R20, R8 ;  /* 0x000000141008723c */ /* 0x004fde0000001808 */
[----:B------:R-:W-:-:S04]  /*3a490*/  NOP ;  /* 0x0000000000007918 */ /* 0x000fc80000000000 */
[----:B------:R-:W-:Y:S04]  /*3a4a0*/  STL.64 [R1+0x220], R8 ;  /* 0x0002200801007387 */ /* 0x000fe80000100a00 */
[----:B------:R-:W-:Y:S04]  /*3a4b0*/  STL.64 [R1+0x228], R10 ;  /* 0x0002280a01007387 */ /* 0x000fe80000100a00 */
[----:B------:R-:W1:Y:S04]  /*3a4c0*/  LDSM.16.M88.4 R8, [R13+UR4+0xf000] ;  /* 0x00f000040d08783b */ /* 0x000e680008000200 */
[----:B0-----:R-:W2:Y:S04]  /*3a4d0*/  LDL.LU R20, [R1+0x600] ;  /* 0x0006000001147983 */ /* 0x001ea80000300800 */
[----:B------:R-:W2:Y:S04]  /*3a4e0*/  LDL.LU R21, [R1+0x604] ;  /* 0x0006040001157983 */ /* 0x000ea80000300800 */
[----:B------:R-:W2:Y:S04]  /*3a4f0*/  LDL.LU R22, [R1+0x608] ;  /* 0x0006080001167983 */ /* 0x000ea80000300800 */
[----:B------:R-:W2:Y:S04]  /*3a500*/  LDL.LU R23, [R1+0x60c] ;  /* 0x00060c0001177983 */ /* 0x000ea80000300800 */
[----:B-1----:R-:W-:Y:S04]  /*3a510*/  STL.64 [R1+0xd90], R8 ;  /* 0x000d900801007387 */ /* 0x002fe80000100a00 */
[----:B------:R0:W-:Y:S01]  /*3a520*/  STL.64 [R1+0xd98], R10 ;  /* 0x000d980a01007387 */ /* 0x0001e20000100a00 */
[----:B------:R-:W-:-:S02]  /*3a530*/  IMAD.MOV.U32 R2, RZ, RZ, R8 ;  /* 0x000000ffff027224 */ /* 0x000fc400078e0008 */
[----:B------:R-:W-:Y:S01]  /*3a540*/  IMAD.MOV.U32 R3, RZ, RZ, R9 ;  /* 0x000000ffff037224 */ /* 0x000fe200078e0009 */
[----:B0-----:R-:W3:Y:S04]  /*3a550*/  LDL.LU.64 R10, [R1+0x3370] ;  /* 0x00337000010a7983 */ /* 0x001ee80000300a00 */
[----:B------:R-:W4:Y:S01]  /*3a560*/  LDL.LU.64 R8, [R1+0x3368] ;  /* 0x0033680001087983 */ /* 0x000f220000300a00 */
[----:B------:R-:W-:Y:S01]  /*3a570*/  F2FP.F16.E5M2.UNPACK_B R12, R12 ;  /* 0x0000000cff0c723e */ /* 0x000fe200020004ff */
[----:B--2---:R-:W-:-:S15]  /*3a580*/  HMMA.16816.F32 R20, R16, R14, R20 ;  /* 0x0000000e1014723c */ /* 0x004fde0000001814 */
[----:B------:R-:W-:-:S04]  /*3a590*/  NOP ;  /* 0x0000000000007918 */ /* 0x000fc80000000000 */
[----:B------:R-:W-:Y:S04]  /*3a5a0*/  STL.64 [R1+0x240], R20 ;  /* 0x0002401401007387 */ /* 0x000fe80000100a00 */
[----:B------:R0:W-:Y:S04]  /*3a5b0*/  STL.64 [R1+0x248], R22 ;  /* 0x0002481601007387 */ /* 0x0001e80000100a00 */
[----:B------:R-:W-:Y:S01]  /*3a5c0*/  STL.64 [R1+0x32d0], R14 ;  /* 0x0032d00e01007387 */ /* 0x000fe20000100a00 */
[----:B---3--:R-:W-:Y:S02]  /*3a5d0*/  F2FP.F16.E5M2.UNPACK_B R13, R11 ;  /* 0x0000000bff0d723e */ /* 0x008fe400020004ff */
[----:B------:R-:W-:-:S02]  /*3a5e0*/  F2FP.F16.E5M2.UNPACK_B R10, R10 ;  /* 0x0000000aff0a723e */ /* 0x000fc400020004ff */
[----:B----4-:R-:W-:Y:S01]  /*3a5f0*/  F2FP.F16.E5M2.UNPACK_B R11, R9 ;  /* 0x00000009ff0b723e */ /* 0x010fe200020004ff */
[----:B------:R1:W-:Y:S02]  /*3a600*/  STL.64 [R1+0x32c8], R12 ;  /* 0x0032c80c01007387 */ /* 0x0003e40000100a00 */
[C---:B0-----:R-:W-:Y:S08]  /*3a610*/  HMMA.16816.F32 R20, R16.reuse, R12, R24 ;  /* 0x0000000c1014723c */ /* 0x041ff00000001818 */
[----:B-1----:R-:W-:Y:S11]  /*3a620*/  HMMA.16816.F32 R12, R16, R10, R28 ;  /* 0x0000000a100c723c */ /* 0x002ff6000000181c */
[----:B------:R-:W-:Y:S04]  /*3a630*/  STL.64 [R1+0x260], R20 ;  /* 0x0002601401007387 */ /* 0x000fe80000100a00 */
[----:B------:R-:W-:Y:S04]  /*3a640*/  STL.64 [R1+0x268], R22 ;  /* 0x0002681601007387 */ /* 0x000fe80000100a00 */
[----:B------:R-:W-:Y:S04]  /*3a650*/  STL.64 [R1+0x3d0], R12 ;  /* 0x0003d00c01007387 */ /* 0x000fe80000100a00 */
[----:B------:R0:W-:Y:S04]  /*3a660*/  STL.64 [R1+0x3d8], R14 ;  /* 0x0003d80e01007387 */ /* 0x0001e80000100a00 */
[----:B------:R-:W2:Y:S01]  /*3a670*/  LDL.LU R24, [R1+0x9d0] ;  /* 0x0009d00001187983 */ /* 0x000ea20000300800 */
[----:B------:R-:W-:-:S02]  /*3a680*/  F2FP.F16.E5M2.UNPACK_B R8, R8 ;  /* 0x00000008ff08723e */ /* 0x000fc400020004ff */
[----:B------:R-:W-:-:S07]  /*3a690*/  F2FP.F16.E5M2.UNPACK_B R9, R6 ;  /* 0x00000006ff09723e */ /* 0x000fce00020004ff */
[----:B0-----:R-:W-:-:S15]  /*3a6a0*/  HMMA.16816.F32 R12, R16, R8, R32 ;  /* 0x00000008100c723c */ /* 0x001fde0000001820 */
[----:B------:R-:W-:-:S04]  /*3a6b0*/  NOP ;  /* 0x0000000000007918 */ /* 0x000fc80000000000 */
[----:B------:R-:W-:Y:S04]  /*3a6c0*/  STL.64 [R1+0x4f0], R12 ;  /* 0x0004f00c01007387 */ /* 0x000fe80000100a00 */
[----:B------:R-:W-:Y:S04]  /*3a6d0*/  STL.64 [R1+0x4f8], R14 ;  /* 0x0004f80e01007387 */ /* 0x000fe80000100a00 */
[----:B--2---:R0:W-:Y:S04]  /*3a6e0*/  STL [R1+0x3344], R24 ;  /* 0x0033441801007387 */ /* 0x0041e80000100800 */
[----:B------:R-:W2:Y:S04]  /*3a6f0*/  LDL.LU R25, [R1+0x9d4] ;  /* 0x0009d40001197983 */ /* 0x000ea80000300800 */
[----:B------:R-:W3:Y:S04]  /*3a700*/  LDL.LU R26, [R1+0x9d8] ;  /* 0x0009d800011a7983 */ /* 0x000ee80000300800 */
[----:B------:R-:W3:Y:S04]  /*3a710*/  LDL.LU R27, [R1+0x9dc] ;  /* 0x0009dc00011b7983 */ /* 0x000ee80000300800 */
[----:B0-----:R-:W2:Y:S04]  /*3a720*/  LDL.LU R24, [R1+0x1098] ;  /* 0x0010980001187983 */ /* 0x001ea80000300800 */
[----:B---3--:R-:W-:Y:S04]  /*3a730*/  STL.64 [R1+0x3350], R26 ;  /* 0x0033501a01007387 */ /* 0x008fe80000100a00 */
[----:B--2---:R0:W-:Y:S04]  /*3a740*/  STL.64 [R1+0x3348], R24 ;  /* 0x0033481801007387 */ /* 0x0041e80000100a00 */
[----:B0-----:R-:W2:Y:S04]  /*3a750*/  LDL.LU R24, [R1+0xab0] ;  /* 0x000ab00001187983 */ /* 0x001ea80000300800 */
[----:B------:R-:W2:Y:S04]  /*3a760*/  LDL.LU R25, [R1+0xab4] ;  /* 0x000ab40001197983 */ /* 0x000ea80000300800 */
[----:B------:R-:W3:Y:S04]  /*3a770*/  LDL.LU R26, [R1+0xab8] ;  /* 0x000ab800011a7983 */ /* 0x000ee80000300800 */
[----:B------:R-:W3:Y:S01]  /*3a780*/  LDL.LU R27, [R1+0xabc] ;  /* 0x000abc00011b7983 */ /* 0x000ee20000300800 */
[----:B------:R-:W-:-:S02]  /*3a790*/  F2FP.F16.E5M2.UNPACK_B R6, R0 ;  /* 0x00000000ff06723e */ /* 0x000fc400020004ff */
        /* <DEDUP_REMOVED lines=1240> */
[----:B-1----:R-:W3:Y:S01]  /*3f520*/  LDL.LU R34, [R1+0x18] ;  /* 0x0000180001227983 */ /* 0x002ee20000300800 */
[----:B------:R-:W-:-:S03]  /*3f530*/  IMAD.MOV.U32 R35, RZ, RZ, R0 ;  /* 0x000000ffff237224 */ /* 0x000fc600078e0000 */
        /* <DEDUP_REMOVED lines=14> */
[----:B-1----:R-:W3:Y:S01]  /*3f620*/  LDL.LU R30, [R1+0x38] ;  /* 0x00003800011e7983 */ /* 0x002ee20000300800 */
[----:B------:R-:W-:-:S03]  /*3f630*/  IMAD.MOV.U32 R31, RZ, RZ, R0 ;  /* 0x000000ffff1f7224 */ /* 0x000fc600078e0000 */
[----:B------:R-:W2:Y:S01]  /*3f640*/  LDL.LU R0, [R1+0x2e70] ;  /* 0x002e700001007983 */ /* 0x000ea20000300800 */
        /* <DEDUP_REMOVED lines=29> */
[----:B-1----:R-:W3:Y:S01]  /*3f820*/  LDL.LU R22, [R1+0x58] ;  /* 0x0000580001167983 */ /* 0x002ee20000300800 */
[C---:B--2---:R-:W-:Y:S08]  /*3f830*/  HMMA.16816.F32 R4, R16.reuse, R14, R4 ;  /* 0x0000000e1004723c */ /* 0x044ff00000001804 */
[----:B----4-:R-:W-:Y:S11]  /*3f840*/  HMMA.16816.F32 R12, R16, R12, R8 ;  /* 0x0000000c100c723c */ /* 0x010ff60000001808 */
[----:B------:R-:W-:Y:S04]  /*3f850*/  STL.64 [R1+0x180], R4 ;  /* 0x0001800401007387 */ /* 0x000fe80000100a00 */
[----:B------:R0:W-:Y:S04]  /*3f860*/  STL.64 [R1+0x188], R6 ;  /* 0x0001880601007387 */ /* 0x0001e80000100a00 */
[----:B0-----:R-:W2:Y:S04]  /*3f870*/  LDL.LU.64 R6, [R1+0x2e20] ;  /* 0x002e200001067983 */ /* 0x001ea80000300a00 */
[----:B------:R-:W4:Y:S04]  /*3f880*/  LDL.LU.64 R4, [R1+0x2e18] ;  /* 0x002e180001047983 */ /* 0x000f280000300a00 */
[----:B------:R-:W2:Y:S04]  /*3f890*/  LDL.LU.64 R10, [R1+0x2e10] ;  /* 0x002e1000010a7983 */ /* 0x000ea80000300a00 */
[----:B------:R-:W4:Y:S01]  /*3f8a0*/  LDL.LU.64 R8, [R1+0x2e08] ;  /* 0x002e080001087983 */ /* 0x000f220000300a00 */
[----:B---3--:R-:W-:-:S07]  /*3f8b0*/  IMAD.MOV.U32 R23, RZ, RZ, R0 ;  /* 0x000000ffff177224 */ /* 0x008fce00078e0000 */
[C---:B--2---:R-:W-:Y:S08]  /*3f8c0*/  HMMA.16816.F32 R20, R16.reuse, R10, R20 ;  /* 0x0000000a1014723c */ /* 0x044ff00000001814 */
[C---:B----4-:R-:W-:Y:S11]  /*3f8d0*/  HMMA.16816.F32 R8, R16.reuse, R8, R24 ;  /* 0x000000081008723c */ /* 0x050ff60000001818 */
[----:B------:R-:W-:Y:S04]  /*3f8e0*/  STL.64 [R1+0xd0], R20 ;  /* 0x0000d01401007387 */ /* 0x000fe80000100a00 */
[----:B------:R-:W-:Y:S04]  /*3f8f0*/  STL.64 [R1+0x110], R12 ;  /* 0x0001100c01007387 */ /* 0x000fe80000100a00 */
[----:B------:R0:W-:Y:S02]  /*3f900*/  STL.64 [R1+0x118], R14 ;  /* 0x0001180e01007387 */ /* 0x0001e40000100a00 */
[C---:B0-----:R-:W-:Y:S08]  /*3f910*/  HMMA.16816.F32 R12, R16.reuse, R6, R28 ;  /* 0x00000006100c723c */ /* 0x041ff0000000181c */
[C---:B------:R-:W-:Y:S01]  /*3f920*/  HMMA.16816.F32 R4, R16.reuse, R4, R32 ;  /* 0x000000041004723c */ /* 0x040fe20000001820 */
[----:B------:R-:W-:Y:S01]  /*3f930*/  IMAD.MOV.U32 R0, RZ, RZ, R23 ;  /* 0x000000ffff007224 */ /* 0x000fe200078e0017 */
[----:B------:R-:W-:Y:S04]  /*3f940*/  STL [R1+0xd8], R22 ;  /* 0x0000d81601007387 */ /* 0x000fe80000100800 */
[----:B------:R0:W-:Y:S05]  /*3f950*/  STL [R1+0x2898], R0 ;  /* 0x0028980001007387 */ /* 0x0001ea0000100800 */
[----:B0-----:R-:W-:Y:S01]  /*3f960*/  IMAD.MOV.U32 R0, RZ, RZ, R15 ;  /* 0x000000ffff007224 */ /* 0x001fe200078e000f */
[----:B------:R-:W-:Y:S04]  /*3f970*/  STL.64 [R1+0x50], R12 ;  /* 0x0000500c01007387 */ /* 0x000fe80000100a00 */
[----:B------:R0:W-:Y:S04]  /*3f980*/  STL.64 [R1+0x90], R8 ;  /* 0x0000900801007387 */ /* 0x0001e80000100a00 */
[----:B------:R1:W-:Y:S04]  /*3f990*/  STL.64 [R1+0x98], R10 ;  /* 0x0000980a01007387 */ /* 0x0003e80000100a00 */
[----:B------:R-:W-:Y:S04]  /*3f9a0*/  STL [R1+0x58], R14 ;  /* 0x0000580e01007387 */ /* 0x000fe80000100800 */
[----:B------:R-:W-:Y:S04]  /*3f9b0*/  STL [R1+0x2910], R0 ;  /* 0x0029100001007387 */ /* 0x000fe80000100800 */
[----:B0-----:R-:W2:Y:S04]  /*3f9c0*/  LDL.LU R8, [R1+0xe0] ;  /* 0x0000e00001087983 */ /* 0x001ea80000300800 */
[----:B------:R0:W-:Y:S04]  /*3f9d0*/  STL.64 [R1+0x10], R4 ;  /* 0x0000100401007387 */ /* 0x0001e80000100a00 */
[----:B------:R3:W-:Y:S04]  /*3f9e0*/  STL.64 [R1+0x18], R6 ;  /* 0x0000180601007387 */ /* 0x0007e80000100a00 */
[----:B------:R-:W2:Y:S04]  /*3f9f0*/  LDL.LU R9, [R1+0xe4] ;  /* 0x0000e40001097983 */ /* 0x000ea80000300800 */
[----:B-1----:R-:W4:Y:S04]  /*3fa00*/  LDL.LU R10, [R1+0xe8] ;  /* 0x0000e800010a7983 */ /* 0x002f280000300800 */
[----:B------:R-:W4:Y:S04]  /*3fa10*/  LDL.LU R11, [R1+0xec] ;  /* 0x0000ec00010b7983 */ /* 0x000f280000300800 */
[----:B0-----:R-:W2:Y:S04]  /*3fa20*/  LDL.LU R4, [R1+0x1970] ;  /* 0x0019700001047983 */ /* 0x001ea80000300800 */
[----:B------:R-:W2:Y:S04]  /*3fa30*/  LDL.LU R5, [R1+0x196c] ;  /* 0x00196c0001057983 */ /* 0x000ea80000300800 */
[----:B------:R-:W2:Y:S04]  /*3fa40*/  LDL.LU R0, [R1+0x1978] ;  /* 0x0019780001007983 */ /* 0x000ea80000300800 */
[----:B---3--:R-:W3:Y:S04]  /*3fa50*/  LDL.LU R6, [R1+0x1974] ;  /* 0x0019740001067983 */ /* 0x008ee80000300800 */
        /* <DEDUP_REMOVED lines=12> */
[----:B0-----:R-:W2:Y:S04]  /*3fb20*/  LDL.LU R8, [R1] ;  /* 0x0000000001087983 */ /* 0x001ea80000300800 */
[----:B------:R-:W2:Y:S04]  /*3fb30*/  LDL.LU R9, [R1+0x4] ;  /* 0x0000040001097983 */ /* 0x000ea80000300800 */
[----:B------:R-:W2:Y:S04]  /*3fb40*/  LDL.LU R10, [R1+0x8] ;  /* 0x00000800010a7983 */ /* 0x000ea80000300800 */
[----:B------:R-:W2:Y:S04]  /*3fb50*/  LDL.LU R11, [R1+0xc] ;  /* 0x00000c00010b7983 */ /* 0x000ea80000300800 */
[----:B------:R-:W4:Y:S04]  /*3fb60*/  LDL.LU R36, [R1+0xe70] ;  /* 0x000e700001247983 */ /* 0x000f280000300800 */
        /* <DEDUP_REMOVED lines=18> */
[----:B--2---:R-:W-:Y:S03]  /*3fc90*/  HMMA.16816.F32 R16, R16, R2, R8 ;  /* 0x000000021010723c */ /* 0x004fe60000001808 */
[----:B------:R-:W2:Y:S04]  /*3fca0*/  LDL.LU.64 R10, [R1+0x2e00] ;  /* 0x002e0000010a7983 */ /* 0x000ea80000300a00 */
[----:B------:R-:W2:Y:S01]  /*3fcb0*/  LDL.LU.64 R8, [R1+0x2df8] ;  /* 0x002df80001087983 */ /* 0x000ea20000300a00 */
[----:B------:R-:W-:-:S02]  /*3fcc0*/  IMAD R4, R5, 0x100, R4 ;  /* 0x0000010005047824 */ /* 0x000fc400078e0204 */
[----:B---3--:R-:W-:Y:S02]  /*3fcd0*/  IMAD R5, R6, 0x100, R0 ;  /* 0x0000010006057824 */ /* 0x008fe400078e0200 */
[----:B------:R-:W-:Y:S02]  /*3fce0*/  IMAD R6, R24, 0x100, R7 ;  /* 0x0000010018067824 */ /* 0x000fe400078e0207 */
[----:B------:R-:W-:Y:S01]  /*3fcf0*/  IMAD R7, R26, 0x100, R25 ;  /* 0x000001001a077824 */ /* 0x000fe200078e0219 */
[----:B----4-:R-:W-:Y:S02]  /*3fd00*/  F2FP.F16.E5M2.UNPACK_B R36, R36.H1 ;  /* 0x00000024ff24723e */ /* 0x010fe400030004ff */
[----:B------:R-:W-:Y:S02]  /*3fd10*/  F2FP.F16.E5M2.UNPACK_B R37, R37.H1 ;  /* 0x00000025ff25723e */ /* 0x000fe400030004ff */
        /* <DEDUP_REMOVED lines=35> */
[----:B0-----:R-:W-:Y:S02]  /*3ff50*/  HMMA.16816.F32 R4, R16, R30, R12 ;  /* 0x0000001e1004723c */ /* 0x001fe4000000180c */
[----:B------:R-:W-:Y:S04]  /*3ff60*/  STL [R1+0x2d5c], R30 ;  /* 0x002d5c1e01007387 */ /* 0x000fe80000100800 */
[----:B------:R-:W-:-:S13]  /*3ff70*/  STL [R1+0x2d58], R31 ;  /* 0x002d581f01007387 */ /* 0x000fda0000100800 */
[----:B------:R-:W-:Y:S04]  /*3ff80*/  STL.64 [R1+0x70], R4 ;  /* 0x0000700401007387 */ /* 0x000fe80000100a00 */
[----:B------:R0:W-:Y:S04]  /*3ff90*/  STL.64 [R1+0x78], R6 ;  /* 0x0000780601007387 */ /* 0x0001e80000100a00 */
[----:B------:R-:W2:Y:S01]  /*3ffa0*/  LDL.LU R32, [R1+0x4f0] ;  /* 0x0004f00001207983 */ /* 0x000ea20000300800 */
[----:B0-----:R-:W-:-:S15]  /*3ffb0*/  HMMA.16816.F32 R4, R16, R28, R20 ;  /* 0x0000001c1004723c */ /* 0x001fde0000001814 */
[----:B------:R-:W-:-:S04]  /*3ffc0*/  NOP ;  /* 0x0000000000007918 */ /* 0x000fc80000000000 */
        /* <DEDUP_REMOVED lines=115> */
[----:B------:R-:W-:-:S07]  /*40700*/  F2FP.F16.E5M2.UNPACK_B R9, R9.H1 ;  /* 0x00000009ff09723e */ /* 0x000fce00030004ff */
        /* <DEDUP_REMOVED lines=20> */
[----:B------:R-:W-:-:S03]  /*40850*/  F2FP.F16.E5M2.UNPACK_B R6, R0.H1 ;  /* 0x00000000ff06723e */ /* 0x000fc600030004ff */
[----:B---3--:R-:W-:Y:S04]  /*40860*/  STL.64 [R1+0x2da0], R26 ;  /* 0x002da01a01007387 */ /* 0x008fe80000100a00 */
[----:B--2---:R0:W-:Y:S04]  /*40870*/  STL.64 [R1+0x2d98], R24 ;  /* 0x002d981801007387 */ /* 0x0041e80000100a00 */
[----:B0-----:R-:W2:Y:S04]  /*40880*/  LDL.LU R24, [R1+0x560] ;  /* 0x0005600001187983 */ /* 0x001ea80000300800 */
[----:B------:R-:W2:Y:S04]  /*40890*/  LDL.LU R25, [R1+0x564] ;  /* 0x0005640001197983 */ /* 0x000ea80000300800 */
[----:B------:R-:W2:Y:S04]  /*408a0*/  LDL.LU R26, [R1+0x568] ;  /* 0x00056800011a7983 */ /* 0x000ea80000300800 */
[----:B------:R-:W2:Y:S01]  /*408b0*/  LDL.LU R27, [R1+0x56c] ;  /* 0x00056c00011b7983 */ /* 0x000ea20000300800 */
[----:B----4-:R-:W-:-:S03]  /*408c0*/  F2FP.F16.E5M2.UNPACK_B R7, R7.H1 ;  /* 0x00000007ff07723e */ /* 0x010fc600030004ff */
        /* <DEDUP_REMOVED lines=1176> */
[----:B------:R-:W4:Y:S04]  /*45250*/  LDL.LU R18, [R1+0x2c] ;  /* 0x00002c0001127983 */ /* 0x000f280000300800 */
[----:B------:R-:W4:Y:S01]  /*45260*/  LDL.LU R19, [R1+0x2a0] ;  /* 0x0002a00001137983 */ /* 0x000f220000300800 */
[----:B------:R-:W-:-:S03]  /*45270*/  IMAD R0, R0, 0x100, R31 ;  /* 0x0000010000007824 */ /* 0x000fc600078e021f */
[----:B--2---:R-:W-:Y:S04]  /*45280*/  STL.64 [R1+0x28f8], R26 ;  /* 0x0028f81a01007387 */ /* 0x004fe80000100a00 */
[----:B------:R0:W-:Y:S01]  /*45290*/  STL.64 [R1+0x28f0], R24 ;  /* 0x0028f01801007387 */ /* 0x0001e20000100a00 */
[----:B---3--:R-:W-:Y:S02]  /*452a0*/  F2FP.F16.E5M2.UNPACK_B R16, R17 ;  /* 0x00000011ff10723e */ /* 0x008fe400020004ff */
[----:B----4-:R-:W-:Y:S02]  /*452b0*/  F2FP.F16.E5M2.UNPACK_B R17, R18 ;  /* 0x00000012ff11723e */ /* 0x010fe400020004ff */
[----:B------:R-:W-:Y:S02]  /*452c0*/  F2FP.F16.E5M2.UNPACK_B R18, R19 ;  /* 0x00000013ff12723e */ /* 0x000fe400020004ff */
[----:B------:R-:W-:Y:S01]  /*452d0*/  F2FP.F16.E5M2.UNPACK_B R19, R0 ;  /* 0x00000000ff13723e */ /* 0x000fe200020004ff */
        /* <DEDUP_REMOVED lines=8> */
[----:B------:R-:W-:Y:S04]  /*45360*/  STL.64 [R1+0x28b8], R22 ;  /* 0x0028b81601007387 */ /* 0x000fe80000100a00 */
[----:B------:R0:W-:Y:S01]  /*45370*/  STL.64 [R1+0x28b0], R20 ;  /* 0x0028b01401007387 */ /* 0x0001e20000100a00 */
[C---:B------:R-:W-:Y:S03]  /*45380*/  HMMA.16816.F32 R32, R16.reuse, R36, R32 ;  /* 0x000000241020723c */ /* 0x040fe60000001820 */
[----:B0-----:R-:W4:Y:S04]  /*45390*/  LDL.LU R20, [R1+0x1f0] ;  /* 0x0001f00001147983 */ /* 0x001f280000300800 */
[----:B------:R-:W4:Y:S04]  /*453a0*/  LDL.LU R21, [R1+0x1f4] ;  /* 0x0001f40001157983 */ /* 0x000f280000300800 */
[----:B------:R-:W4:Y:S04]  /*453b0*/  LDL.LU R22, [R1+0x1f8] ;  /* 0x0001f80001167983 */ /* 0x000f280000300800 */
[----:B------:R-:W4:Y:S04]  /*453c0*/  LDL.LU R23, [R1+0x1fc] ;  /* 0x0001fc0001177983 */ /* 0x000f280000300800 */
        /* <DEDUP_REMOVED lines=19> */
[----:B------:R-:W3:Y:S04]  /*45500*/  LDL.LU R36, [R1+0x1a78] ;  /* 0x001a780001247983 */ /* 0x000ee80000300800 */
[----:B------:R-:W4:Y:S01]  /*45510*/  LDL.LU R37, [R1+0x1a74] ;  /* 0x001a740001257983 */ /* 0x000f220000300800 */
[C---:B--2---:R-:W-:Y:S08]  /*45520*/  HMMA.16816.F32 R24, R16.reuse, R34, R24 ;  /* 0x000000221018723c */ /* 0x044ff00000001818 */
[C---:B---3--:R-:W-:Y:S11]  /*45530*/  HMMA.16816.F32 R28, R16.reuse, R32, R28 ;  /* 0x00000020101c723c */ /* 0x048ff6000000181c */
[----:B------:R-:W-:Y:S04]  /*45540*/  STL.64 [R1+0x8d0], R24 ;  /* 0x0008d01801007387 */ /* 0x000fe80000100a00 */
[----:B------:R0:W-:Y:S04]  /*45550*/  STL.64 [R1+0x8d8], R26 ;  /* 0x0008d81a01007387 */ /* 0x0001e80000100a00 */
[----:B0-----:R-:W2:Y:S04]  /*45560*/  LDL.LU.64 R26, [R1+0x28f8] ;  /* 0x0028f800011a7983 */ /* 0x001ea80000300a00 */
[----:B------:R-:W2:Y:S04]  /*45570*/  LDL.LU.64 R24, [R1+0x28f0] ;  /* 0x0028f00001187983 */ /* 0x000ea80000300a00 */
[----:B------:R-:W3:Y:S04]  /*45580*/  LDL.LU R34, [R1+0x1a70] ;  /* 0x001a700001227983 */ /* 0x000ee80000300800 */
[----:B------:R-:W3:Y:S04]  /*45590*/  LDL.LU R35, [R1+0x1a6c] ;  /* 0x001a6c0001237983 */ /* 0x000ee80000300800 */
        /* <DEDUP_REMOVED lines=52> */
[----:B------:R-:W-:Y:S04]  /*458e0*/  STL.64 [R1+0x850], R4 ;  /* 0x0008500401007387 */ /* 0x000fe80000100a00 */
[----:B------:R0:W-:Y:S04]  /*458f0*/  STL.64 [R1+0x858], R6 ;  /* 0x0008580601007387 */ /* 0x0001e80000100a00 */
[----:B0-----:R-:W2:Y:S04]  /*45900*/  LDL.LU.64 R6, [R1+0x2870] ;  /* 0x0028700001067983 */ /* 0x001ea80000300a00 */
[----:B------:R-:W4:Y:S04]  /*45910*/  LDL.LU.64 R4, [R1+0x2868] ;  /* 0x0028680001047983 */ /* 0x000f280000300a00 */
[----:B------:R-:W2:Y:S04]  /*45920*/  LDL.LU.64 R10, [R1+0x2860] ;  /* 0x00286000010a7983 */ /* 0x000ea80000300a00 */
[----:B------:R-:W2:Y:S04]  /*45930*/  LDL.LU.64 R8, [R1+0x2858] ;  /* 0x0028580001087983 */ /* 0x000ea80000300a00 */
[----:B------:R0:W-:Y:S04]  /*45940*/  STL.64 [R1+0x840], R12 ;  /* 0x0008400c01007387 */ /* 0x0001e80000100a00 */
[----:B------:R1:W-:Y:S04]  /*45950*/  STL.64 [R1+0x848], R14 ;  /* 0x0008480e01007387 */ /* 0x0003e80000100a00 */
[----:B0-----:R-:W2:Y:S04]  /*45960*/  LDL.LU R12, [R1+0xd0] ;  /* 0x0000d000010c7983 */ /* 0x001ea80000300800 */
[----:B------:R-:W2:Y:S04]  /*45970*/  LDL.LU R13, [R1+0xd4] ;  /* 0x0000d400010d7983 */ /* 0x000ea80000300800 */
[----:B-1----:R-:W2:Y:S01]  /*45980*/  LDL.LU R14, [R1+0xd8] ;  /* 0x0000d800010e7983 */ /* 0x002ea20000300800 */
[----:B---3--:R-:W-:-:S07]  /*45990*/  IMAD.MOV.U32 R15, RZ, RZ, R0 ;  /* 0x000000ffff0f7224 */ /* 0x008fce00078e0000 */
[C---:B--2---:R-:W-:Y:S08]  /*459a0*/  HMMA.16816.F32 R12, R16.reuse, R10, R12 ;  /* 0x0000000a100c723c */ /* 0x044ff0000000180c */
[C---:B------:R-:W-:Y:S11]  /*459b0*/  HMMA.16816.F32 R8, R16.reuse, R8, R20 ;  /* 0x000000081008723c */ /* 0x040ff60000001814 */
[----:B------:R-:W-:Y:S04]  /*459c0*/  STL.64 [R1+0x830], R12 ;  /* 0x0008300c01007387 */ /* 0x000fe80000100a00 */
[----:B------:R0:W-:Y:S02]  /*459d0*/  STL.64 [R1+0x838], R14 ;  /* 0x0008380e01007387 */ /* 0x0001e40000100a00 */
[----:B0-----:R-:W-:-:S15]  /*459e0*/  HMMA.16816.F32 R12, R16, R6, R24 ;  /* 0x00000006100c723c */ /* 0x001fde0000001818 */
[----:B------:R-:W-:-:S04]  /*459f0*/  NOP ;  /* 0x0000000000007918 */ /* 0x000fc80000000000 */
[----:B------:R-:W-:Y:S04]  /*45a00*/  STL.64 [R1+0x800], R12 ;  /* 0x0008000c01007387 */ /* 0x000fe80000100a00 */
[----:B------:R-:W-:Y:S04]  /*45a10*/  STL.64 [R1+0x820], R8 ;  /* 0x0008200801007387 */ /* 0x000fe80000100a00 */
[----:B------:R4:W-:Y:S02]  /*45a20*/  STL.64 [R1+0x828], R10 ;  /* 0x0008280a01007387 */ /* 0x0009e40000100a00 */
[----:B----4-:R-:W-:Y:S01]  /*45a30*/  HMMA.16816.F32 R8, R16, R4, R28 ;  /* 0x000000041008723c */ /* 0x010fe2000000181c */
[----:B------:R-:W-:Y:S01]  /*45a40*/  IMAD.MOV.U32 R0, RZ, RZ, R15 ;  /* 0x000000ffff007224 */ /* 0x000fe200078e000f */
[----:B------:R-:W-:Y:S04]  /*45a50*/  STL [R1+0x808], R14 ;  /* 0x0008080e01007387 */ /* 0x000fe80000100800 */
[----:B------:R-:W-:-:S13]  /*45a60*/  STL [R1+0x2330], R0 ;  /* 0x0023300001007387 */ /* 0x000fda0000100800 */
[----:B------:R0:W-:Y:S04]  /*45a70*/  STL.64 [R1+0x10], R8 ;  /* 0x0000100801007387 */ /* 0x0001e80000100a00 */
[----:B------:R1:W-:Y:S04]  /*45a80*/  STL.64 [R1+0x18], R10 ;  /* 0x0000180a01007387 */ /* 0x0003e80000100a00 */
[----:B0-----:R-:W2:Y:S04]  /*45a90*/  LDL.LU R8, [R1+0x60] ;  /* 0x0000600001087983 */ /* 0x001ea80000300800 */
[----:B------:R-:W2:Y:S04]  /*45aa0*/  LDL.LU R9, [R1+0x64] ;  /* 0x0000640001097983 */ /* 0x000ea80000300800 */
[----:B-1----:R-:W3:Y:S04]  /*45ab0*/  LDL.LU R10, [R1+0x68] ;  /* 0x00006800010a7983 */ /* 0x002ee80000300800 */
[----:B------:R-:W3:Y:S04]  /*45ac0*/  LDL.LU R11, [R1+0x6c] ;  /* 0x00006c00010b7983 */ /* 0x000ee80000300800 */
        /* <DEDUP_REMOVED lines=10> */
[----:B------:R-:W-:-:S02]  /*45b70*/  IMAD R4, R35, 0x100, R34 ;  /* 0x0000010023047824 */ /* 0x000fc400078e0222 */
[----:B------:R-:W-:Y:S01]  /*45b80*/  IMAD R5, R37, 0x100, R36 ;  /* 0x0000010025057824 */ /* 0x000fe200078e0224 */
[----:B---3--:R-:W-:Y:S04]  /*45b90*/  STL.64 [R1+0x2850], R10 ;  /* 0x0028500a01007387 */ /* 0x008fe80000100a00 */
[----:B--2---:R0:W-:Y:S04]  /*45ba0*/  STL.64 [R1+0x2848], R8 ;  /* 0x0028480801007387 */ /* 0x0041e80000100a00 */
[----:B0-----:R-:W2:Y:S04]  /*45bb0*/  LDL.LU R8, [R1] ;  /* 0x0000000001087983 */ /* 0x001ea80000300800 */
[----:B------:R-:W2:Y:S04]  /*45bc0*/  LDL.LU R9, [R1+0x4] ;  /* 0x0000040001097983 */ /* 0x000ea80000300800 */
[----:B------:R-:W2:Y:S04]  /*45bd0*/  LDL.LU R10, [R1+0x8] ;  /* 0x00000800010a7983 */ /* 0x000ea80000300800 */
[----:B------:R-:W2:Y:S04]  /*45be0*/  LDL.LU R11, [R1+0xc] ;  /* 0x00000c00010b7983 */ /* 0x000ea80000300800 */
[----:B------:R-:W3:Y:S04]  /*45bf0*/  LDL R36, [R1+0xe78] ;  /* 0x000e780001247983 */ /* 0x000ee80000100800 */
[----:B------:R-:W3:Y:S04]  /*45c00*/  LDL R37, [R1+0xe7c] ;  /* 0x000e7c0001257983 */ /* 0x000ee80000100800 */
[----:B------:R-:W3:Y:S04]  /*45c10*/  LDL R34, [R1+0xe68] ;  /* 0x000e680001227983 */ /* 0x000ee80000100800 */
[----:B------:R-:W3:Y:S04]  /*45c20*/  LDL R35, [R1+0xe6c] ;  /* 0x000e6c0001237983 */ /* 0x000ee80000100800 */
[----:B------:R-:W3:Y:S04]  /*45c30*/  LDL R32, [R1+0xe58] ;  /* 0x000e580001207983 */ /* 0x000ee80000100800 */
[----:B------:R-:W3:Y:S04]  /*45c40*/  LDL R33, [R1+0xe5c] ;  /* 0x000e5c0001217983 */ /* 0x000ee80000100800 */
[----:B------:R-:W3:Y:S04]  /*45c50*/  LDL R30, [R1+0xe48] ;  /* 0x000e4800011e7983 */ /* 0x000ee80000100800 */
[----:B------:R-:W3:Y:S04]  /*45c60*/  LDL.LU R12, [R1+0x70] ;  /* 0x00007000010c7983 */ /* 0x000ee80000300800 */
[----:B------:R-:W3:Y:S04]  /*45c70*/  LDL.LU R13, [R1+0x74] ;  /* 0x00007400010d7983 */ /* 0x000ee80000300800 */
[----:B------:R-:W3:Y:S04]  /*45c80*/  LDL.LU R14, [R1+0x78] ;  /* 0x00007800010e7983 */ /* 0x000ee80000300800 */
[----:B------:R-:W3:Y:S04]  /*45c90*/  LDL.LU R15, [R1+0x7c] ;  /* 0x00007c00010f7983 */ /* 0x000ee80000300800 */
[----:B------:R-:W3:Y:S04]  /*45ca0*/  LDL R31, [R1+0xe4c] ;  /* 0x000e4c00011f7983 */ /* 0x000ee80000100800 */
[----:B------:R-:W3:Y:S04]  /*45cb0*/  LDL R28, [R1+0xe38] ;  /* 0x000e3800011c7983 */ /* 0x000ee80000100800 */
[----:B------:R-:W3:Y:S04]  /*45cc0*/  LDL R29, [R1+0xe3c] ;  /* 0x000e3c00011d7983 */ /* 0x000ee80000100800 */
[----:B------:R-:W3:Y:S04]  /*45cd0*/  LDL R27, [R1+0xd88] ;  /* 0x000d8800011b7983 */ /* 0x000ee80000100800 */
[----:B------:R-:W3:Y:S04]  /*45ce0*/  LDL.LU R20, [R1+0x80] ;  /* 0x0000800001147983 */ /* 0x000ee80000300800 */
[----:B------:R-:W3:Y:S04]  /*45cf0*/  LDL.LU R21, [R1+0x84] ;  /* 0x0000840001157983 */ /* 0x000ee80000300800 */
[----:B------:R-:W3:Y:S04]  /*45d00*/  LDL.LU R22, [R1+0x88] ;  /* 0x0000880001167983 */ /* 0x000ee80000300800 */
[----:B------:R-:W3:Y:S01]  /*45d10*/  LDL.LU R23, [R1+0x8c] ;  /* 0x00008c0001177983 */ /* 0x000ee20000300800 */
[----:B--2---:R-:W-:Y:S03]  /*45d20*/  HMMA.16816.F32 R16, R16, R2, R8 ;  /* 0x000000021010723c */ /* 0x004fe60000001808 */
[----:B------:R-:W2:Y:S04]  /*45d30*/  LDL.LU.64 R10, [R1+0x2850] ;  /* 0x00285000010a7983 */ /* 0x000ea80000300a00 */
[----:B------:R-:W2:Y:S01]  /*45d40*/  LDL.LU.64 R8, [R1+0x2848] ;  /* 0x0028480001087983 */ /* 0x000ea20000300a00 */
[----:B----4-:R-:W-:-:S02]  /*45d50*/  IMAD R6, R24, 0x100, R7 ;  /* 0x0000010018067824 */ /* 0x010fc400078e0207 */
[----:B------:R-:W-:Y:S01]  /*45d60*/  IMAD R7, R26, 0x100, R25 ;  /* 0x000001001a077824 */ /* 0x000fe200078e0219 */
[----:B---3--:R-:W-:Y:S02]  /*45d70*/  F2FP.F16.E5M2.UNPACK_B R36, R36 ;  /* 0x00000024ff24723e */ /* 0x008fe400020004ff */
[----:B------:R-:W-:-:S06]  /*45d80*/  F2FP.F16.E5M2.UNPACK_B R37, R37 ;  /* 0x00000025ff25723e */ /* 0x000fcc00020004ff */
[----:B------:R-:W-:Y:S04]  /*45d90*/  STL.64 [R1], R16 ;  /* 0x0000001001007387 */ /* 0x000fe80000100a00 */
[----:B------:R0:W-:Y:S01]  /*45da0*/  STL [R1+0x8], R18 ;  /* 0x0000081201007387 */ /* 0x0001e20000100800 */
[----:B------:R-:W-:Y:S01]  /*45db0*/  IMAD.MOV.U32 R0, RZ, RZ, R19 ;  /* 0x000000ffff007224 */ /* 0x000fe200078e0013 */
[----:B------:R-:W-:-:S04]  /*45dc0*/  F2FP.F16.E5M2.UNPACK_B R19, R7 ;  /* 0x00000007ff13723e */ /* 0x000fc800020004ff */
[----:B------:R-:W-:Y:S01]  /*45dd0*/  STL [R1+0x23f8], R0 ;  /* 0x0023f80001007387 */ /* 0x000fe20000100800 */
[----:B0-----:R-:W-:Y:S02]  /*45de0*/  F2FP.F16.E5M2.UNPACK_B R18, R6 ;  /* 0x00000006ff12723e */ /* 0x001fe400020004ff */
[----:B------:R-:W-:Y:S02]  /*45df0*/  F2FP.F16.E5M2.UNPACK_B R16, R4 ;  /* 0x00000004ff10723e */ /* 0x000fe400020004ff */
        /* <DEDUP_REMOVED lines=13> */
[----:B---3--:R-:W-:Y:S01]  /*45ed0*/  HMMA.16816.F32 R4, R16, R34, R4 ;  /* 0x000000221004723c */ /* 0x008fe20000001804 */
[----:B------:R-:W-:Y:S02]  /*45ee0*/  F2FP.F16.E5M2.UNPACK_B R32, R32 ;  /* 0x00000020ff20723e */ /* 0x000fe400020004ff */
[----:B------:R-:W-:Y:S01]  /*45ef0*/  F2FP.F16.E5M2.UNPACK_B R33, R33 ;  /* 0x00000021ff21723e */ /* 0x000fe200020004ff */
[----:B------:R-:W-:Y:S04]  /*45f00*/  STL [R1+0x27cc], R36 ;  /* 0x0027cc2401007387 */ /* 0x000fe80000100800 */
[----:B------:R-:W-:Y:S11]  /*45f10*/  STL [R1+0x27c8], R37 ;  /* 0x0027c82501007387 */ /* 0x000ff60000100800 */
[----:B------:R-:W-:Y:S04]  /*45f20*/  STL.64 [R1+0x7e0], R4 ;  /* 0x0007e00401007387 */ /* 0x000fe80000100a00 */
[----:B------:R2:W-:Y:S01]  /*45f30*/  STL.64 [R1+0x7e8], R6 ;  /* 0x0007e80601007387 */ /* 0x0005e20000100a00 */
[----:B------:R-:W-:-:S02]  /*45f40*/  F2FP.F16.E5M2.UNPACK_B R30, R30 ;  /* 0x0000001eff1e723e */ /* 0x000fc400020004ff */
[----:B------:R-:W-:Y:S01]  /*45f50*/  F2FP.F16.E5M2.UNPACK_B R31, R31 ;  /* 0x0000001fff1f723e */ /* 0x000fe200020004ff */
[----:B------:R-:W-:Y:S04]  /*45f60*/  STL.64 [R1+0x27a0], R34 ;  /* 0x0027a02201007387 */ /* 0x000fe80000100a00 */
[----:B------:R-:W-:Y:S01]  /*45f70*/  STL.64 [R1+0x2798], R32 ;  /* 0x0027982001007387 */ /* 0x000fe20000100a00 */
[----:B------:R-:W-:Y:S02]  /*45f80*/  F2FP.F16.E5M2.UNPACK_B R28, R28 ;  /* 0x0000001cff1c723e */ /* 0x000fe400020004ff */
[----:B------:R-:W-:Y:S01]  /*45f90*/  F2FP.F16.E5M2.UNPACK_B R29, R29 ;  /* 0x0000001dff1d723e */ /* 0x000fe200020004ff */
        /* <DEDUP_REMOVED lines=29> */
[----:B------:R-:W-:-:S03]  /*46170*/  F2FP.F16.E5M2.UNPACK_B R26, R27 ;  /* 0x0000001bff1a723e */ /* 0x000fc600020004ff */
[----:B------:R-:W4:Y:S04]  /*46180*/  LDL R24, [R1+0xe28] ;  /* 0x000e280001187983 */ /* 0x000f280000100800 */
        /* <DEDUP_REMOVED lines=8> */
[----:B------:R-:W3:Y:S01]  /*46210*/  LDL.LU R35, [R1+0xbc] ;  /* 0x0000bc0001237983 */ /* 0x000ee20000300800 */
[----:B----4-:R-:W-:-:S03]  /*46220*/  F2FP.F16.E5M2.UNPACK_B R27, R27 ;  /* 0x0000001bff1b723e */ /* 0x010fc600020004ff */
[----:B---3--:R-:W-:Y:S04]  /*46230*/  STL.64 [R1+0x2830], R34 ;  /* 0x0028302201007387 */ /* 0x008fe80000100a00 */
[----:B--2---:R0:W-:Y:S04]  /*46240*/  STL.64 [R1+0x2828], R32 ;  /* 0x0028282001007387 */ /* 0x0041e80000100a00 */
[----:B0-----:R-:W2:Y:S04]  /*46250*/  LDL.LU R32, [R1+0xa0] ;  /* 0x0000a00001207983 */ /* 0x001ea80000300800 */
[----:B------:R-:W2:Y:S04]  /*46260*/  LDL.LU R33, [R1+0xa4] ;  /* 0x0000a40001217983 */ /* 0x000ea80000300800 */
[----:B------:R-:W2:Y:S04]  /*46270*/  LDL.LU R34, [R1+0xa8] ;  /* 0x0000a80001227983 */ /* 0x000ea80000300800 */
[----:B------:R-:W2:Y:S04]  /*46280*/  LDL.LU R35, [R1+0xac] ;  /* 0x0000ac0001237983 */ /* 0x000ea80000300800 */
[----:B------:R-:W3:Y:S04]  /*46290*/  LDL R23, [R1+0xe1c] ;  /* 0x000e1c0001177983 */ /* 0x000ee80000100800 */
        /* <DEDUP_REMOVED lines=36> */
[----:B---3--:R-:W-:Y:S01]  /*464e0*/  F2FP.F16.E5M2.UNPACK_B R23, R23 ;  /* 0x00000017ff17723e */ /* 0x008fe200020004ff */
        /* <DEDUP_REMOVED lines=13> */
[----:B------:R-:W-:Y:S02]  /*465c0*/  F2FP.F16.E5M2.UNPACK_B R21, R21 ;  /* 0x00000015ff15723e */ /* 0x000fe400020004ff */
[----:B------:R-:W-:Y:S02]  /*465d0*/  F2FP.F16.E5M2.UNPACK_B R14, R14 ;  /* 0x0000000eff0e723e */ /* 0x000fe400020004ff */
[----:B------:R-:W-:Y:S02]  /*465e0*/  F2FP.F16.E5M2.UNPACK_B R15, R15 ;  /* 0x0000000fff0f723e */ /* 0x000fe400020004ff */
[----:B------:R-:W-:Y:S02]  /*465f0*/  F2FP.F16.E5M2.UNPACK_B R12, R12 ;  /* 0x0000000cff0c723e */ /* 0x000fe400020004ff */
[----:B------:R-:W-:Y:S02]  /*46600*/  F2FP.F16.E5M2.UNPACK_B R13, R13 ;  /* 0x0000000dff0d723e */ /* 0x000fe400020004ff */
[----:B------:R-:W-:-:S02]  /*46610*/  F2FP.F16.E5M2.UNPACK_B R10, R10 ;  /* 0x0000000aff0a723e */ /* 0x000fc400020004ff */
[----:B------:R-:W-:Y:S01]  /*46620*/  F2FP.F16.E5M2.UNPACK_B R11, R11 ;  /* 0x0000000bff0b723e */ /* 0x000fe200020004ff */
        /* <DEDUP_REMOVED lines=21> */
[----:B------:R-:W-:-:S02]  /*46780*/  F2FP.F16.E5M2.UNPACK_B R8, R8 ;  /* 0x00000008ff08723e */ /* 0x000fc400020004ff */
[----:B------:R-:W-:Y:S02]  /*46790*/  F2FP.F16.E5M2.UNPACK_B R9, R9 ;  /* 0x00000009ff09723e */ /* 0x000fe400020004ff */
[----:B------:R-:W-:-:S05]  /*467a0*/  F2FP.F16.E5M2.UNPACK_B R6, R3 ;  /* 0x00000003ff06723e */ /* 0x000fca00020004ff */
        /* <DEDUP_REMOVED lines=780> */
[----:B------:R-:W-:Y:S04]  /*49870*/  STL.64 [R1+0x2448], R4 ;  /* 0x0024480401007387 */ /* 0x000fe80000100a00 */
[----:B------:R-:W-:Y:S04]  /*49880*/  STL.64 [R1+0x340], R8 ;  /* 0x0003400801007387 */ /* 0x000fe80000100a00 */
[----:B------:R-:W-:Y:S04]  /*49890*/  STL.64 [R1+0x348], R10 ;  /* 0x0003480a01007387 */ /* 0x000fe80000100a00 */
[----:B------:R-:W2:Y:S04]  /*498a0*/  LDL.LU R28, [R1+0xa70] ;  /* 0x000a7000011c7983 */ /* 0x000ea80000300800 */
        /* <DEDUP_REMOVED lines=46> */
[----:B------:R-:W2:Y:S04]  /*49b90*/  LDL.LU R37, [R1+0x24f0] ;  /* 0x0024f00001257983 */ /* 0x000ea80000300800 */
[----:B------:R0:W-:Y:S01]  /*49ba0*/  STL [R1+0x30], R2 ;  /* 0x0000300201007387 */ /* 0x0001e20000100800 */
[----:B------:R-:W-:-:S03]  /*49bb0*/  IMAD R0, R0, 0x100, R3 ;  /* 0x0000010000007824 */ /* 0x000fc600078e0203 */
[----:B0-----:R-:W2:Y:S04]  /*49bc0*/  LDL.LU R2, [R1+0x24ec] ;  /* 0x0024ec0001027983 */ /* 0x001ea80000300800 */
[----:B------:R-:W2:Y:S02]  /*49bd0*/  LDL.LU R3, [R1+0x24e8] ;  /* 0x0024e80001037983 */ /* 0x000ea40000300800 */
[----:B--2---:R-:W-:Y:S02]  /*49be0*/  HMMA.16816.F32 R16, R16, R2, R32 ;  /* 0x000000021010723c */ /* 0x004fe40000001820 */
[----:B------:R-:W2:Y:S04]  /*49bf0*/  LDL.LU.64 R34, [R1+0x24e0] ;  /* 0x0024e00001227983 */ /* 0x000ea80000300a00 */
[----:B------:R-:W2:-:S13]  /*49c00*/  LDL.LU.64 R32, [R1+0x24d8] ;  /* 0x0024d80001207983 */ /* 0x000e9a0000300a00 */
[----:B------:R0:W-:Y:S04]  /*49c10*/  STL.64 [R1+0x130], R16 ;  /* 0x0001301001007387 */ /* 0x0001e80000100a00 */
[----:B------:R1:W-:Y:S04]  /*49c20*/  STL.64 [R1+0x138], R18 ;  /* 0x0001381201007387 */ /* 0x0003e80000100a00 */
[----:B0-----:R-:W2:Y:S04]  /*49c30*/  LDL.LU R17, [R1+0x28] ;  /* 0x0000280001117983 */ /* 0x001ea80000300800 */
[----:B-1----:R-:W3:Y:S04]  /*49c40*/  LDL.LU R18, [R1+0x2c] ;  /* 0x00002c0001127983 */ /* 0x002ee80000300800 */
        /* <DEDUP_REMOVED lines=61> */
[----:B0-----:R-:W4:Y:S04]  /*4a020*/  LDL.LU R24, [R1+0xa20] ;  /* 0x000a200001187983 */ /* 0x001f280000300800 */
[----:B------:R-:W4:Y:S04]  /*4a030*/  LDL.LU R25, [R1+0xa24] ;  /* 0x000a240001197983 */ /* 0x000f280000300800 */
[----:B------:R-:W4:Y:S04]  /*4a040*/  LDL.LU R26, [R1+0xa28] ;  /* 0x000a2800011a7983 */ /* 0x000f280000300800 */
[----:B------:R-:W4:Y:S01]  /*4a050*/  LDL.LU R27, [R1+0xa2c] ;  /* 0x000a2c00011b7983 */ /* 0x000f220000300800 */
[C---:B---3--:R-:W-:Y:S03]  /*4a060*/  HMMA.16816.F32 R4, R16.reuse, R12, R4 ;  /* 0x0000000c1004723c */ /* 0x048fe60000001804 */
[----:B--2---:R-:W-:Y:S05]  /*4a070*/  STL [R1+0x2400], R22 ;  /* 0x0024001601007387 */ /* 0x004fea0000100800 */
[C---:B----4-:R-:W-:Y:S01]  /*4a080*/  HMMA.16816.F32 R24, R16.reuse, R22, R24 ;  /* 0x000000161018723c */ /* 0x050fe20000001818 */
[----:B------:R-:W-:Y:S07]  /*4a090*/  STL [R1+0x23fc], R23 ;  /* 0x0023fc1701007387 */ /* 0x000fee0000100800 */
[C---:B------:R-:W-:Y:S11]  /*4a0a0*/  HMMA.16816.F32 R28, R16.reuse, R20, R28 ;  /* 0x00000014101c723c */ /* 0x040ff6000000181c */
[----:B------:R-:W-:Y:S04]  /*4a0b0*/  STL.64 [R1+0x2c0], R24 ;  /* 0x0002c01801007387 */ /* 0x000fe80000100a00 */
[----:B------:R0:W-:Y:S02]  /*4a0c0*/  STL.64 [R1+0x2c8], R26 ;  /* 0x0002c81a01007387 */ /* 0x0001e40000100a00 */
[C---:B0-----:R-:W-:Y:S02]  /*4a0d0*/  HMMA.16816.F32 R24, R16.reuse, R14, R32 ;  /* 0x0000000e1018723c */ /* 0x041fe40000001820 */
[----:B------:R-:W-:Y:S04]  /*4a0e0*/  STL [R1+0x2404], R21 ;  /* 0x0024041501007387 */ /* 0x000fe80000100800 */
[----:B------:R0:W-:Y:S04]  /*4a0f0*/  STL.64 [R1+0x2b0], R28 ;  /* 0x0002b01c01007387 */ /* 0x0001e80000100a00 */
[----:B------:R1:W-:Y:S04]  /*4a100*/  STL.64 [R1+0x2b8], R30 ;  /* 0x0002b81e01007387 */ /* 0x0003e80000100a00 */
[----:B0-----:R-:W2:Y:S05]  /*4a110*/  LDL.LU R28, [R1+0x220] ;  /* 0x00022000011c7983 */ /* 0x001eaa0000300800 */
[----:B------:R0:W-:Y:S04]  /*4a120*/  STL.64 [R1+0x2a0], R24 ;  /* 0x0002a01801007387 */ /* 0x0001e80000100a00 */
[----:B------:R3:W-:Y:S04]  /*4a130*/  STL.64 [R1+0x2a8], R26 ;  /* 0x0002a81a01007387 */ /* 0x0007e80000100a00 */
[----:B------:R4:W-:Y:S04]  /*4a140*/  STL.64 [R1+0x290], R4 ;  /* 0x0002900401007387 */ /* 0x0009e80000100a00 */
[----:B------:R0:W-:Y:S04]  /*4a150*/  STL.64 [R1+0x298], R6 ;  /* 0x0002980601007387 */ /* 0x0001e80000100a00 */
[----:B------:R-:W2:Y:S04]  /*4a160*/  LDL.LU R29, [R1+0x224] ;  /* 0x00022400011d7983 */ /* 0x000ea80000300800 */
[----:B-1----:R-:W2:Y:S04]  /*4a170*/  LDL.LU R30, [R1+0x228] ;  /* 0x00022800011e7983 */ /* 0x002ea80000300800 */
[----:B------:R-:W2:Y:S04]  /*4a180*/  LDL.LU R31, [R1+0x22c] ;  /* 0x00022c00011f7983 */ /* 0x000ea80000300800 */
[----:B--2---:R-:W-:Y:S04]  /*4a190*/  STL.64 [R1+0x2410], R30 ;  /* 0x0024101e01007387 */ /* 0x004fe80000100a00 */
[----:B------:R-:W-:Y:S04]  /*4a1a0*/  STL.64 [R1+0x2408], R28 ;  /* 0x0024081c01007387 */ /* 0x000fe80000100a00 */
[----:B0-----:R-:W2:Y:S04]  /*4a1b0*/  LDL.LU R24, [R1+0x9b0] ;  /* 0x0009b00001187983 */ /* 0x001ea80000300800 */
[----:B------:R-:W2:Y:S04]  /*4a1c0*/  LDL.LU R25, [R1+0x9b4] ;  /* 0x0009b40001197983 */ /* 0x000ea80000300800 */
[----:B---3--:R-:W3:Y:S04]  /*4a1d0*/  LDL.LU R26, [R1+0x9b8] ;  /* 0x0009b800011a7983 */ /* 0x008ee80000300800 */
[----:B------:R-:W3:Y:S04]  /*4a1e0*/  LDL.LU R27, [R1+0x9bc] ;  /* 0x0009bc00011b7983 */ /* 0x000ee80000300800 */
[----:B----4-:R-:W4:Y:S04]  /*4a1f0*/  LDL.LU R4, [R1+0x9d0] ;  /* 0x0009d00001047983 */ /* 0x010f280000300800 */
        /* <DEDUP_REMOVED lines=117> */
[----:B0-----:R-:W2:Y:S04]  /*4a950*/  LDL.LU R32, [R1+0x9a0] ;  /* 0x0009a00001207983 */ /* 0x001ea80000300800 */
[----:B------:R-:W2:Y:S04]  /*4a960*/  LDL.LU R33, [R1+0x9a4] ;  /* 0x0009a40001217983 */ /* 0x000ea80000300800 */
[----:B------:R-:W2:Y:S04]  /*4a970*/  LDL.LU R34, [R1+0x9a8] ;  /* 0x0009a80001227983 */ /* 0x000ea80000300800 */
[----:B------:R-:W2:Y:S01]  /*4a980*/  LDL.LU R35, [R1+0x9ac] ;  /* 0x0009ac0001237983 */ /* 0x000ea20000300800 */
[C---:B---3--:R-:W-:Y:S08]  /*4a990*/  HMMA.16816.F32 R4, R16.reuse, R28, R4 ;  /* 0x0000001c1004723c */ /* 0x048ff00000001804 */
[C---:B--2---:R-:W-:Y:S01]  /*4a9a0*/  HMMA.16816.F32 R32, R16.reuse, R30, R32 ;  /* 0x0000001e1020723c */ /* 0x044fe20000001820 */
[----:B------:R-:W-:Y:S07]  /*4a9b0*/  STL.64 [R1+0x2340], R30 ;  /* 0x0023401e01007387 */ /* 0x000fee0000100a00 */
[C---:B------:R-:W-:Y:S11]  /*4a9c0*/  HMMA.16816.F32 R8, R16.reuse, R26, R8 ;  /* 0x0000001a1008723c */ /* 0x040ff60000001808 */
[----:B------:R-:W-:Y:S04]  /*4a9d0*/  STL.64 [R1+0x210], R32 ;  /* 0x0002102001007387 */ /* 0x000fe80000100a00 */
[----:B------:R-:W-:Y:S04]  /*4a9e0*/  STL.64 [R1+0x218], R34 ;  /* 0x0002182201007387 */ /* 0x000fe80000100a00 */
[----:B------:R0:W-:Y:S04]  /*4a9f0*/  STL.64 [R1+0x2338], R28 ;  /* 0x0023381c01007387 */ /* 0x0001e80000100a00 */
[----:B------:R-:W-:Y:S04]  /*4aa00*/  STL.64 [R1+0x200], R4 ;  /* 0x0002000401007387 */ /* 0x000fe80000100a00 */
[----:B------:R4:W-:Y:S04]  /*4aa10*/  STL.64 [R1+0x208], R6 ;  /* 0x0002080601007387 */ /* 0x0009e80000100a00 */
[----:B0-----:R-:W2:Y:S01]  /*4aa20*/  LDL.LU R28, [R1+0x8d0] ;  /* 0x0008d000011c7983 */ /* 0x001ea20000300800 */
[----:B----4-:R-:W-:Y:S03]  /*4aa30*/  HMMA.16816.F32 R4, R16, R24, R12 ;  /* 0x000000181004723c */ /* 0x010fe6000000180c */
[----:B------:R-:W-:Y:S04]  /*4aa40*/  STL.64 [R1+0x1f0], R8 ;  /* 0x0001f00801007387 */ /* 0x000fe80000100a00 */
[----:B------:R-:W-:-:S12]  /*4aa50*/  STL.64 [R1+0x1f8], R10 ;  /* 0x0001f80a01007387 */ /* 0x000fd80000100a00 */
        /* <DEDUP_REMOVED lines=24> */
[----:B------:R0:W-:Y:S01]  /*4abe0*/  STL.64 [R1+0x2398], R8 ;  /* 0x0023980801007387 */ /* 0x0001e20000100a00 */
[C---:B------:R-:W-:Y:S03]  /*4abf0*/  HMMA.16816.F32 R12, R16.reuse, R22, R12 ;  /* 0x00000016100c723c */ /* 0x040fe6000000180c */
        /* <DEDUP_REMOVED lines=52> */
[----:B0-----:R-:W4:Y:S04]  /*4af40*/  LDL.LU.64 R10, [R1+0x2390] ;  /* 0x00239000010a7983 */ /* 0x001f280000300a00 */
[----:B------:R-:W2:Y:S04]  /*4af50*/  LDL.LU.64 R8, [R1+0x2388] ;  /* 0x0023880001087983 */ /* 0x000ea80000300a00 */
[----:B------:R0:W-:Y:S04]  /*4af60*/  STL.64 [R1+0x22d8], R14 ;  /* 0x0022d80e01007387 */ /* 0x0001e80000100a00 */
[----:B0-----:R-:W3:Y:S04]  /*4af70*/  LDL.LU R14, [R1+0x1b68] ;  /* 0x001b6800010e7983 */ /* 0x001ee80000300800 */
[----:B------:R-:W3:Y:S04]  /*4af80*/  LDL.LU R15, [R1+0x1b64] ;  /* 0x001b6400010f7983 */ /* 0x000ee80000300800 */
[----:B------:R0:W-:Y:S04]  /*4af90*/  STL.64 [R1+0x22d0], R12 ;  /* 0x0022d00c01007387 */ /* 0x0001e80000100a00 */
[----:B0-----:R-:W2:Y:S04]  /*4afa0*/  LDL.LU R12, [R1+0x1b60] ;  /* 0x001b6000010c7983 */ /* 0x001ea80000300800 */
        /* <DEDUP_REMOVED lines=13> */
[----:B------:R0:W-:Y:S04]  /*4b080*/  STL.64 [R1+0x22b8], R10 ;  /* 0x0022b80a01007387 */ /* 0x0001e80000100a00 */
[----:B0-----:R-:W3:Y:S04]  /*4b090*/  LDL.LU R10, [R1+0x1b58] ;  /* 0x001b5800010a7983 */ /* 0x001ee80000300800 */
[----:B------:R-:W3:Y:S04]  /*4b0a0*/  LDL.LU R11, [R1+0x1b54] ;  /* 0x001b5400010b7983 */ /* 0x000ee80000300800 */
[----:B------:R0:W-:Y:S04]  /*4b0b0*/  STL.64 [R1+0x22b0], R8 ;  /* 0x0022b00801007387 */ /* 0x0001e80000100a00 */
[----:B0-----:R-:W3:Y:S04]  /*4b0c0*/  LDL.LU R8, [R1+0x1b50] ;  /* 0x001b500001087983 */ /* 0x001ee80000300800 */
[----:B------:R-:W3:Y:S01]  /*4b0d0*/  LDL.LU R9, [R1+0x1b4c] ;  /* 0x001b4c0001097983 */ /* 0x000ee20000300800 */
[C---:B--2---:R-:W-:Y:S08]  /*4b0e0*/  HMMA.16816.F32 R28, R16.reuse, R6, R28 ;  /* 0x00000006101c723c */ /* 0x044ff0000000181c */
[----:B----4-:R-:W-:Y:S11]  /*4b0f0*/  HMMA.16816.F32 R32, R16, R4, R32 ;  /* 0x000000041020723c */ /* 0x010ff60000001820 */
[----:B------:R-:W-:Y:S04]  /*4b100*/  STL.64 [R1+0x170], R28 ;  /* 0x0001701c01007387 */ /* 0x000fe80000100a00 */
[----:B------:R0:W-:Y:S04]  /*4b110*/  STL.64 [R1+0x178], R30 ;  /* 0x0001781e01007387 */ /* 0x0001e80000100a00 */
[----:B0-----:R-:W2:Y:S04]  /*4b120*/  LDL.LU.64 R30, [R1+0x2360] ;  /* 0x00236000011e7983 */ /* 0x001ea80000300a00 */
[----:B------:R-:W2:Y:S04]  /*4b130*/  LDL.LU.64 R28, [R1+0x2358] ;  /* 0x00235800011c7983 */ /* 0x000ea80000300a00 */
[----:B------:R-:W-:Y:S04]  /*4b140*/  STL.64 [R1+0x160], R32 ;  /* 0x0001602001007387 */ /* 0x000fe80000100a00 */
[----:B------:R0:W-:Y:S04]  /*4b150*/  STL.64 [R1+0x168], R34 ;  /* 0x0001682201007387 */ /* 0x0001e80000100a00 */
[----:B0-----:R-:W2:Y:S04]  /*4b160*/  LDL.LU.64 R34, [R1+0x2350] ;  /* 0x0023500001227983 */ /* 0x001ea80000300a00 */
[----:B------:R-:W4:Y:S04]  /*4b170*/  LDL.LU.64 R32, [R1+0x2348] ;  /* 0x0023480001207983 */ /* 0x000f280000300a00 */
[----:B------:R0:W-:Y:S04]  /*4b180*/  STL.64 [R1+0x2298], R6 ;  /* 0x0022980601007387 */ /* 0x0001e80000100a00 */
[----:B------:R1:W-:Y:S01]  /*4b190*/  STL.64 [R1+0x2290], R4 ;  /* 0x0022900401007387 */ /* 0x0003e20000100a00 */
[----:B---3--:R-:W-:-:S02]  /*4b1a0*/  IMAD R8, R9, 0x100, R8 ;  /* 0x0000010009087824 */ /* 0x008fc400078e0208 */
[----:B0-----:R-:W-:Y:S02]  /*4b1b0*/  IMAD R6, R11, 0x100, R10 ;  /* 0x000001000b067824 */ /* 0x001fe400078e020a */
[----:B-1----:R-:W-:Y:S02]  /*4b1c0*/  IMAD R5, R13, 0x100, R12 ;  /* 0x000001000d057824 */ /* 0x002fe400078e020c */
[----:B------:R-:W-:Y:S02]  /*4b1d0*/  IMAD R4, R15, 0x100, R14 ;  /* 0x000001000f047824 */ /* 0x000fe400078e020e */
[----:B------:R-:W-:Y:S01]  /*4b1e0*/  HMMA.16816.F32 R12, R16, R2, R20 ;  /* 0x00000002100c723c */ /* 0x000fe20000001814 */
[----:B------:R-:W-:Y:S02]  /*4b1f0*/  F2FP.F16.E5M2.UNPACK_B R16, R8 ;  /* 0x00000008ff10723e */ /* 0x000fe400020004ff */
[----:B------:R-:W-:Y:S02]  /*4b200*/  F2FP.F16.E5M2.UNPACK_B R17, R6 ;  /* 0x00000006ff11723e */ /* 0x000fe400020004ff */
[----:B------:R-:W-:-:S02]  /*4b210*/  F2FP.F16.E5M2.UNPACK_B R18, R5 ;  /* 0x00000005ff12723e */ /* 0x000fc400020004ff */
[----:B------:R-:W-:-:S07]  /*4b220*/  F2FP.F16.E5M2.UNPACK_B R19, R4 ;  /* 0x00000004ff13723e */ /* 0x000fce00020004ff */
[C---:B------:R-:W-:Y:S05]  /*4b230*/  HMMA.16816.F32 R4, R16.reuse, R36, R24 ;  /* 0x000000241004723c */ /* 0x040fea0000001818 */
[----:B------:R-:W-:Y:S04]  /*4b240*/  STL.64 [R1+0x110], R12 ;  /* 0x0001100c01007387 */ /* 0x000fe80000100a00 */
[----:B------:R-:W-:Y:S04]  /*4b250*/  STL.64 [R1+0x118], R14 ;  /* 0x0001180e01007387 */ /* 0x000fe80000100a00 */
[----:B------:R-:W3:Y:S04]  /*4b260*/  LDL.LU R36, [R1+0xe78] ;  /* 0x000e780001247983 */ /* 0x000ee80000300800 */
[----:B------:R-:W3:Y:S04]  /*4b270*/  LDL.LU R37, [R1+0xe7c] ;  /* 0x000e7c0001257983 */ /* 0x000ee80000300800 */
[----:B------:R0:W-:Y:S04]  /*4b280*/  STL.64 [R1+0x100], R4 ;  /* 0x0001000401007387 */ /* 0x0001e80000100a00 */
[----:B------:R1:W-:Y:S04]  /*4b290*/  STL.64 [R1+0x108], R6 ;  /* 0x0001080601007387 */ /* 0x0003e80000100a00 */
[----:B0-----:R-:W3:Y:S01]  /*4b2a0*/  LDL.LU R4, [R1+0x820] ;  /* 0x0008200001047983 */ /* 0x001ee20000300800 */
[----:B--2---:R-:W-:-:S15]  /*4b2b0*/  HMMA.16816.F32 R8, R16, R34, R28 ;  /* 0x000000221008723c */ /* 0x004fde000000181c */
[----:B------:R-:W-:-:S04]  /*4b2c0*/  NOP ;  /* 0x0000000000007918 */ /* 0x000fc80000000000 */
[----:B------:R0:W-:Y:S04]  /*4b2d0*/  STL.64 [R1+0xf0], R8 ;  /* 0x0000f00801007387 */ /* 0x0001e80000100a00 */
[----:B------:R2:W-:Y:S04]  /*4b2e0*/  STL.64 [R1+0xf8], R10 ;  /* 0x0000f80a01007387 */ /* 0x0005e80000100a00 */
[----:B------:R-:W3:Y:S04]  /*4b2f0*/  LDL.LU R5, [R1+0x824] ;  /* 0x0008240001057983 */ /* 0x000ee80000300800 */
[----:B-1----:R-:W3:Y:S04]  /*4b300*/  LDL.LU R6, [R1+0x828] ;  /* 0x0008280001067983 */ /* 0x002ee80000300800 */
[----:B------:R-:W3:Y:S04]  /*4b310*/  LDL.LU R7, [R1+0x82c] ;  /* 0x00082c0001077983 */ /* 0x000ee80000300800 */
[----:B0-----:R-:W3:Y:S04]  /*4b320*/  LDL.LU R8, [R1+0x840] ;  /* 0x0008400001087983 */ /* 0x001ee80000300800 */
[----:B------:R-:W3:Y:S04]  /*4b330*/  LDL.LU R9, [R1+0x844] ;  /* 0x0008440001097983 */ /* 0x000ee80000300800 */
        /* <DEDUP_REMOVED lines=14> */
[----:B------:R-:W4:Y:S04]  /*4b420*/  LDL.LU R28, [R1+0x8c0] ;  /* 0x0008c000011c7983 */ /* 0x000f280000300800 */
[----:B------:R-:W4:Y:S04]  /*4b430*/  LDL.LU R29, [R1+0x8c4] ;  /* 0x0008c400011d7983 */ /* 0x000f280000300800 */
[----:B------:R-:W4:Y:S04]  /*4b440*/  LDL.LU R30, [R1+0x8c8] ;  /* 0x0008c800011e7983 */ /* 0x000f280000300800 */
[----:B------:R-:W4:Y:S04]  /*4b450*/  LDL.LU R31, [R1+0x8cc] ;  /* 0x0008cc00011f7983 */ /* 0x000f280000300800 */
        /* <DEDUP_REMOVED lines=19> */
[----:B---3--:R0:W-:Y:S01]  /*4b590*/  STL.64 [R1+0x22c0], R8 ;  /* 0x0022c00801007387 */ /* 0x0081e20000100a00 */
[----:B----4-:R-:W-:Y:S03]  /*4b5a0*/  HMMA.16816.F32 R32, R16, R32, R28 ;  /* 0x000000201020723c */ /* 0x010fe6000000181c */
[----:B0-----:R-:W3:Y:S04]  /*4b5b0*/  LDL.LU R8, [R1+0x850] ;  /* 0x0008500001087983 */ /* 0x001ee80000300800 */
[----:B------:R-:W3:Y:S04]  /*4b5c0*/  LDL.LU R9, [R1+0x854] ;  /* 0x0008540001097983 */ /* 0x000ee80000300800 */
[----:B------:R-:W3:Y:S04]  /*4b5d0*/  LDL.LU R10, [R1+0x858] ;  /* 0x00085800010a7983 */ /* 0x000ee80000300800 */
[----:B------:R-:W3:Y:S04]  /*4b5e0*/  LDL.LU R11, [R1+0x85c] ;  /* 0x00085c00010b7983 */ /* 0x000ee80000300800 */
[----:B------:R-:W-:Y:S04]  /*4b5f0*/  STL.64 [R1+0x22a8], R6 ;  /* 0x0022a80601007387 */ /* 0x000fe80000100a00 */
[----:B------:R0:W-:Y:S04]  /*4b600*/  STL.64 [R1+0x22a0], R4 ;  /* 0x0022a00401007387 */ /* 0x0001e80000100a00 */
[----:B0-----:R-:W4:Y:S04]  /*4b610*/  LDL.LU R4, [R1+0x830] ;  /* 0x0008300001047983 */ /* 0x001f280000300800 */
[----:B------:R-:W4:Y:S04]  /*4b620*/  LDL.LU R5, [R1+0x834] ;  /* 0x0008340001057983 */ /* 0x000f280000300800 */
[----:B------:R-:W4:Y:S04]  /*4b630*/  LDL.LU R6, [R1+0x838] ;  /* 0x0008380001067983 */ /* 0x000f280000300800 */
[----:B------:R-:W4:Y:S04]  /*4b640*/  LDL.LU R7, [R1+0x83c] ;  /* 0x00083c0001077983 */ /* 0x000f280000300800 */
[----:B------:R-:W2:Y:S04]  /*4b650*/  LDL.LU.64 R30, [R1+0x2340] ;  /* 0x00234000011e7983 */ /* 0x000ea80000300a00 */
[----:B------:R-:W3:Y:S04]  /*4b660*/  LDL.LU.64 R28, [R1+0x2338] ;  /* 0x00233800011c7983 */ /* 0x000ee80000300a00 */
[----:B------:R0:W-:Y:S04]  /*4b670*/  STL.64 [R1+0xe0], R32 ;  /* 0x0000e02001007387 */ /* 0x0001e80000100a00 */
[----:B------:R1:W-:Y:S04]  /*4b680*/  STL.64 [R1+0xe8], R34 ;  /* 0x0000e82201007387 */ /* 0x0003e80000100a00 */
[----:B0-----:R-:W3:Y:S04]  /*4b690*/  LDL.LU R32, [R1] ;  /* 0x0000000001207983 */ /* 0x001ee80000300800 */
        /* <DEDUP_REMOVED lines=9> */
[----:B------:R-:W3:Y:S04]  /*4b730*/  LDL.LU.64 R24, [R1+0x2320] ;  /* 0x0023200001187983 */ /* 0x000ee80000300a00 */
[----:B------:R-:W2:Y:S04]  /*4b740*/  LDL.LU R30, [R1+0x1b88] ;  /* 0x001b8800011e7983 */ /* 0x000ea80000300800 */
[----:B------:R-:W2:Y:S01]  /*4b750*/  LDL.LU R31, [R1+0x1b84] ;  /* 0x001b8400011f7983 */ /* 0x000ea20000300800 */
[----:B---3--:R-:W-:-:S15]  /*4b760*/  HMMA.16816.F32 R24, R16, R28, R24 ;  /* 0x0000001c1018723c */ /* 0x008fde0000001818 */
[----:B------:R-:W-:-:S04]  /*4b770*/  NOP ;  /* 0x0000000000007918 */ /* 0x000fc80000000000 */
[----:B------:R-:W-:Y:S04]  /*4b780*/  STL.64 [R1+0xc0], R24 ;  /* 0x0000c01801007387 */ /* 0x000fe80000100a00 */
[----:B------:R0:W-:Y:S04]  /*4b790*/  STL.64 [R1+0xc8], R26 ;  /* 0x0000c81a01007387 */ /* 0x0001e80000100a00 */
[----:B0-----:R-:W3:Y:S04]  /*4b7a0*/  LDL.LU.64 R26, [R1+0x2318] ;  /* 0x00231800011a7983 */ /* 0x001ee80000300a00 */
[----:B------:R-:W2:Y:S04]  /*4b7b0*/  LDL.LU.64 R24, [R1+0x2310] ;  /* 0x0023100001187983 */ /* 0x000ea80000300a00 */
[----:B------:R-:W2:Y:S04]  /*4b7c0*/  LDL.LU R28, [R1+0x1b80] ;  /* 0x001b8000011c7983 */ /* 0x000ea80000300800 */
[----:B------:R-:W2:Y:S01]  /*4b7d0*/  LDL.LU R29, [R1+0x1b7c] ;  /* 0x001b7c00011d7983 */ /* 0x000ea20000300800 */
[----:B---3--:R-:W-:-:S15]  /*4b7e0*/  HMMA.16816.F32 R20, R16, R26, R20 ;  /* 0x0000001a1014723c */ /* 0x008fde0000001814 */
[----:B------:R-:W-:-:S04]  /*4b7f0*/  NOP ;  /* 0x0000000000007918 */ /* 0x000fc80000000000 */
[----:B------:R-:W-:Y:S04]  /*4b800*/  STL.64 [R1+0xb0], R20 ;  /* 0x0000b01401007387 */ /* 0x000fe80000100a00 */
[----:B------:R0:W-:Y:S04]  /*4b810*/  STL.64 [R1+0xb8], R22 ;  /* 0x0000b81601007387 */ /* 0x0001e80000100a00 */
[----:B0-----:R-:W2:Y:S04]  /*4b820*/  LDL.LU.64 R22, [R1+0x2308] ;  /* 0x0023080001167983 */ /* 0x001ea80000300a00 */
[----:B------:R-:W2:Y:S04]  /*4b830*/  LDL.LU.64 R20, [R1+0x2300] ;  /* 0x0023000001147983 */ /* 0x000ea80000300a00 */
[----:B------:R-:W3:Y:S04]  /*4b840*/  LDL.LU R26, [R1+0x1b78] ;  /* 0x001b7800011a7983 */ /* 0x000ee80000300800 */
[----:B------:R-:W3:Y:S01]  /*4b850*/  LDL.LU R27, [R1+0x1b74] ;  /* 0x001b7400011b7983 */ /* 0x000ee20000300800 */
[----:B--2---:R-:W-:-:S15]  /*4b860*/  HMMA.16816.F32 R20, R16, R24, R20 ;  /* 0x000000181014723c */ /* 0x004fde0000001814 */
[----:B------:R-:W-:-:S04]  /*4b870*/  NOP ;  /* 0x0000000000007918 */ /* 0x000fc80000000000 */
[----:B------:R-:W-:Y:S04]  /*4b880*/  STL.64 [R1+0xa0], R20 ;  /* 0x0000a01401007387 */ /* 0x000fe80000100a00 */
[----:B------:R0:W-:Y:S04]  /*4b890*/  STL.64 [R1+0xa8], R22 ;  /* 0x0000a81601007387 */ /* 0x0001e80000100a00 */
[----:B0-----:R-:W2:Y:S04]  /*4b8a0*/  LDL.LU.64 R22, [R1+0x22f8] ;  /* 0x0022f80001167983 */ /* 0x001ea80000300a00 */
[----:B------:R-:W3:Y:S04]  /*4b8b0*/  LDL.LU.64 R20, [R1+0x22f0] ;  /* 0x0022f00001147983 */ /* 0x000ee80000300a00 */
        /* <DEDUP_REMOVED lines=31> */
[----:B----4-:R-:W-:-:S15]  /*4bab0*/  HMMA.16816.F32 R4, R16, R10, R4 ;  /* 0x0000000a1004723c */ /* 0x010fde0000001804 */
[----:B------:R-:W-:-:S04]  /*4bac0*/  NOP ;  /* 0x0000000000007918 */ /* 0x000fc80000000000 */
[----:B------:R-:W-:Y:S04]  /*4bad0*/  STL.64 [R1+0x50], R4 ;  /* 0x0000500401007387 */ /* 0x000fe80000100a00 */
[----:B------:R0:W-:Y:S04]  /*4bae0*/  STL.64 [R1+0x58], R6 ;  /* 0x0000580601007387 */ /* 0x0001e80000100a00 */
[----:B0-----:R-:W2:Y:S04]  /*4baf0*/  LDL.LU.64 R6, [R1+0x22a8] ;  /* 0x0022a80001067983 */ /* 0x001ea80000300a00 */
[----:B------:R-:W2:Y:S01]  /*4bb00*/  LDL.LU.64 R4, [R1+0x22a0] ;  /* 0x0022a00001047983 */ /* 0x000ea20000300a00 */
[----:B------:R-:W-:Y:S01]  /*4bb10*/  IMAD.MOV.U32 R15, RZ, RZ, R0 ;  /* 0x000000ffff0f7224 */ /* 0x000fe200078e0000 */
[----:B--2---:R-:W-:Y:S02]  /*4bb20*/  HMMA.16816.F32 R8, R16, R8, R4 ;  /* 0x000000081008723c */ /* 0x004fe40000001804 */
[----:B------:R-:W3:Y:S04]  /*4bb30*/  LDL.LU.64 R6, [R1+0x2298] ;  /* 0x0022980001067983 */ /* 0x000ee80000300a00 */
[----:B------:R-:W2:-:S13]  /*4bb40*/  LDL.LU.64 R4, [R1+0x2290] ;  /* 0x0022900001047983 */ /* 0x000e9a0000300a00 */
[----:B------:R-:W-:Y:S04]  /*4bb50*/  STL.64 [R1+0x40], R8 ;  /* 0x0000400801007387 */ /* 0x000fe80000100a00 */
[----:B------:R2:W-:Y:S01]  /*4bb60*/  STL.64 [R1+0x48], R10 ;  /* 0x0000480a01007387 */ /* 0x0005e20000100a00 */
[C---:B---3--:R-:W-:Y:S08]  /*4bb70*/  HMMA.16816.F32 R12, R16.reuse, R6, R12 ;  /* 0x00000006100c723c */ /* 0x048ff0000000180c */
[----:B--2---:R-:W-:-:S15]  /*4bb80*/  HMMA.16816.F32 R8, R16, R4, R20 ;  /* 0x000000041008723c */ /* 0x004fde0000001814 */
[----:B------:R-:W-:-:S04]  /*4bb90*/  NOP ;  /* 0x0000000000007918 */ /* 0x000fc80000000000 */
[----:B------:R-:W-:Y:S04]  /*4bba0*/  STL.64 [R1+0x10], R8 ;  /* 0x0000100801007387 */ /* 0x000fe80000100a00 */
[----:B------:R-:W-:Y:S04]  /*4bbb0*/  STL.64 [R1+0x30], R12 ;  /* 0x0000300c01007387 */ /* 0x000fe80000100a00 */
[----:B------:R-:W-:Y:S04]  /*4bbc0*/  STL.64 [R1+0x38], R14 ;  /* 0x0000380e01007387 */ /* 0x000fe80000100a00 */
[----:B------:R0:W-:Y:S01]  /*4bbd0*/  STL [R1+0x18], R10 ;  /* 0x0000180a01007387 */ /* 0x0001e20000100800 */
[----:B------:R-:W-:-:S02]  /*4bbe0*/  IMAD.MOV.U32 R0, RZ, RZ, R11 ;  /* 0x000000ffff007224 */ /* 0x000fc400078e000b */
[----:B0-----:R-:W-:Y:S03]  /*4bbf0*/  HMMA.16816.F32 R8, R16, R2, R32 ;  /* 0x000000021008723c */ /* 0x001fe60000001820 */
[----:B------:R-:W-:-:S15]  /*4bc00*/  STL [R1+0x1d60], R0 ;  /* 0x001d600001007387 */ /* 0x000fde0000100800 */
[----:B------:R-:W-:Y:S01]  /*4bc10*/  NOP ;  /* 0x0000000000007918 */ /* 0x000fe20000000000 */
[----:B------:R0:W-:Y:S04]  /*4bc20*/  STL.64 [R1], R8 ;  /* 0x0000000801007387 */ /* 0x0001e80000100a00 */
[----:B------:R1:W-:Y:S04]  /*4bc30*/  STL.64 [R1+0x8], R10 ;  /* 0x0000080a01007387 */ /* 0x0003e80000100a00 */
[----:B0-----:R-:W2:Y:S04]  /*4bc40*/  LDL.LU R8, [R1+0x770] ;  /* 0x0007700001087983 */ /* 0x001ea80000300800 */
[----:B------:R-:W2:Y:S04]  /*4bc50*/  LDL.LU R9, [R1+0x774] ;  /* 0x0007740001097983 */ /* 0x000ea80000300800 */
[----:B-1----:R-:W3:Y:S04]  /*4bc60*/  LDL.LU R10, [R1+0x778] ;  /* 0x00077800010a7983 */ /* 0x002ee80000300800 */
        /* <DEDUP_REMOVED lines=14> */
[----:B------:R-:W4:Y:S01]  /*4bd50*/  LDL.LU R32, [R1+0xe58] ;  /* 0x000e580001207983 */ /* 0x000f220000300800 */
[----:B------:R-:W-:-:S03]  /*4bd60*/  IMAD R7, R31, 0x100, R30 ;  /* 0x000001001f077824 */ /* 0x000fc600078e021e */
        /* <DEDUP_REMOVED lines=8> */
[----:B------:R-:W2:Y:S04]  /*4bdf0*/  LDL.LU R34, [R1+0xe68] ;  /* 0x000e680001227983 */ /* 0x000ea80000300800 */
[----:B---3--:R-:W-:Y:S04]  /*4be00*/  STL.64 [R1+0x2278], R10 ;  /* 0x0022780a01007387 */ /* 0x008fe80000100a00 */
[----:B--2---:R0:W-:Y:S04]  /*4be10*/  STL.64 [R1+0x2270], R8 ;  /* 0x0022700801007387 */ /* 0x0041e80000100a00 */
[----:B0-----:R-:W2:Y:S04]  /*4be20*/  LDL.LU R8, [R1+0x7e0] ;  /* 0x0007e00001087983 */ /* 0x001ea80000300800 */
[----:B------:R-:W2:Y:S04]  /*4be30*/  LDL.LU R9, [R1+0x7e4] ;  /* 0x0007e40001097983 */ /* 0x000ea80000300800 */
[----:B------:R-:W3:Y:S04]  /*4be40*/  LDL.LU R10, [R1+0x7e8] ;  /* 0x0007e800010a7983 */ /* 0x000ee80000300800 */
[----:B------:R-:W3:Y:S01]  /*4be50*/  LDL.LU R11, [R1+0x7ec] ;  /* 0x0007ec00010b7983 */ /* 0x000ee20000300800 */
[----:B------:R-:W-:-:S02]  /*4be60*/  IMAD R4, R25, 0x100, R24 ;  /* 0x0000010019047824 */ /* 0x000fc400078e0218 */
[----:B------:R-:W-:Y:S02]  /*4be70*/  IMAD R5, R27, 0x100, R26 ;  /* 0x000001001b057824 */ /* 0x000fe400078e021a */
[----:B------:R-:W-:Y:S01]  /*4be80*/  IMAD R6, R29, 0x100, R28 ;  /* 0x000001001d067824 */ /* 0x000fe200078e021c */
[----:B---3--:R-:W-:Y:S04]  /*4be90*/  STL.64 [R1+0x2288], R10 ;  /* 0x0022880a01007387 */ /* 0x008fe80000100a00 */
[----:B--2---:R0:W-:Y:S04]  /*4bea0*/  STL.64 [R1+0x2280], R8 ;  /* 0x0022800801007387 */ /* 0x0041e80000100a00 */
[----:B0-----:R-:W2:Y:S04]  /*4beb0*/  LDL.LU R8, [R1+0x7f0] ;  /* 0x0007f00001087983 */ /* 0x001ea80000300800 */
[----:B------:R-:W2:Y:S04]  /*4bec0*/  LDL.LU R9, [R1+0x7f4] ;  /* 0x0007f40001097983 */ /* 0x000ea80000300800 */
[----:B------:R-:W2:Y:S04]  /*4bed0*/  LDL.LU R10, [R1+0x7f8] ;  /* 0x0007f800010a7983 */ /* 0x000ea80000300800 */
[----:B------:R-:W2:Y:S01]  /*4bee0*/  LDL.LU R11, [R1+0x7fc] ;  /* 0x0007fc00010b7983 */ /* 0x000ea20000300800 */
[----:B------:R-:W-:-:S02]  /*4bef0*/  F2FP.F16.E5M2.UNPACK_B R36, R36.H1 ;  /* 0x00000024ff24723e */ /* 0x000fc400030004ff */
[----:B------:R-:W-:Y:S02]  /*4bf00*/  F2FP.F16.E5M2.UNPACK_B R37, R37.H1 ;  /* 0x00000025ff25723e */ /* 0x000fe400030004ff */
[----:B------:R-:W-:Y:S02]  /*4bf10*/  F2FP.F16.E5M2.UNPACK_B R16, R4 ;  /* 0x00000004ff10723e */ /* 0x000fe400020004ff */
[----:B------:R-:W-:Y:S02]  /*4bf20*/  F2FP.F16.E5M2.UNPACK_B R17, R5 ;  /* 0x00000005ff11723e */ /* 0x000fe400020004ff */
[----:B------:R-:W-:Y:S02]  /*4bf30*/  F2FP.F16.E5M2.UNPACK_B R18, R6 ;  /* 0x00000006ff12723e */ /* 0x000fe400020004ff */
[----:B------:R-:W-:Y:S01]  /*4bf40*/  F2FP.F16.E5M2.UNPACK_B R19, R7 ;  /* 0x00000007ff13723e */ /* 0x000fe200020004ff */
        /* <DEDUP_REMOVED lines=23> */
[----:B----4-:R-:W-:-:S07]  /*4c0c0*/  F2FP.F16.E5M2.UNPACK_B R35, R35.H1 ;  /* 0x00000023ff23723e */ /* 0x010fce00030004ff */
        /* <DEDUP_REMOVED lines=47> */
[----:B------:R-:W-:-:S07]  /*4c3c0*/  F2FP.F16.E5M2.UNPACK_B R23, R23.H1 ;  /* 0x00000017ff17723e */ /* 0x000fce00030004ff */
[----:B------:R-:W-:Y:S01]  /*4c3d0*/  HMMA.16816.F32 R4, R16, R22, R4 ;  /* 0x000000161004723c */ /* 0x000fe20000001804 */
[----:B------:R-:W-:Y:S02]  /*4c3e0*/  F2FP.F16.E5M2.UNPACK_B R20, R20.H1 ;  /* 0x00000014ff14723e */ /* 0x000fe400030004ff */
[----:B------:R-:W-:-:S05]  /*4c3f0*/  F2FP.F16.E5M2.UNPACK_B R21, R21.H1 ;  /* 0x00000015ff15723e */ /* 0x000fca00030004ff */
[----:B----4-:R-:W-:-:S15]  /*4c400*/  HMMA.16816.F32 R28, R16, R26, R28 ;  /* 0x0000001a101c723c */ /* 0x010fde000000181c */
[----:B------:R-:W-:-:S04]  /*4c410*/  NOP ;  /* 0x0000000000007918 */ /* 0x000fc80000000000 */
[----:B------:R-:W-:Y:S04]  /*4c420*/  STL.64 [R1+0x7a0], R28 ;  /* 0x0007a01c01007387 */ /* 0x000fe80000100a00 */
[----:B------:R3:W-:Y:S02]  /*4c430*/  STL.64 [R1+0x7a8], R30 ;  /* 0x0007a81e01007387 */ /* 0x0007e40000100a00 */
[----:B---3--:R-:W-:Y:S02]  /*4c440*/  HMMA.16816.F32 R28, R16, R24, R32 ;  /* 0x00000018101c723c */ /* 0x008fe40000001820 */
[----:B------:R-:W-:Y:S04]  /*4c450*/  STL.64 [R1+0x21b8], R26 ;  /* 0x0021b81a01007387 */ /* 0x000fe80000100a00 */
[----:B------:R-:W-:-:S13]  /*4c460*/  STL.64 [R1+0x21b0], R24 ;  /* 0x0021b01801007387 */ /* 0x000fda0000100a00 */
[----:B------:R-:W-:Y:S04]  /*4c470*/  STL.64 [R1+0x790], R28 ;  /* 0x0007901c01007387 */ /* 0x000fe80000100a00 */
[----:B------:R-:W-:Y:S04]  /*4c480*/  STL.64 [R1+0x798], R30 ;  /* 0x0007981e01007387 */ /* 0x000fe80000100a00 */
[----:B------:R-:W-:Y:S04]  /*4c490*/  STL.64 [R1+0x780], R4 ;  /* 0x0007800401007387 */ /* 0x000fe80000100a00 */
[----:B------:R2:W-:Y:S04]  /*4c4a0*/  STL.64 [R1+0x788], R6 ;  /* 0x0007880601007387 */ /* 0x0005e80000100a00 */
        /* <DEDUP_REMOVED lines=28> */
[----:B------:R-:W-:-:S03]  /*4c670*/  F2FP.F16.E5M2.UNPACK_B R14, R15.H1 ;  /* 0x0000000fff0e723e */ /* 0x000fc600030004ff */
[----:B------:R-:W2:Y:S04]  /*4c680*/  LDL.LU R15, [R1+0xdfc] ;  /* 0x000dfc00010f7983 */ /* 0x000ea80000300800 */
[----:B------:R-:W4:Y:S04]  /*4c690*/  LDL.LU R12, [R1+0xde8] ;  /* 0x000de800010c7983 */ /* 0x000f280000300800 */
[----:B---3--:R-:W-:Y:S04]  /*4c6a0*/  STL.64 [R1+0x2238], R34 ;  /* 0x0022382201007387 */ /* 0x008fe80000100a00 */
[----:B--2---:R0:W-:Y:S04]  /*4c6b0*/  STL.64 [R1+0x2230], R32 ;  /* 0x0022302001007387 */ /* 0x0041e80000100a00 */
[----:B0-----:R-:W2:Y:S04]  /*4c6c0*/  LDL.LU R32, [R1+0x760] ;  /* 0x0007600001207983 */ /* 0x001ea80000300800 */
[----:B------:R-:W2:Y:S04]  /*4c6d0*/  LDL.LU R33, [R1+0x764] ;  /* 0x0007640001217983 */ /* 0x000ea80000300800 */
[----:B------:R-:W2:Y:S04]  /*4c6e0*/  LDL.LU R34, [R1+0x768] ;  /* 0x0007680001227983 */ /* 0x000ea80000300800 */
[----:B------:R-:W2:Y:S01]  /*4c6f0*/  LDL.LU R35, [R1+0x76c] ;  /* 0x00076c0001237983 */ /* 0x000ea20000300800 */
[----:B------:R-:W-:-:S03]  /*4c700*/  F2FP.F16.E5M2.UNPACK_B R15, R15.H1 ;  /* 0x0000000fff0f723e */ /* 0x000fc600030004ff */
        /* <DEDUP_REMOVED lines=52> */
[----:B------:R-:W-:Y:S02]  /*4ca50*/  F2FP.F16.E5M2.UNPACK_B R9, R9.H1 ;  /* 0x00000009ff09723e */ /* 0x000fe400030004ff */
[----:B------:R-:W-:Y:S02]  /*4ca60*/  F2FP.F16.E5M2.UNPACK_B R6, R6.H1 ;  /* 0x00000006ff06723e */ /* 0x000fe400030004ff */
[----:B------:R-:W-:Y:S02]  /*4ca70*/  F2FP.F16.E5M2.UNPACK_B R7, R7.H1 ;  /* 0x00000007ff07723e */ /* 0x000fe400030004ff */
[----:B------:R-:W-:Y:S02]  /*4ca80*/  F2FP.F16.E5M2.UNPACK_B R4, R4.H1 ;  /* 0x00000004ff04723e */ /* 0x000fe400030004ff */
        /* <DEDUP_REMOVED lines=9> */
[----:B---3--:R-:W-:Y:S01]  /*4cb20*/  HMMA.16816.F32 R8, R16, R6, R12 ;  /* 0x000000061008723c */ /* 0x008fe2000000180c */
[----:B------:R-:W-:-:S02]  /*4cb30*/  F2FP.F16.E5M2.UNPACK_B R2, R2.H1 ;  /* 0x00000002ff02723e */ /* 0x000fc400030004ff */
[----:B------:R-:W-:-:S15]  /*4cb40*/  F2FP.F16.E5M2.UNPACK_B R3, R3.H1 ;  /* 0x00000003ff03723e */ /* 0x000fde00030004ff */
[----:B------:R-:W-:Y:S01]  /*4cb50*/  NOP ;  /* 0x0000000000007918 */ /* 0x000fe20000000000 */
[----:B------:R-:W-:Y:S04]  /*4cb60*/  STL.64 [R1+0xca0], R8 ;  /* 0x000ca00801007387 */ /* 0x000fe80000100a00 */
[----:B------:R0:W-:Y:S02]  /*4cb70*/  STL.64 [R1+0xca8], R10 ;  /* 0x000ca80a01007387 */ /* 0x0001e40000100a00 */
[----:B0-----:R-:W-:Y:S02]  /*4cb80*/  HMMA.16816.F32 R8, R16, R4, R20 ;  /* 0x000000041008723c */ /* 0x001fe40000001814 */
[----:B------:R0:W-:Y:S04]  /*4cb90*/  STL.64 [R1+0x21a8], R6 ;  /* 0x0021a80601007387 */ /* 0x0001e80000100a00 */
[----:B------:R1:W-:-:S13]  /*4cba0*/  STL.64 [R1+0x21a0], R4 ;  /* 0x0021a00401007387 */ /* 0x0003da0000100a00 */
[----:B------:R-:W-:Y:S04]  /*4cbb0*/  STL.64 [R1+0xc90], R8 ;  /* 0x000c900801007387 */ /* 0x000fe80000100a00 */
[----:B------:R2:W-:Y:S01]  /*4cbc0*/  STL.64 [R1+0xc98], R10 ;  /* 0x000c980a01007387 */ /* 0x0005e20000100a00 */
[----:B0-----:R-:W-:Y:S02]  /*4cbd0*/  IMAD R6, R30, 0x100, R29 ;  /* 0x000001001e067824 */ /* 0x001fe400078e021d */
[----:B-1----:R-:W-:-:S03]  /*4cbe0*/  IMAD R4, R28, 0x100, R27 ;  /* 0x000001001c047824 */ /* 0x002fc600078e021b */
[----:B------:R-:W-:Y:S04]  /*4cbf0*/  STL [R1+0x720], R6 ;  /* 0x0007200601007387 */ /* 0x000fe80000100800 */
[----:B------:R-:W-:Y:S04]  /*4cc00*/  STL [R1+0x2144], R2 ;  /* 0x0021440201007387 */ /* 0x000fe80000100800 */
[----:B------:R-:W-:Y:S01]  /*4cc10*/  STL [R1+0x2140], R3 ;  /* 0x0021400301007387 */ /* 0x000fe20000100800 */
[----:B------:R-:W-:Y:S01]  /*4cc20*/  IMAD R0, R0, 0x100, R31 ;  /* 0x0000010000007824 */ /* 0x000fe200078e021f */
[----:B--2---:R-:W-:-:S15]  /*4cc30*/  HMMA.16816.F32 R8, R16, R2, R32 ;  /* 0x000000021008723c */ /* 0x004fde0000001820 */
[----:B------:R-:W-:-:S04]  /*4cc40*/  NOP ;  /* 0x0000000000007918 */ /* 0x000fc80000000000 */
        /* <DEDUP_REMOVED lines=11> */
[----:B------:R-:W-:-:S03]  /*4cd00*/  IMAD R5, R26, 0x100, R25 ;  /* 0x000001001a057824 */ /* 0x000fc600078e0219 */
        /* <DEDUP_REMOVED lines=914> */
[----:B0-----:R-:W-:-:S05]  /*50630*/  IMAD R4, R28, 0x100, R27 ;  /* 0x000001001c047824 */ /* 0x001fca00078e021b */
[----:B------:R2:W-:Y:S02]  /*50640*/  STL [R1+0x2c], R4 ;  /* 0x00002c0401007387 */ /* 0x0005e40000100800 */
[----:B--2---:R-:W-:Y:S01]  /*50650*/  HMMA.16816.F32 R4, R16, R2, R32 ;  /* 0x000000021004723c */ /* 0x004fe20000001820 */
[----:B------:R-:W-:-:S05]  /*50660*/  IMAD R9, R30, 0x100, R29 ;  /* 0x000001001e097824 */ /* 0x000fca00078e021d */
[----:B------:R-:W-:Y:S04]  /*50670*/  STL [R1+0x130], R9 ;  /* 0x0001300901007387 */ /* 0x000fe80000100800 */
[----:B------:R-:W-:Y:S04]  /*50680*/  STL [R1+0x1d84], R2 ;  /* 0x001d840201007387 */ /* 0x000fe80000100800 */
[----:B------:R-:W-:Y:S05]  /*50690*/  STL [R1+0x1d80], R3 ;  /* 0x001d800301007387 */ /* 0x000fea0000100800 */
        /* <DEDUP_REMOVED lines=113> */
[----:B------:R1:W-:Y:S04]  /*50db0*/  STL.64 [R1+0x8a0], R28 ;  /* 0x0008a01c01007387 */ /* 0x0003e80000100a00 */
[----:B------:R-:W-:Y:S04]  /*50dc0*/  STL.64 [R1+0x8a8], R30 ;  /* 0x0008a81e01007387 */ /* 0x000fe80000100a00 */
[----:B0-----:R-:W2:Y:S04]  /*50dd0*/  LDL.LU R20, [R1+0xb0] ;  /* 0x0000b00001147983 */ /* 0x001ea80000300800 */
[----:B------:R-:W2:Y:S04]  /*50de0*/  LDL.LU R21, [R1+0xb4] ;  /* 0x0000b40001157983 */ /* 0x000ea80000300800 */
[----:B------:R-:W2:Y:S04]  /*50df0*/  LDL.LU R22, [R1+0xb8] ;  /* 0x0000b80001167983 */ /* 0x000ea80000300800 */
[----:B------:R-:W2:Y:S01]  /*50e00*/  LDL.LU R23, [R1+0xbc] ;  /* 0x0000bc0001177983 */ /* 0x000ea20000300800 */
[C---:B---3--:R-:W-:Y:S03]  /*50e10*/  HMMA.16816.F32 R4, R16.reuse, R12, R4 ;  /* 0x0000000c1004723c */ /* 0x048fe60000001804 */
[----:B--2---:R-:W-:Y:S04]  /*50e20*/  STL.64 [R1+0x1d78], R22 ;  /* 0x001d781601007387 */ /* 0x004fe80000100a00 */
[----:B------:R0:W-:Y:S04]  /*50e30*/  STL.64 [R1+0x1d70], R20 ;  /* 0x001d701401007387 */ /* 0x0001e80000100a00 */
[----:B-1----:R-:W2:Y:S01]  /*50e40*/  LDL.LU R28, [R1+0xf0] ;  /* 0x0000f000011c7983 */ /* 0x002ea20000300800 */
[----:B0-----:R-:W-:-:S15]  /*50e50*/  HMMA.16816.F32 R20, R16, R14, R32 ;  /* 0x0000000e1014723c */ /* 0x001fde0000001820 */
[----:B------:R-:W-:-:S04]  /*50e60*/  NOP ;  /* 0x0000000000007918 */ /* 0x000fc80000000000 */
[----:B------:R-:W-:Y:S04]  /*50e70*/  STL.64 [R1+0x820], R20 ;  /* 0x0008201401007387 */ /* 0x000fe80000100a00 */
[----:B------:R-:W-:Y:S04]  /*50e80*/  STL.64 [R1+0x828], R22 ;  /* 0x0008281601007387 */ /* 0x000fe80000100a00 */
[----:B------:R0:W-:Y:S04]  /*50e90*/  STL.64 [R1+0x850], R4 ;  /* 0x0008500401007387 */ /* 0x0001e80000100a00 */
[----:B------:R1:W-:Y:S04]  /*50ea0*/  STL.64 [R1+0x858], R6 ;  /* 0x0008580601007387 */ /* 0x0003e80000100a00 */
[----:B------:R-:W2:Y:S04]  /*50eb0*/  LDL.LU R29, [R1+0xf4] ;  /* 0x0000f400011d7983 */ /* 0x000ea80000300800 */
[----:B------:R-:W3:Y:S04]  /*50ec0*/  LDL.LU R30, [R1+0xf8] ;  /* 0x0000f800011e7983 */ /* 0x000ee80000300800 */
[----:B------:R-:W3:Y:S04]  /*50ed0*/  LDL.LU R31, [R1+0xfc] ;  /* 0x0000fc00011f7983 */ /* 0x000ee80000300800 */
[----:B0-----:R-:W2:Y:S04]  /*50ee0*/  LDL.LU R4, [R1+0x180] ;  /* 0x0001800001047983 */ /* 0x001ea80000300800 */
[----:B------:R-:W2:Y:S04]  /*50ef0*/  LDL.LU R5, [R1+0x184] ;  /* 0x0001840001057983 */ /* 0x000ea80000300800 */
[----:B-1----:R-:W2:Y:S04]  /*50f00*/  LDL.LU R6, [R1+0x188] ;  /* 0x0001880001067983 */ /* 0x002ea80000300800 */
        /* <DEDUP_REMOVED lines=63> */
[----:B------:R-:W4:Y:S01]  /*51300*/  LDL.LU.64 R28, [R1+0x1da0] ;  /* 0x001da000011c7983 */ /* 0x000f220000300a00 */
[----:B---3--:R-:W-:-:S02]  /*51310*/  IMAD R25, R25, 0x100, R36 ;  /* 0x0000010019197824 */ /* 0x008fc400078e0224 */
[----:B------:R-:W-:Y:S02]  /*51320*/  IMAD R26, R26, 0x100, R37 ;  /* 0x000001001a1a7824 */ /* 0x000fe400078e0225 */
[----:B------:R-:W-:Y:S02]  /*51330*/  IMAD R27, R27, 0x100, R2 ;  /* 0x000001001b1b7824 */ /* 0x000fe400078e0202 */
[----:B------:R-:W-:Y:S01]  /*51340*/  IMAD R0, R0, 0x100, R3 ;  /* 0x0000010000007824 */ /* 0x000fe200078e0203 */
[----:B----4-:R-:W-:-:S15]  /*51350*/  HMMA.16816.F32 R28, R16, R4, R28 ;  /* 0x00000004101c723c */ /* 0x010fde000000181c */
        /* <DEDUP_REMOVED lines=34> */
[----:B----4-:R-:W-:-:S15]  /*51580*/  HMMA.16816.F32 R28, R16, R34, R28 ;  /* 0x00000022101c723c */ /* 0x010fde000000181c */
[----:B------:R-:W-:-:S04]  /*51590*/  NOP ;  /* 0x0000000000007918 */ /* 0x000fc80000000000 */
[----:B------:R-:W-:Y:S04]  /*515a0*/  STL.64 [R1+0x810], R28 ;  /* 0x0008101c01007387 */ /* 0x000fe80000100a00 */
[----:B------:R0:W-:Y:S04]  /*515b0*/  STL.64 [R1+0x818], R30 ;  /* 0x0008181e01007387 */ /* 0x0001e80000100a00 */
[----:B0-----:R-:W4:Y:S04]  /*515c0*/  LDL.LU.64 R30, [R1+0x1d48] ;  /* 0x001d4800011e7983 */ /* 0x001f280000300a00 */
[----:B------:R-:W2:Y:S01]  /*515d0*/  LDL.LU.64 R28, [R1+0x1d40] ;  /* 0x001d4000011c7983 */ /* 0x000ea20000300a00 */
[----:B---3--:R-:W-:-:S15]  /*515e0*/  HMMA.16816.F32 R32, R16, R32, R4 ;  /* 0x000000201020723c */ /* 0x008fde0000001804 */
[----:B------:R-:W-:-:S04]  /*515f0*/  NOP ;  /* 0x0000000000007918 */ /* 0x000fc80000000000 */
[----:B------:R-:W-:Y:S04]  /*51600*/  STL.64 [R1+0x740], R32 ;  /* 0x0007402001007387 */ /* 0x000fe80000100a00 */
[----:B------:R-:W-:Y:S01]  /*51610*/  STL.64 [R1+0x748], R34 ;  /* 0x0007482201007387 */ /* 0x000fe20000100a00 */
[C---:B----4-:R-:W-:Y:S08]  /*51620*/  HMMA.16816.F32 R4, R16.reuse, R30, R8 ;  /* 0x0000001e1004723c */ /* 0x050ff00000001808 */
[C---:B--2---:R-:W-:Y:S08]  /*51630*/  HMMA.16816.F32 R12, R16.reuse, R28, R12 ;  /* 0x0000001c100c723c */ /* 0x044ff0000000180c */
[C---:B------:R-:W-:Y:S03]  /*51640*/  HMMA.16816.F32 R8, R16.reuse, R26, R20 ;  /* 0x0000001a1008723c */ /* 0x040fe60000001814 */
        /* <DEDUP_REMOVED lines=8> */
[----:B-1----:R-:W4:Y:S04]  /*516d0*/  LDL.LU R6, [R1+0x48] ;  /* 0x0000480001067983 */ /* 0x002f280000300800 */
[----:B------:R-:W4:Y:S04]  /*516e0*/  LDL.LU R7, [R1+0x4c] ;  /* 0x00004c0001077983 */ /* 0x000f280000300800 */
[----:B0-----:R-:W2:Y:S04]  /*516f0*/  LDL.LU R8, [R1+0x60] ;  /* 0x0000600001087983 */ /* 0x001ea80000300800 */
[----:B------:R-:W2:Y:S04]  /*51700*/  LDL.LU R9, [R1+0x64] ;  /* 0x0000640001097983 */ /* 0x000ea80000300800 */
[----:B---3--:R-:W3:Y:S04]  /*51710*/  LDL.LU R10, [R1+0x68] ;  /* 0x00006800010a7983 */ /* 0x008ee80000300800 */
[----:B------:R-:W3:Y:S04]  /*51720*/  LDL.LU R11, [R1+0x6c] ;  /* 0x00006c00010b7983 */ /* 0x000ee80000300800 */
[----:B---3--:R-:W-:Y:S04]  /*51730*/  STL.64 [R1+0x1d08], R10 ;  /* 0x001d080a01007387 */ /* 0x008fe80000100a00 */
[----:B--2---:R0:W-:Y:S04]  /*51740*/  STL.64 [R1+0x1d00], R8 ;  /* 0x001d000801007387 */ /* 0x0041e80000100a00 */
[----:B0-----:R-:W2:Y:S04]  /*51750*/  LDL.LU R8, [R1+0x70] ;  /* 0x0000700001087983 */ /* 0x001ea80000300800 */
[----:B------:R-:W2:Y:S04]  /*51760*/  LDL.LU R9, [R1+0x74] ;  /* 0x0000740001097983 */ /* 0x000ea80000300800 */
[----:B------:R-:W3:Y:S04]  /*51770*/  LDL.LU R10, [R1+0x78] ;  /* 0x00007800010a7983 */ /* 0x000ee80000300800 */
[----:B------:R-:W3:Y:S04]  /*51780*/  LDL.LU R11, [R1+0x7c] ;  /* 0x00007c00010b7983 */ /* 0x000ee80000300800 */
[----:B------:R-:W2:Y:S04]  /*51790*/  LDL.LU R20, [R1+0xa0] ;  /* 0x0000a00001147983 */ /* 0x000ea80000300800 */
[----:B------:R-:W4:Y:S04]  /*517a0*/  LDL.LU R21, [R1+0xa4] ;  /* 0x0000a40001157983 */ /* 0x000f280000300800 */
[----:B------:R-:W4:Y:S04]  /*517b0*/  LDL.LU R22, [R1+0xa8] ;  /* 0x0000a80001167983 */ /* 0x000f280000300800 */
[----:B------:R-:W4:Y:S04]  /*517c0*/  LDL.LU R23, [R1+0xac] ;  /* 0x0000ac0001177983 */ /* 0x000f280000300800 */
        /* <DEDUP_REMOVED lines=10> */
[----:B----4-:R-:W-:Y:S04]  /*51870*/  STL.64 [R1+0x1ce8], R6 ;  /* 0x001ce80601007387 */ /* 0x010fe80000100a00 */
[----:B------:R0:W-:Y:S04]  /*51880*/  STL.64 [R1+0x1ce0], R4 ;  /* 0x001ce00401007387 */ /* 0x0001e80000100a00 */
[----:B0-----:R-:W4:Y:S04]  /*51890*/  LDL.LU R4, [R1+0x50] ;  /* 0x0000500001047983 */ /* 0x001f280000300800 */
        /* <DEDUP_REMOVED lines=8> */
[----:B------:R-:W2:Y:S01]  /*51920*/  LDL.LU R31, [R1+0x14dc] ;  /* 0x0014dc00011f7983 */ /* 0x000ea20000300800 */
[C---:B------:R-:W-:Y:S03]  /*51930*/  HMMA.16816.F32 R20, R16.reuse, R24, R20 ;  /* 0x000000181014723c */ /* 0x040fe60000001814 */
        /* <DEDUP_REMOVED lines=19> */
[C---:B---3--:R-:W-:Y:S01]  /*51a70*/  HMMA.16816.F32 R12, R16.reuse, R20, R12 ;  /* 0x00000014100c723c */ /* 0x048fe2000000180c */
[----:B------:R-:W0:Y:S10]  /*51a80*/  LDC R21, c[0x0][0x3a8] ;  /* 0x0000ea00ff157b82 */ /* 0x000e340000000800 */
[----:B------:R-:W-:Y:S04]  /*51a90*/  STL.64 [R1+0x6f0], R8 ;  /* 0x0006f00801007387 */ /* 0x000fe80000100a00 */
[----:B------:R1:W-:Y:S04]  /*51aa0*/  STL.64 [R1+0x6f8], R10 ;  /* 0x0006f80a01007387 */ /* 0x0003e80000100a00 */
[----:B-1----:R-:W2:Y:S04]  /*51ab0*/  LDL.LU.64 R10, [R1+0x1d28] ;  /* 0x001d2800010a7983 */ /* 0x002ea80000300a00 */
[----:B------:R-:W2:Y:S04]  /*51ac0*/  LDL.LU.64 R8, [R1+0x1d20] ;  /* 0x001d200001087983 */ /* 0x000ea80000300a00 */
[----:B------:R-:W3:Y:S04]  /*51ad0*/  LDL.LU R22, [R1+0xe8c] ;  /* 0x000e8c0001167983 */ /* 0x000ee80000300800 */
[----:B------:R-:W2:Y:S04]  /*51ae0*/  LDL.LU R23, [R1+0x150c] ;  /* 0x00150c0001177983 */ /* 0x000ea80000300800 */
[----:B------:R-:W-:Y:S04]  /*51af0*/  STL.64 [R1+0x320], R12 ;  /* 0x0003200c01007387 */ /* 0x000fe80000100a00 */
[----:B------:R1:W-:Y:S04]  /*51b00*/  STL.64 [R1+0x328], R14 ;  /* 0x0003280e01007387 */ /* 0x0003e80000100a00 */
[----:B-1----:R-:W2:Y:S04]  /*51b10*/  LDL.LU.64 R14, [R1+0x1d18] ;  /* 0x001d1800010e7983 */ /* 0x002ea80000300a00 */
[----:B------:R-:W3:Y:S04]  /*51b20*/  LDL.LU.64 R12, [R1+0x1d10] ;  /* 0x001d1000010c7983 */ /* 0x000ee80000300a00 */
[----:B------:R-:W3:Y:S01]  /*51b30*/  LDL.LU R20, [R1+0xfb0] ;  /* 0x000fb00001147983 */ /* 0x000ee20000300800 */
[----:B--2---:R-:W-:-:S15]  /*51b40*/  HMMA.16816.F32 R8, R16, R14, R8 ;  /* 0x0000000e1008723c */ /* 0x004fde0000001808 */
[----:B------:R-:W-:-:S04]  /*51b50*/  NOP ;  /* 0x0000000000007918 */ /* 0x000fc80000000000 */
[----:B------:R-:W-:Y:S04]  /*51b60*/  STL.64 [R1+0xd0], R8 ;  /* 0x0000d00801007387 */ /* 0x000fe80000100a00 */
[----:B------:R1:W-:Y:S04]  /*51b70*/  STL.64 [R1+0xd8], R10 ;  /* 0x0000d80a01007387 */ /* 0x0003e80000100a00 */
[----:B-1----:R-:W3:Y:S04]  /*51b80*/  LDL.LU.64 R10, [R1+0x1d08] ;  /* 0x001d0800010a7983 */ /* 0x002ee80000300a00 */
[----:B------:R-:W3:Y:S02]  /*51b90*/  LDL.LU.64 R8, [R1+0x1d00] ;  /* 0x001d000001087983 */ /* 0x000ee40000300a00 */
[----:B---3--:R-:W-:Y:S02]  /*51ba0*/  HMMA.16816.F32 R12, R16, R12, R8 ;  /* 0x0000000c100c723c */ /* 0x008fe40000001808 */
[----:B------:R-:W4:Y:S04]  /*51bb0*/  LDL.LU.64 R10, [R1+0x1cf8] ;  /* 0x001cf800010a7983 */ /* 0x000f280000300a00 */
[----:B------:R-:W2:-:S13]  /*51bc0*/  LDL.LU.64 R8, [R1+0x1cf0] ;  /* 0x001cf00001087983 */ /* 0x000e9a0000300a00 */
[----:B------:R1:W-:Y:S04]  /*51bd0*/  STL.64 [R1+0xa0], R12 ;  /* 0x0000a00c01007387 */ /* 0x0003e80000100a00 */
[----:B------:R3:W-:Y:S04]  /*51be0*/  STL.64 [R1+0xa8], R14 ;  /* 0x0000a80e01007387 */ /* 0x0007e80000100a00 */
[----:B-1----:R-:W2:Y:S04]  /*51bf0*/  LDL.LU R12, [R1] ;  /* 0x00000000010c7983 */ /* 0x002ea80000300800 */
[----:B------:R-:W2:Y:S04]  /*51c00*/  LDL.LU R13, [R1+0x4] ;  /* 0x00000400010d7983 */ /* 0x000ea80000300800 */
[----:B---3--:R-:W3:Y:S04]  /*51c10*/  LDL.LU R14, [R1+0x8] ;  /* 0x00000800010e7983 */ /* 0x008ee80000300800 */
[----:B------:R-:W3:Y:S01]  /*51c20*/  LDL.LU R15, [R1+0xc] ;  /* 0x00000c00010f7983 */ /* 0x000ee20000300800 */
[----:B----4-:R-:W-:-:S15]  /*51c30*/  HMMA.16816.F32 R4, R16, R10, R4 ;  /* 0x0000000a1004723c */ /* 0x010fde0000001804 */
[----:B------:R-:W-:-:S04]  /*51c40*/  NOP ;  /* 0x0000000000007918 */ /* 0x000fc80000000000 */
[----:B------:R-:W-:Y:S04]  /*51c50*/  STL.64 [R1+0x80], R4 ;  /* 0x0000800401007387 */ /* 0x000fe80000100a00 */
[----:B------:R1:W-:Y:S04]  /*51c60*/  STL.64 [R1+0x88], R6 ;  /* 0x0000880601007387 */ /* 0x0003e80000100a00 */
[----:B-1----:R-:W2:Y:S04]  /*51c70*/  LDL.LU.64 R6, [R1+0x1ce8] ;  /* 0x001ce80001067983 */ /* 0x002ea80000300a00 */
[----:B------:R-:W2:Y:S02]  /*51c80*/  LDL.LU.64 R4, [R1+0x1ce0] ;  /* 0x001ce00001047983 */ /* 0x000ea40000300a00 */
[----:B--2---:R-:W-:Y:S02]  /*51c90*/  HMMA.16816.F32 R8, R16, R8, R4 ;  /* 0x000000081008723c */ /* 0x004fe40000001804 */
[----:B------:R-:W2:Y:S04]  /*51ca0*/  LDL.LU.64 R6, [R1+0x1cd8] ;  /* 0x001cd80001067983 */ /* 0x000ea80000300a00 */
[----:B------:R-:W4:-:S13]  /*51cb0*/  LDL.LU.64 R4, [R1+0x1cd0] ;  /* 0x001cd00001047983 */ /* 0x000f1a0000300a00 */
[----:B------:R1:W-:Y:S04]  /*51cc0*/  STL.64 [R1+0x50], R8 ;  /* 0x0000500801007387 */ /* 0x0003e80000100a00 */
[----:B------:R0:W-:Y:S04]  /*51cd0*/  STL.64 [R1+0x58], R10 ;  /* 0x0000580a01007387 */ /* 0x0001e80000100a00 */
[----:B-1----:R-:W4:Y:S04]  /*51ce0*/  LDL.LU R8, [R1+0x10] ;  /* 0x0000100001087983 */ /* 0x002f280000300800 */
[----:B------:R-:W4:Y:S04]  /*51cf0*/  LDL.LU R9, [R1+0x14] ;  /* 0x0000140001097983 */ /* 0x000f280000300800 */
[----:B0-----:R-:W4:Y:S01]  /*51d00*/  LDL.LU R10, [R1+0x18] ;  /* 0x00001800010a7983 */ /* 0x001f220000300800 */
[----:B------:R-:W-:-:S03]  /*51d10*/  IMAD.MOV.U32 R11, RZ, RZ, R0 ;  /* 0x000000ffff0b7224 */ /* 0x000fc600078e0000 */
[----:B------:R0:W5:Y:S01]  /*51d20*/  LDL.LU R0, [R1+0x1cc8] ;  /* 0x001cc80001007983 */ /* 0x0001620000300800 */
[----:B--2---:R-:W-:-:S15]  /*51d30*/  HMMA.16816.F32 R28, R16, R6, R28 ;  /* 0x00000006101c723c */ /* 0x004fde000000181c */
[----:B------:R-:W-:-:S04]  /*51d40*/  NOP ;  /* 0x0000000000007918 */ /* 0x000fc80000000000 */
[----:B------:R-:W-:Y:S04]  /*51d50*/  STL.64 [R1+0x30], R28 ;  /* 0x0000301c01007387 */ /* 0x000fe80000100a00 */
[----:B------:R1:W-:Y:S04]  /*51d60*/  STL.64 [R1+0x38], R30 ;  /* 0x0000381e01007387 */ /* 0x0003e80000100a00 */
[----:B-1----:R-:W2:Y:S04]  /*51d70*/  LDL.LU.64 R30, [R1+0x1cc0] ;  /* 0x001cc000011e7983 */ /* 0x002ea80000300a00 */
[----:B------:R-:W2:Y:S01]  /*51d80*/  LDL.LU.64 R28, [R1+0x1cb8] ;  /* 0x001cb800011c7983 */ /* 0x000ea20000300a00 */
[----:B----4-:R-:W-:Y:S01]  /*51d90*/  HMMA.16816.F32 R4, R16, R4, R8 ;  /* 0x000000041004723c */ /* 0x010fe20000001808 */
[----:B------:R-:W-:-:S02]  /*51da0*/  IMAD.SHL.U32 R21, R21, 0x80, RZ ;  /* 0x0000008015157824 */ /* 0x000fc400078e00ff */
[----:B------:R-:W-:-:S15]  /*51db0*/  VIADD R20, R20, 0x1 ;  /* 0x0000000114147836 */ /* 0x000fde0000000000 */
[----:B------:R-:W-:Y:S01]  /*51dc0*/  NOP ;  /* 0x0000000000007918 */ /* 0x000fe20000000000 */
[----:B------:R-:W-:Y:S04]  /*51dd0*/  STL.64 [R1+0x10], R4 ;  /* 0x0000100401007387 */ /* 0x000fe80000100a00 */
[----:B------:R3:W-:Y:S02]  /*51de0*/  STL.64 [R1+0x18], R6 ;  /* 0x0000180601007387 */ /* 0x0007e40000100a00 */
[----:B---3--:R-:W-:Y:S01]  /*51df0*/  HMMA.16816.F32 R4, R16, R2, R12 ;  /* 0x000000021004723c */ /* 0x008fe2000000180c */
[C---:B------:R-:W-:Y:S01]  /*51e00*/  IADD3 R22, P2, PT, R21.reuse, R22, RZ ;  /* 0x0000001615167210 */ /* 0x040fe20007f5e0ff */
[----:B------:R-:W-:Y:S01]  /*51e10*/  STL [R1+0xfb0], R20 ;  /* 0x000fb01401007387 */ /* 0x000fe20000100800 */
[C---:B------:R-:W-:Y:S02]  /*51e20*/  IADD3 R23, P3, PT, R21.reuse, R23, RZ ;  /* 0x0000001715177210 */ /* 0x040fe40007f7e0ff */
[----:B------:R-:W-:-:S02]  /*51e30*/  IADD3 R24, P4, PT, R21, R24, RZ ;  /* 0x0000001815187210 */ /* 0x000fc40007f9e0ff */
[C---:B------:R-:W-:Y:S02]  /*51e40*/  IADD3 R25, P5, PT, R21.reuse, R25, RZ ;  /* 0x0000001915197210 */ /* 0x040fe40007fbe0ff */
[C---:B------:R-:W-:Y:S02]  /*51e50*/  IADD3 R26, P6, PT, R21.reuse, R26, RZ ;  /* 0x0000001a151a7210 */ /* 0x040fe40007fde0ff */
[----:B------:R-:W-:-:S08]  /*51e60*/  IADD3 R27, P1, PT, R21, R27, RZ ;  /* 0x0000001b151b7210 */ /* 0x000fd00007f3e0ff */
[----:B------:R-:W-:Y:S04]  /*51e70*/  STL.64 [R1], R4 ;  /* 0x0000000401007387 */ /* 0x000fe80000100a00 */
[----:B------:R-:W-:Y:S04]  /*51e80*/  STL.64 [R1+0x8], R6 ;  /* 0x0000080601007387 */ /* 0x000fe80000100a00 */
[----:B------:R1:W-:Y:S04]  /*51e90*/  STL [R1+0xe8c], R22 ;  /* 0x000e8c1601007387 */ /* 0x0003e80000100800 */
[----:B------:R3:W-:Y:S04]  /*51ea0*/  STL [R1+0x150c], R23 ;  /* 0x00150c1701007387 */ /* 0x0007e80000100800 */
[----:B------:R4:W-:Y:S04]  /*51eb0*/  STL [R1+0x1504], R24 ;  /* 0x0015041801007387 */ /* 0x0009e80000100800 */
[----:B------:R0:W-:Y:S01]  /*51ec0*/  STL [R1+0x14fc], R25 ;  /* 0x0014fc1901007387 */ /* 0x0001e20000100800 */
[----:B-1----:R-:W-:-:S03]  /*51ed0*/  SHF.R.S32.HI R22, RZ, 0x1f, R21 ;  /* 0x0000001fff167819 */ /* 0x002fc60000011415 */
[----:B------:R1:W-:Y:S04]  /*51ee0*/  STL [R1+0x14f4], R26 ;  /* 0x0014f41a01007387 */ /* 0x0003e80000100800 */
[----:B------:R0:W-:Y:S01]  /*51ef0*/  STL [R1+0x14ec], R27 ;  /* 0x0014ec1b01007387 */ /* 0x0001e20000100800 */
[C---:B------:R-:W-:Y:S01]  /*51f00*/  IMAD.X R32, R22.reuse, 0x1, R32, P4 ;  /* 0x0000000116207824 */ /* 0x040fe200020e0620 */
[C---:B------:R-:W-:Y:S01]  /*51f10*/  IADD3 R33, P4, PT, R21.reuse, R33, RZ ;  /* 0x0000002115217210 */ /* 0x040fe20007f9e0ff */
[C---:B------:R-:W-:Y:S01]  /*51f20*/  IMAD.X R34, R22.reuse, 0x1, R34, P5 ;  /* 0x0000000116227824 */ /* 0x040fe200028e0622 */
[C---:B------:R-:W-:Y:S01]  /*51f30*/  IADD3 R35, P5, PT, R21.reuse, R35, RZ ;  /* 0x0000002315237210 */ /* 0x040fe20007fbe0ff */
[----:B------:R-:W-:Y:S01]  /*51f40*/  IMAD.X R36, R22, 0x1, R36, P6 ;  /* 0x0000000116247824 */ /* 0x000fe200030e0624 */
[----:B------:R-:W-:-:S02]  /*51f50*/  IADD3 R37, P6, PT, R21, R37, RZ ;  /* 0x0000002515257210 */ /* 0x000fc40007fde0ff */
[----:B------:R-:W-:Y:S01]  /*51f60*/  ISETP.NE.U32.AND P0, PT, R20, UR7, PT ;  /* 0x0000000714007c0c */ /* 0x000fe2000bf05070 */
[C---:B--2---:R-:W-:Y:S01]  /*51f70*/  IMAD.X R28, R22.reuse, 0x1, R28, P2 ;  /* 0x00000001161c7824 */ /* 0x044fe200010e061c */
[C---:B------:R-:W-:Y:S01]  /*51f80*/  IADD3 R29, P2, PT, R21.reuse, R29, RZ ;  /* 0x0000001d151d7210 */ /* 0x040fe20007f5e0ff */
[C---:B------:R-:W-:Y:S01]  /*51f90*/  IMAD.X R30, R22.reuse, 0x1, R30, P3 ;  /* 0x00000001161e7824 */ /* 0x040fe200018e061e */
[C---:B------:R-:W-:Y:S02]  /*51fa0*/  IADD3 R31, P3, PT, R21.reuse, R31, RZ ;  /* 0x0000001f151f7210 */ /* 0x040fe40007f7e0ff */
[----:B------:R2:W-:Y:S04]  /*51fb0*/  STL [R1+0xe88], R28 ;  /* 0x000e881c01007387 */ /* 0x0005e80000100800 */
[----:B------:R0:W-:Y:S04]  /*51fc0*/  STL [R1+0x14e4], R29 ;  /* 0x0014e41d01007387 */ /* 0x0001e80000100800 */
[----:B------:R0:W-:Y:S04]  /*51fd0*/  STL [R1+0x1508], R30 ;  /* 0x0015081e01007387 */ /* 0x0001e80000100800 */
[----:B------:R0:W-:Y:S04]  /*51fe0*/  STL [R1+0x14dc], R31 ;  /* 0x0014dc1f01007387 */ /* 0x0001e80000100800 */
[----:B------:R0:W-:Y:S04]  /*51ff0*/  STL [R1+0x1500], R32 ;  /* 0x0015002001007387 */ /* 0x0001e80000100800 */
[----:B------:R0:W-:Y:S04]  /*52000*/  STL [R1+0x14d4], R33 ;  /* 0x0014d42101007387 */ /* 0x0001e80000100800 */
[----:B------:R0:W-:Y:S04]  /*52010*/  STL [R1+0x14f8], R34 ;  /* 0x0014f82201007387 */ /* 0x0001e80000100800 */
[----:B------:R-:W2:Y:S04]  /*52020*/  LDL.LU R19, [R1+0x14e8] ;  /* 0x0014e80001137983 */ /* 0x000ea80000300800 */
[----:B------:R0:W-:Y:S04]  /*52030*/  STL [R1+0x14cc], R35 ;  /* 0x0014cc2301007387 */ /* 0x0001e80000100800 */
[----:B------:R-:W2:Y:S04]  /*52040*/  LDL.LU R2, [R1+0x14bc] ;  /* 0x0014bc0001027983 */ /* 0x000ea80000300800 */
[----:B------:R0:W-:Y:S04]  /*52050*/  STL [R1+0x14f0], R36 ;  /* 0x0014f02401007387 */ /* 0x0001e80000100800 */
[----:B------:R-:W2:Y:S04]  /*52060*/  LDL.LU R3, [R1+0x14e0] ;  /* 0x0014e00001037983 */ /* 0x000ea80000300800 */
[----:B------:R0:W-:Y:S04]  /*52070*/  STL [R1+0x14c4], R37 ;  /* 0x0014c42501007387 */ /* 0x0001e80000100800 */
        /* <DEDUP_REMOVED lines=13> */
[----:B---3--:R-:W3:Y:S04]  /*52150*/  LDL.LU R23, [R1+0x14a8] ;  /* 0x0014a80001177983 */ /* 0x008ee80000300800 */
[----:B----4-:R-:W4:Y:S04]  /*52160*/  LDL.LU R24, [R1+0x147c] ;  /* 0x00147c0001187983 */ /* 0x010f280000300800 */
[----:B0-----:R-:W4:Y:S04]  /*52170*/  LDL.LU R25, [R1+0x14a0] ;  /* 0x0014a00001197983 */ /* 0x001f280000300800 */
[----:B-1----:R-:W4:Y:S04]  /*52180*/  LDL.LU R26, [R1+0x1474] ;  /* 0x00147400011a7983 */ /* 0x002f280000300800 */
[----:B------:R-:W4:Y:S04]  /*52190*/  LDL.LU R27, [R1+0x1498] ;  /* 0x00149800011b7983 */ /* 0x000f280000300800 */
        /* <DEDUP_REMOVED lines=10> */
[C---:B------:R-:W-:Y:S01]  /*52240*/  IMAD.X R19, R22.reuse, 0x1, R19, P1 ;  /* 0x0000000116137824 */ /* 0x040fe200008e0613 */
[C---:B------:R-:W-:Y:S01]  /*52250*/  IADD3 R2, P1, PT, R21.reuse, R2, RZ ;  /* 0x0000000215027210 */ /* 0x040fe20007f3e0ff */
[C---:B------:R-:W-:Y:S01]  /*52260*/  IMAD.X R3, R22.reuse, 0x1, R3, P2 ;  /* 0x0000000116037824 */ /* 0x040fe200010e0603 */
[C---:B------:R-:W-:Y:S01]  /*52270*/  IADD3 R4, P2, PT, R21.reuse, R4, RZ ;  /* 0x0000000415047210 */ /* 0x040fe20007f5e0ff */
[----:B------:R-:W-:Y:S01]  /*52280*/  IMAD.X R5, R22, 0x1, R5, P3 ;  /* 0x0000000116057824 */ /* 0x000fe200018e0605 */
[----:B------:R0:W-:Y:S01]  /*52290*/  STL [R1+0x14e8], R19 ;  /* 0x0014e81301007387 */ /* 0x0001e20000100800 */
[----:B------:R-:W-:-:S03]  /*522a0*/  IADD3 R6, P3, PT, R21, R6, RZ ;  /* 0x0000000615067210 */ /* 0x000fc60007f7e0ff */
[----:B------:R1:W-:Y:S01]  /*522b0*/  STL [R1+0x14bc], R2 ;  /* 0x0014bc0201007387 */ /* 0x0003e20000100800 */
[----:B------:R-:W-:-:S03]  /*522c0*/  IMAD.X R7, R22, 0x1, R7, P4 ;  /* 0x0000000116077824 */ /* 0x000fc600020e0607 */
        /* <DEDUP_REMOVED lines=19> */
[----:B---3--:R-:W-:-:S03]  /*52400*/  IMAD.X R23, R22, 0x1, R23, P3 ;  /* 0x0000000116177824 */ /* 0x008fc600018e0617 */
[----:B------:R3:W-:Y:S01]  /*52410*/  STL [R1+0x14b8], R13 ;  /* 0x0014b80d01007387 */ /* 0x0007e20000100800 */
[----:B----4-:R-:W-:-:S03]  /*52420*/  IADD3 R24, P3, PT, R21, R24, RZ ;  /* 0x0000001815187210 */ /* 0x010fc60007f7e0ff */
[----:B------:R4:W-:Y:S01]  /*52430*/  STL [R1+0x148c], R14 ;  /* 0x00148c0e01007387 */ /* 0x0009e20000100800 */
[----:B------:R-:W-:-:S03]  /*52440*/  IMAD.X R25, R22, 0x1, R25, P4 ;  /* 0x0000000116197824 */ /* 0x000fc600020e0619 */
[----:B------:R0:W-:Y:S01]  /*52450*/  STL [R1+0x14b0], R15 ;  /* 0x0014b00f01007387 */ /* 0x0001e20000100800 */
[----:B------:R-:W-:-:S03]  /*52460*/  IADD3 R26, P4, PT, R21, R26, RZ ;  /* 0x0000001a151a7210 */ /* 0x000fc60007f9e0ff */
[----:B------:R0:W-:Y:S01]  /*52470*/  STL [R1+0x1484], R20 ;  /* 0x0014841401007387 */ /* 0x0001e20000100800 */
[----:B------:R-:W-:-:S03]  /*52480*/  IMAD.X R27, R22, 0x1, R27, P5 ;  /* 0x00000001161b7824 */ /* 0x000fc600028e061b */
[----:B------:R0:W-:Y:S01]  /*52490*/  STL [R1+0x14a8], R23 ;  /* 0x0014a81701007387 */ /* 0x0001e20000100800 */
[----:B--2---:R-:W-:-:S03]  /*524a0*/  IADD3 R28, P5, PT, R21, R28, RZ ;  /* 0x0000001c151c7210 */ /* 0x004fc60007fbe0ff */
        /* <DEDUP_REMOVED lines=12> */
[----:B------:R0:W-:Y:S04]  /*52570*/  STL [R1+0x1464], R30 ;  /* 0x0014641e01007387 */ /* 0x0001e80000100800 */
[----:B------:R0:W-:Y:S01]  /*52580*/  STL [R1+0x1488], R31 ;  /* 0x0014881f01007387 */ /* 0x0001e20000100800 */
[----:B------:R-:W-:-:S03]  /*52590*/  IMAD.X R35, R22, 0x1, R35, P3 ;  /* 0x0000000116237824 */ /* 0x000fc600018e0623 */
[----:B------:R0:W-:Y:S01]  /*525a0*/  STL [R1+0x145c], R32 ;  /* 0x00145c2001007387 */ /* 0x0001e20000100800 */
[----:B------:R-:W-:-:S03]  /*525b0*/  IADD3 R36, P3, PT, R21, R36, RZ ;  /* 0x0000002415247210 */ /* 0x000fc60007f7e0ff */
[----:B------:R1:W-:Y:S04]  /*525c0*/  STL [R1+0x1480], R33 ;  /* 0x0014802101007387 */ /* 0x0003e80000100800 */
[----:B------:R1:W-:Y:S01]  /*525d0*/  STL [R1+0x1454], R34 ;  /* 0x0014542201007387 */ /* 0x0003e20000100800 */
[----:B------:R-:W-:-:S03]  /*525e0*/  IMAD.X R37, R22, 0x1, R37, P4 ;  /* 0x0000000116257824 */ /* 0x000fc600020e0625 */
[----:B0-----:R-:W2:Y:S04]  /*525f0*/  LDL.LU R19, [R1+0x1444] ;  /* 0x0014440001137983 */ /* 0x001ea80000300800 */
[----:B------:R0:W-:Y:S04]  /*52600*/  STL [R1+0x1478], R35 ;  /* 0x0014782301007387 */ /* 0x0001e80000100800 */
[----:B-1----:R-:W2:Y:S04]  /*52610*/  LDL.LU R2, [R1+0x1468] ;  /* 0x0014680001027983 */ /* 0x002ea80000300800 */
        /* <DEDUP_REMOVED lines=14> */
[----:B------:R-:W4:Y:S04]  /*52700*/  LDL.LU R15, [R1+0x140c] ;  /* 0x00140c00010f7983 */ /* 0x000f280000300800 */
[----:B------:R-:W4:Y:S04]  /*52710*/  LDL.LU R20, [R1+0x1430] ;  /* 0x0014300001147983 */ /* 0x000f280000300800 */
        /* <DEDUP_REMOVED lines=12> */
[----:B0-----:R-:W2:Y:S04]  /*527e0*/  LDL.LU R35, [R1+0x13d4] ;  /* 0x0013d40001237983 */ /* 0x001ea80000300800 */
[----:B-1----:R-:W2:Y:S04]  /*527f0*/  LDL.LU R36, [R1+0x13f8] ;  /* 0x0013f80001247983 */ /* 0x002ea80000300800 */
[----:B------:R-:W2:Y:S01]  /*52800*/  LDL.LU R37, [R1+0x13cc] ;  /* 0x0013cc0001257983 */ /* 0x000ea20000300800 */
[C---:B------:R-:W-:Y:S01]  /*52810*/  IADD3 R19, P4, PT, R21.reuse, R19, RZ ;  /* 0x0000001315137210 */ /* 0x040fe20007f9e0ff */
[C---:B------:R-:W-:Y:S01]  /*52820*/  IMAD.X R2, R22.reuse, 0x1, R2, P5 ;  /* 0x0000000116027824 */ /* 0x040fe200028e0602 */
[C---:B------:R-:W-:Y:S01]  /*52830*/  IADD3 R3, P5, PT, R21.reuse, R3, RZ ;  /* 0x0000000315037210 */ /* 0x040fe20007fbe0ff */
[C---:B------:R-:W-:Y:S01]  /*52840*/  IMAD.X R4, R22.reuse, 0x1, R4, P6 ;  /* 0x0000000116047824 */ /* 0x040fe200030e0604 */
[----:B------:R-:W-:Y:S01]  /*52850*/  IADD3 R5, P6, PT, R21, R5, RZ ;  /* 0x0000000515057210 */ /* 0x000fe20007fde0ff */
        /* <DEDUP_REMOVED lines=15> */
[----:B---3--:R-:W-:-:S03]  /*52950*/  IADD3 R13, P4, PT, R21, R13, RZ ;  /* 0x0000000d150d7210 */ /* 0x008fc60007f9e0ff */
[----:B------:R3:W-:Y:S01]  /*52960*/  STL [R1+0x1424], R9 ;  /* 0x0014240901007387 */ /* 0x0007e20000100800 */
[----:B----4-:R-:W-:-:S03]  /*52970*/  IMAD.X R14, R22, 0x1, R14, P5 ;  /* 0x00000001160e7824 */ /* 0x010fc600028e060e */
[----:B------:R4:W-:Y:S01]  /*52980*/  STL [R1+0x1448], R10 ;  /* 0x0014480a01007387 */ /* 0x0009e20000100800 */
[----:B------:R-:W-:-:S03]  /*52990*/  IADD3 R15, P5, PT, R21, R15, RZ ;  /* 0x0000000f150f7210 */ /* 0x000fc60007fbe0ff */
[----:B------:R0:W-:Y:S01]  /*529a0*/  STL [R1+0x141c], R11 ;  /* 0x00141c0b01007387 */ /* 0x0001e20000100800 */
[----:B------:R-:W-:-:S03]  /*529b0*/  IMAD.X R20, R22, 0x1, R20, P6 ;  /* 0x0000000116147824 */ /* 0x000fc600030e0614 */
[----:B------:R0:W-:Y:S01]  /*529c0*/  STL [R1+0x1440], R12 ;  /* 0x0014400c01007387 */ /* 0x0001e20000100800 */
[----:B------:R-:W-:-:S03]  /*529d0*/  IADD3 R23, P6, PT, R21, R23, RZ ;  /* 0x0000001715177210 */ /* 0x000fc60007fde0ff */
[----:B------:R0:W-:Y:S01]  /*529e0*/  STL [R1+0x1414], R13 ;  /* 0x0014140d01007387 */ /* 0x0001e20000100800 */
[----:B--2---:R-:W-:-:S03]  /*529f0*/  IMAD.X R24, R22, 0x1, R24, P1 ;  /* 0x0000000116187824 */ /* 0x004fc600008e0618 */
        /* <DEDUP_REMOVED lines=20> */
[----:B------:R0:W-:Y:S04]  /*52b40*/  STL [R1+0x1410], R30 ;  /* 0x0014101e01007387 */ /* 0x0001e80000100800 */
[----:B------:R0:W-:Y:S01]  /*52b50*/  STL [R1+0x13e4], R31 ;  /* 0x0013e41f01007387 */ /* 0x0001e20000100800 */
[----:B------:R-:W-:-:S03]  /*52b60*/  IADD3 R35, P6, PT, R21, R35, RZ ;  /* 0x0000002315237210 */ /* 0x000fc60007fde0ff */
[----:B------:R0:W-:Y:S01]  /*52b70*/  STL [R1+0x1408], R32 ;  /* 0x0014082001007387 */ /* 0x0001e20000100800 */
[----:B------:R-:W-:-:S03]  /*52b80*/  IMAD.X R36, R22, 0x1, R36, P1 ;  /* 0x0000000116247824 */ /* 0x000fc600008e0624 */
[----:B------:R1:W-:Y:S04]  /*52b90*/  STL [R1+0x13dc], R33 ;  /* 0x0013dc2101007387 */ /* 0x0003e80000100800 */
[----:B------:R1:W-:Y:S01]  /*52ba0*/  STL [R1+0x1400], R34 ;  /* 0x0014002201007387 */ /* 0x0003e20000100800 */
[----:B------:R-:W-:-:S03]  /*52bb0*/  IADD3 R37, P1, PT, R21, R37, RZ ;  /* 0x0000002515257210 */ /* 0x000fc60007f3e0ff */
        /* <DEDUP_REMOVED lines=131> */
[----:B---3--:R-:W-:Y:S01]  /*533f0*/  IADD3 R5, P1, PT, R21, R5, RZ ;  /* 0x0000000515057210 */ /* 0x008fe20007f3e0ff */
        /* <DEDUP_REMOVED lines=58> */
[----:B---3--:R-:W3:Y:S04]  /*537a0*/  LDL.LU R3, [R1+0x12f0] ;  /* 0x0012f00001037983 */ /* 0x008ee80000300800 */
[----:B------:R0:W-:Y:S04]  /*537b0*/  STL [R1+0x12d4], R37 ;  /* 0x0012d42501007387 */ /* 0x0001e80000100800 */
[----:B----4-:R-:W4:Y:S04]  /*537c0*/  LDL.LU R4, [R1+0x12c4] ;  /* 0x0012c40001047983 */ /* 0x010f280000300800 */
        /* <DEDUP_REMOVED lines=29> */
[C---:B---3--:R-:W-:Y:S01]  /*539a0*/  IMAD.X R3, R22.reuse, 0x1, R3, P4 ;  /* 0x0000000116037824 */ /* 0x048fe200020e0603 */
[C---:B----4-:R-:W-:Y:S01]  /*539b0*/  IADD3 R4, P4, PT, R21.reuse, R4, RZ ;  /* 0x0000000415047210 */ /* 0x050fe20007f9e0ff */
[----:B------:R-:W-:Y:S01]  /*539c0*/  IMAD.X R5, R22, 0x1, R5, P5 ;  /* 0x0000000116057824 */ /* 0x000fe200028e0605 */
        /* <DEDUP_REMOVED lines=54> */
[----:B0-----:R-:W4:Y:S04]  /*53d30*/  LDL.LU R19, [R1+0x1254] ;  /* 0x0012540001137983 */ /* 0x001f280000300800 */
[----:B------:R0:W-:Y:S04]  /*53d40*/  STL [R1+0x1288], R35 ;  /* 0x0012882301007387 */ /* 0x0001e80000100800 */
[----:B-1----:R-:W4:Y:S04]  /*53d50*/  LDL.LU R2, [R1+0x1278] ;  /* 0x0012780001027983 */ /* 0x002f280000300800 */
[----:B------:R1:W-:Y:S04]  /*53d60*/  STL [R1+0x125c], R36 ;  /* 0x00125c2401007387 */ /* 0x0003e80000100800 */
[----:B--2---:R-:W2:Y:S04]  /*53d70*/  LDL.LU R3, [R1+0x124c] ;  /* 0x00124c0001037983 */ /* 0x004ea80000300800 */
[----:B------:R0:W-:Y:S04]  /*53d80*/  STL [R1+0x1280], R37 ;  /* 0x0012802501007387 */ /* 0x0001e80000100800 */
[----:B---3--:R-:W3:Y:S04]  /*53d90*/  LDL.LU R4, [R1+0x1270] ;  /* 0x0012700001047983 */ /* 0x008ee80000300800 */
[----:B----4-:R-:W4:Y:S04]  /*53da0*/  LDL.LU R5, [R1+0x1244] ;  /* 0x0012440001057983 */ /* 0x010f280000300800 */
        /* <DEDUP_REMOVED lines=23> */
[----:B0-----:R-:W4:Y:S04]  /*53f20*/  LDL.LU R35, [R1+0x11e4] ;  /* 0x0011e40001237983 */ /* 0x001f280000300800 */
[----:B-1----:R-:W4:Y:S04]  /*53f30*/  LDL.LU R36, [R1+0x1208] ;  /* 0x0012080001247983 */ /* 0x002f280000300800 */
[----:B------:R-:W4:Y:S01]  /*53f40*/  LDL.LU R37, [R1+0x11dc] ;  /* 0x0011dc0001257983 */ /* 0x000f220000300800 */
[C---:B------:R-:W-:Y:S01]  /*53f50*/  IADD3 R19, P6, PT, R21.reuse, R19, RZ ;  /* 0x0000001315137210 */ /* 0x040fe20007fde0ff */
[C---:B------:R-:W-:Y:S01]  /*53f60*/  IMAD.X R2, R22.reuse, 0x1, R2, P1 ;  /* 0x0000000116027824 */ /* 0x040fe200008e0602 */
[C---:B--2---:R-:W-:Y:S01]  /*53f70*/  IADD3 R3, P1, PT, R21.reuse, R3, RZ ;  /* 0x0000000315037210 */ /* 0x044fe20007f3e0ff */
[C---:B---3--:R-:W-:Y:S01]  /*53f80*/  IMAD.X R4, R22.reuse, 0x1, R4, P2 ;  /* 0x0000000116047824 */ /* 0x048fe200010e0604 */
[----:B----4-:R-:W-:Y:S01]  /*53f90*/  IADD3 R5, P2, PT, R21, R5, RZ ;  /* 0x0000000515057210 */ /* 0x010fe20007f5e0ff */
        /* <DEDUP_REMOVED lines=88> */
[C---:B------:R-:W-:Y:S01]  /*54520*/  IMAD.X R19, R22.reuse, 0x1, R19, P4 ;  /* 0x0000000116137824 */ /* 0x040fe200020e0613 */
[C---:B------:R-:W-:Y:S01]  /*54530*/  IADD3 R2, P4, PT, R21.reuse, R2, RZ ;  /* 0x0000000215027210 */ /* 0x040fe20007f9e0ff */
[C---:B--2---:R-:W-:Y:S01]  /*54540*/  IMAD.X R3, R22.reuse, 0x1, R3, P5 ;  /* 0x0000000116037824 */ /* 0x044fe200028e0603 */
[C---:B---3--:R-:W-:Y:S01]  /*54550*/  IADD3 R4, P5, PT, R21.reuse, R4, RZ ;  /* 0x0000000415047210 */ /* 0x048fe20007fbe0ff */
[----:B----4-:R-:W-:Y:S01]  /*54560*/  IMAD.X R5, R22, 0x1, R5, P6 ;  /* 0x0000000116057824 */ /* 0x010fe200030e0605 */
        /* <DEDUP_REMOVED lines=93> */
[----:B------:R-:W-:Y:S01]  /*54b40*/  STL [R1+0x115c], R19 ;  /* 0x00115c1301007387 */ /* 0x000fe20000100800 */
[----:B------:R-:W-:-:S03]  /*54b50*/  IMAD.X R6, R22, 0x1, R6, P4 ;  /* 0x0000000116067824 */ /* 0x000fc600020e0606 */
[----:B------:R-:W-:Y:S01]  /*54b60*/  STL [R1+0x1180], R2 ;  /* 0x0011800201007387 */ /* 0x000fe20000100800 */
        /* <DEDUP_REMOVED lines=24> */
[----:B------:R-:W-:-:S03]  /*54cf0*/  IADD3 R25, P4, PT, R25, UR6, RZ ;  /* 0x0000000619197c10 */ /* 0x000fc6000ff9e0ff */
        /* <DEDUP_REMOVED lines=18> */
[----:B------:R0:W-:Y:S04]  /*54e20*/  STL [R1+0x1128], R30 ;  /* 0x0011281e01007387 */ /* 0x0001e80000100800 */
[----:B------:R0:W-:Y:S01]  /*54e30*/  STL [R1+0x1704], R31 ;  /* 0x0017041f01007387 */ /* 0x0001e20000100800 */
[----:B------:R-:W-:-:S03]  /*54e40*/  IADD3 R35, P3, PT, R35, UR6, RZ ;  /* 0x0000000623237c10 */ /* 0x000fc6000ff7e0ff */
[----:B------:R0:W-:Y:S01]  /*54e50*/  STL [R1+0x1120], R32 ;  /* 0x0011202001007387 */ /* 0x0001e20000100800 */
[----:B------:R-:W-:-:S03]  /*54e60*/  IADD3.X R36, PT, PT, R36, UR5, RZ, P4, !PT ;  /* 0x0000000524247c10 */ /* 0x000fc6000a7fe4ff */
[----:B------:R1:W-:Y:S04]  /*54e70*/  STL [R1+0x1700], R33 ;  /* 0x0017002101007387 */ /* 0x0003e80000100800 */
[----:B------:R1:W-:Y:S01]  /*54e80*/  STL [R1+0x1118], R34 ;  /* 0x0011182201007387 */ /* 0x0003e20000100800 */
[----:B------:R-:W-:-:S03]  /*54e90*/  IADD3 R37, P4, PT, R37, UR6, RZ ;  /* 0x0000000625257c10 */ /* 0x000fc6000ff9e0ff */
        /* <DEDUP_REMOVED lines=34> */
[----:B------:R-:W-:-:S02]  /*550c0*/  IADD3.X R3, PT, PT, R3, UR5, RZ, P5, !PT ;  /* 0x0000000503037c10 */ /* 0x000fc4000affe4ff */
[----:B------:R-:W-:Y:S02]  /*550d0*/  IADD3 R4, P5, PT, R4, UR6, RZ ;  /* 0x0000000604047c10 */ /* 0x000fe4000ffbe0ff */
[----:B--2---:R-:W-:Y:S02]  /*550e0*/  IADD3.X R5, PT, PT, R5, UR5, RZ, P6, !PT ;  /* 0x0000000505057c10 */ /* 0x004fe4000b7fe4ff */
[----:B---3--:R-:W-:Y:S02]  /*550f0*/  IADD3 R6, P6, PT, R6, UR6, RZ ;  /* 0x0000000606067c10 */ /* 0x008fe4000ffde0ff */
[----:B----4-:R-:W-:Y:S01]  /*55100*/  IADD3.X R7, PT, PT, R7, UR5, RZ, P1, !PT ;  /* 0x0000000507077c10 */ /* 0x010fe20008ffe4ff */
[----:B------:R0:W-:Y:S01]  /*55110*/  STL [R1+0x1114], R3 ;  /* 0x0011140301007387 */ /* 0x0001e20000100800 */
[----:B------:R-:W-:-:S03]  /*55120*/  IADD3 R8, P1, PT, R8, UR6, RZ ;  /* 0x0000000608087c10 */ /* 0x000fc6000ff3e0ff */
[----:B------:R1:W-:Y:S01]  /*55130*/  STL [R1+0x16f4], R4 ;  /* 0x0016f40401007387 */ /* 0x0003e20000100800 */
[----:B------:R-:W-:-:S03]  /*55140*/  IADD3.X R9, PT, PT, R9, UR5, RZ, P2, !PT ;  /* 0x0000000509097c10 */ /* 0x000fc600097fe4ff */
        /* <DEDUP_REMOVED lines=42> */
[----:B------:R0:W-:Y:S04]  /*553f0*/  STL [R1+0x169c], R30 ;  /* 0x00169c1e01007387 */ /* 0x0001e80000100800 */
[----:B------:R0:W-:Y:S01]  /*55400*/  STL [R1+0x16c0], R31 ;  /* 0x0016c01f01007387 */ /* 0x0001e20000100800 */
[----:B------:R-:W-:-:S03]  /*55410*/  IADD3.X R35, PT, PT, R35, UR5, RZ, P1, !PT ;  /* 0x0000000523237c10 */ /* 0x000fc60008ffe4ff */
[----:B------:R0:W-:Y:S01]  /*55420*/  STL [R1+0x1694], R32 ;  /* 0x0016942001007387 */ /* 0x0001e20000100800 */
[----:B------:R-:W-:-:S03]  /*55430*/  IADD3 R36, P1, PT, R36, UR6, RZ ;  /* 0x0000000624247c10 */ /* 0x000fc6000ff3e0ff */
[----:B------:R1:W-:Y:S04]  /*55440*/  STL [R1+0x16b8], R33 ;  /* 0x0016b82101007387 */ /* 0x0003e80000100800 */
[----:B------:R1:W-:Y:S01]  /*55450*/  STL [R1+0x168c], R34 ;  /* 0x00168c2201007387 */ /* 0x0003e20000100800 */
[----:B------:R-:W-:-:S03]  /*55460*/  IADD3.X R37, PT, PT, R37, UR5, RZ, P2, !PT ;  /* 0x0000000525257c10 */ /* 0x000fc600097fe4ff */
        /* <DEDUP_REMOVED lines=34> */
[----:B------:R-:W-:-:S02]  /*55690*/  IADD3 R3, P2, PT, R3, UR6, RZ ;  /* 0x0000000603037c10 */ /* 0x000fc4000ff5e0ff */
[----:B------:R-:W-:Y:S02]  /*556a0*/  IADD3.X R4, PT, PT, R4, UR5, RZ, P3, !PT ;  /* 0x0000000504047c10 */ /* 0x000fe40009ffe4ff */
[----:B--2---:R-:W-:Y:S02]  /*556b0*/  IADD3 R5, P3, PT, R5, UR6, RZ ;  /* 0x0000000605057c10 */ /* 0x004fe4000ff7e0ff */
[----:B---3--:R-:W-:Y:S02]  /*556c0*/  IADD3.X R6, PT, PT, R6, UR5, RZ, P4, !PT ;  /* 0x0000000506067c10 */ /* 0x008fe4000a7fe4ff */
[----:B----4-:R-:W-:Y:S01]  /*556d0*/  IADD3 R7, P4, PT, R7, UR6, RZ ;  /* 0x0000000607077c10 */ /* 0x010fe2000ff9e0ff */
        /* <DEDUP_REMOVED lines=610> */
[----:B------:R0:W-:Y:S04]  /*57d00*/  STL [R1+0x18c4], R33 ;  /* 0x0018c42101007387 */ /* 0x0001e80000100800 */
[----:B------:R0:W-:Y:S04]  /*57d10*/  STL [R1+0x18cc], R34 ;  /* 0x0018cc2201007387 */ /* 0x0001e80000100800 */
[----:B------:R0:W-:Y:S04]  /*57d20*/  STL [R1+0x18e4], R37 ;  /* 0x0018e42501007387 */ /* 0x0001e80000100800 */
[----:B------:R0:W-:Y:S04]  /*57d30*/  STL [R1+0x18d4], R35 ;  /* 0x0018d42301007387 */ /* 0x0001e80000100800 */
[----:B------:R0:W-:Y:S01]  /*57d40*/  STL [R1+0x18dc], R36 ;  /* 0x0018dc2401007387 */ /* 0x0001e20000100800 */
[----:B------:R-:W-:Y:S05]  /*57d50*/  @P0 BRA `(.L_x_1) ;  /* 0xfffffbb000200947 */ /* 0x000fea000383ffff */
.L_x_0:
[----:B0-----:R-:W3:Y:S01]  /*57d60*/  LDL.LU R8, [R1+0x1cb4] ;  /* 0x001cb40001087983 */ /* 0x001ee20000300800 */
[----:B------:R-:W3:Y:S03]  /*57d70*/  LDCU UR14, c[0x0][0x3b4] ;  /* 0x00007680ff0e77ac */ /* 0x000ee60008000800 */
[----:B------:R-:W-:Y:S01]  /*57d80*/  STL [R1+0x1d4c], R25 ;  /* 0x001d4c1901007387 */ /* 0x000fe20000100800 */
[----:B------:R-:W0:Y:S03]  /*57d90*/  LDCU.64 UR8, c[0x0][0x398] ;  /* 0x00007300ff0877ac */ /* 0x000e260008000a00 */
[----:B------:R-:W-:Y:S01]  /*57da0*/  STL [R1+0x1d44], R24 ;  /* 0x001d441801007387 */ /* 0x000fe20000100800 */
[----:B------:R-:W1:Y:S03]  /*57db0*/  LDCU.64 UR6, c[0x0][0x390] ;  /* 0x00007200ff0677ac */ /* 0x000e660008000a00 */
[----:B------:R-:W-:Y:S01]  /*57dc0*/  STL [R1+0x1d3c], R7 ;  /* 0x001d3c0701007387 */ /* 0x000fe20000100800 */
[----:B------:R-:W-:Y:S01]  /*57dd0*/  MOV.SPILL R3, UR41 ;  /* 0x0000002900037c02 */ /* 0x000fe20009000f00 */
[----:B------:R-:W4:Y:S02]  /*57de0*/  LDCU UR13, c[0x0][0x39c] ;  /* 0x00007380ff0d77ac */ /* 0x000f240008000800 */
[----:B------:R-:W-:Y:S01]  /*57df0*/  STL [R1+0x1d38], R6 ;  /* 0x001d380601007387 */ /* 0x000fe20000100800 */
[----:B-----5:R-:W-:Y:S01]  /*57e00*/  MOV.SPILL R0, UR40 ;  /* 0x0000002800007c02 */ /* 0x020fe20009000f00 */
[----:B------:R-:W2:Y:S02]  /*57e10*/  LDCU UR12, c[0x0][0x39c] ;  /* 0x00007380ff0c77ac */ /* 0x000ea40008000800 */
[----:B------:R-:W-:Y:S01]  /*57e20*/  STL [R1+0x1d34], R5 ;  /* 0x001d340501007387 */ /* 0x000fe20000100800 */
[----:B------:R-:W0:Y:S03]  /*57e30*/  LDCU UR11, c[0x0][0x39c] ;  /* 0x00007380ff0b77ac */ /* 0x000e260008000800 */
[----:B------:R1:W-:Y:S01]  /*57e40*/  STL [R1+0x1d30], R4 ;  /* 0x001d300401007387 */ /* 0x0003e20000100800 */
[----:B------:R-:W-:Y:S01]  /*57e50*/  LOP3.LUT R2, R2, 0xfeffffff, RZ, 0xc0, !PT ;  /* 0xfeffffff02027812 */ /* 0x000fe200078ec0ff */
[----:B------:R-:W0:Y:S01]  /*57e60*/  LDCU UR5, c[0x0][0x39c] ;  /* 0x00007380ff0577ac */ /* 0x000e220008000800 */
[----:B------:R-:W0:Y:S01]  /*57e70*/  LDCU UR10, c[0x0][0x39c] ;  /* 0x00007380ff0a77ac */ /* 0x000e220008000800 */
[----:B-1----:R-:W2:Y:S01]  /*57e80*/  LDL.LU R4, [R1+0x24] ;  /* 0x0000240001047983 */ /* 0x002ea20000300800 */
[----:B------:R-:W1:Y:S03]  /*57e90*/  LDCU UR77, c[0x0][0x39c] ;  /* 0x00007380ff4d77ac */ /* 0x000e660008000800 */
[----:B------:R-:W-:Y:S01]  /*57ea0*/  STL [R1+0x1d2c], R26 ;  /* 0x001d2c1a01007387 */ /* 0x000fe20000100800 */
[----:B------:R-:W0:Y:S03]  /*57eb0*/  LDCU UR40, c[0x0][0x39c] ;  /* 0x00007380ff2877ac */ /* 0x000e260008000800 */
        /* <DEDUP_REMOVED lines=18> */
[----:B------:R3:W-:Y:S01]  /*57fe0*/  STL [R1+0x104c], R0 ;  /* 0x00104c0001007387 */ /* 0x0007e20000100800 */
[----:B------:R-:W0:Y:S01]  /*57ff0*/  LDCU UR69, c[0x0][0x39c] ;  /* 0x00007380ff4577ac */ /* 0x000e220008000800 */
        /* <DEDUP_REMOVED lines=51> */
[C---:B---3--:R-:W-:Y:S01]  /*58330*/  IMAD R0, R8.reuse, UR14, RZ ;  /* 0x0000000e08007c24 */ /* 0x048fe2000f8e02ff */
[----:B------:R-:W-:Y:S01]  /*58340*/  BAR.SYNC.DEFER_BLOCKING 0x0 ;  /* 0x0000000000007b1d */ /* 0x000fe20000010000 */
[----:B0-----:R-:W-:-:S03]  /*58350*/  ISETP.GE.AND P6, PT, R8, UR8, PT ;  /* 0x0000000808007c0c */ /* 0x001fc6000bfc6270 */
[C---:B------:R-:W-:Y:S02]  /*58360*/  IADD3 R3, P0, PT, R0.reuse, UR6, RZ ;  /* 0x0000000600037c10 */ /* 0x040fe4000ff1e0ff */
[----:B------:R-:W0:Y:S02]  /*58370*/  LDCU UR6, c[0x0][0x3b8] ;  /* 0x00007700ff0677ac */ /* 0x000e240008000800 */
[----:B------:R-:W-:Y:S01]  /*58380*/  LEA.HI.X.SX32 R0, R0, UR7, 0x1, P0 ;  /* 0x0000000700007c11 */ /* 0x000fe200080f0eff */
[----:B------:R-:W3:Y:S01]  /*58390*/  LDCU UR8, c[0x0][0x3b8] ;  /* 0x00007700ff0877ac */ /* 0x000ee20008000800 */
[----:B------:R-:W0:Y:S01]  /*583a0*/  LDCU UR7, c[0x0][0x3b8] ;  /* 0x00007700ff0777ac */ /* 0x000e220008000800 */
[----:B------:R-:W0:Y:S01]  /*583b0*/  LDCU UR14, c[0x0][0x39c] ;  /* 0x00007380ff0e77ac */ /* 0x000e220008000800 */
[C---:B--2---:R-:W-:Y:S02]  /*583c0*/  VIADD R8, R4.reuse, 0xb1 ;  /* 0x000000b104087836 */ /* 0x044fe40000000000 */
[----:B------:R-:W-:-:S02]  /*583d0*/  VIADD R9, R4, 0x1ff ;  /* 0x000001ff04097836 */ /* 0x000fc40000000000 */
[----:B0-----:R-:W-:Y:S01]  /*583e0*/  IMAD R10, R4, UR6, RZ ;  /* 0x00000006040a7c24 */ /* 0x001fe2000f8e02ff */
[----:B------:R-:W-:Y:S01]  /*583f0*/  ISETP.LT.AND P0, PT, R8, UR9, !P6 ;  /* 0x0000000908007c0c */ /* 0x000fe2000f701270 */
[C---:B------:R-:W-:Y:S01]  /*58400*/  VIADD R8, R4.reuse, 0xaf ;  /* 0x000000af04087836 */ /* 0x040fe20000000000 */
[----:B----4-:R-:W-:Y:S01]  /*58410*/  ISETP.LT.AND P5, PT, R9, UR13, !P6 ;  /* 0x0000000d09007c0c */ /* 0x010fe2000f7a1270 */
[C---:B------:R-:W-:Y:S01]  /*58420*/  VIADD R9, R4.reuse, 0xb0 ;  /* 0x000000b004097836 */ /* 0x040fe20000000000 */
[----:B------:R-:W0:Y:S01]  /*58430*/  LDCU UR6, c[0x0][0x3b8] ;  /* 0x00007700ff0677ac */ /* 0x000e220008000800 */
[----:B------:R-:W-:-:S03]  /*58440*/  VIADD R11, R4, 0xae ;  /* 0x000000ae040b7836 */ /* 0x000fc60000000000 */
[----:B------:R-:W-:Y:S01]  /*58450*/  ISETP.LT.AND P1, PT, R9, UR12, !P6 ;  /* 0x0000000c09007c0c */ /* 0x000fe2000f721270 */
[----:B---3--:R-:W-:Y:S01]  /*58460*/  VIADD R9, R10, UR8 ;  /* 0x000000080a097c36 */ /* 0x008fe20008000000 */
[----:B------:R-:W2:Y:S03]  /*58470*/  LDCU UR8, c[0x0][0x3b8] ;  /* 0x00007700ff0877ac */ /* 0x000ea60008000800 */
[----:B------:R-:W-:Y:S01]  /*58480*/  @P0 LOP3.LUT R2, R2, 0x1000000, RZ, 0xfc, !PT ;  /* 0x0100000002020812 */ /* 0x000fe200078efcff */
[----:B------:R-:W3:Y:S01]  /*58490*/  LDCU UR9, c[0x0][0x3b8] ;  /* 0x00007700ff0977ac */ /* 0x000ee20008000800 */
[----:B------:R-:W-:Y:S01]  /*584a0*/  ISETP.LT.AND P0, PT, R8, UR11, !P6 ;  /* 0x0000000b08007c0c */ /* 0x000fe2000f701270 */
[----:B------:R-:W-:Y:S01]  /*584b0*/  VIADD R8, R9, UR7 ;  /* 0x0000000709087c36 */ /* 0x000fe20008000000 */
[----:B------:R-:W-:Y:S01]  /*584c0*/  LOP3.LUT R2, R2, 0xff7fffff, RZ, 0xc0, !PT ;  /* 0xff7fffff02027812 */ /* 0x000fe200078ec0ff */
[----:B------:R-:W4:Y:S03]  /*584d0*/  LDCU UR7, c[0x0][0x3b8] ;  /* 0x00007700ff0777ac */ /* 0x000f260008000800 */
[----:B------:R-:W-:Y:S01]  /*584e0*/  @P1 LOP3.LUT R2, R2, 0x800000, RZ, 0xfc, !PT ;  /* 0x0080000002021812 */ /* 0x000fe200078efcff */
[----:B------:R-:W-:Y:S01]  /*584f0*/  VIADD R34, R4, 0x1ba ;  /* 0x000001ba04227836 */ /* 0x000fe20000000000 */
[----:B------:R-:W-:Y:S01]  /*58500*/  IADD3 R12, P1, PT, R10, R3, RZ ;  /* 0x000000030a0c7210 */ /* 0x000fe20007f3e0ff */
[----:B------:R-:W0:Y:S01]  /*58510*/  LDCU UR13, c[0x0][0x39c] ;  /* 0x00007380ff0d77ac */ /* 0x000e220008000800 */
[----:B------:R-:W-:-:S02]  /*58520*/  LOP3.LUT R2, R2, 0xffbfffff, RZ, 0xc0, !PT ;  /* 0xffbfffff02027812 */ /* 0x000fc400078ec0ff */
[-C--:B------:R-:W-:Y:S01]  /*58530*/  LEA.HI.X.SX32 R13, R10, R0.reuse, 0x1, P1 ;  /* 0x000000000a0d7211 */ /* 0x080fe200008f0eff */
[----:B------:R-:W0:Y:S01]  /*58540*/  LDCU UR12, c[0x0][0x39c] ;  /* 0x00007380ff0c77ac */ /* 0x000e220008000800 */
[----:B------:R-:W-:Y:S02]  /*58550*/  @P0 LOP3.LUT R2, R2, 0x400000, RZ, 0xfc, !PT ;  /* 0x0040000002020812 */ /* 0x000fe400078efcff */
[----:B------:R-:W-:Y:S01]  /*58560*/  IADD3 R6, P0, PT, R9, R3, RZ ;  /* 0x0000000309067210 */ /* 0x000fe20007f1e0ff */
[----:B------:R-:W-:Y:S01]  /*58570*/  STL.64 [R1+0xac0], R12 ;  /* 0x000ac00c01007387 */ /* 0x000fe20000100a00 */
[----:B------:R-:W-:Y:S01]  /*58580*/  ISETP.LT.AND P1, PT, R11, UR10, !P6 ;  /* 0x0000000a0b007c0c */ /* 0x000fe2000f721270 */
[----:B------:R-:W0:Y:S01]  /*58590*/  LDCU UR10, c[0x0][0x3b8] ;  /* 0x00007700ff0a77ac */ /* 0x000e220008000800 */
[----:B------:R-:W-:Y:S01]  /*585a0*/  LEA.HI.X.SX32 R7, R9, R0, 0x1, P0 ;  /* 0x0000000009077211 */ /* 0x000fe200000f0eff */
[----:B------:R-:W-:Y:S01]  /*585b0*/  VIADD R9, R4, 0xad ;  /* 0x000000ad04097836 */ /* 0x000fe20000000000 */
[----:B------:R-:W-:Y:S01]  /*585c0*/  LOP3.LUT R2, R2, 0xffdfffff, RZ, 0xc0, !PT ;  /* 0xffdfffff02027812 */ /* 0x000fe200078ec0ff */
[----:B------:R-:W1:Y:S02]  /*585d0*/  LDCU UR11, c[0x0][0x39c] ;  /* 0x00007380ff0b77ac */ /* 0x000e640008000800 */
[----:B------:R0:W-:Y:S04]  /*585e0*/  STL.64 [R1+0xac8], R6 ;  /* 0x000ac80601007387 */ /* 0x0001e80000100a00 */
[----:B------:R2:W-:Y:S02]  /*585f0*/  STL [R1+0x1cb8], R3 ;  /* 0x001cb80301007387 */ /* 0x0005e40000100800 */
[----:B------:R-:W-:-:S02]  /*58600*/  @P1 LOP3.LUT R2, R2, 0x200000, RZ, 0xfc, !PT ;  /* 0x0020000002021812 */ /* 0x000fc400078efcff */
[----:B------:R1:W-:Y:S02]  /*58610*/  STL [R1+0x1cbc], R0 ;  /* 0x001cbc0001007387 */ /* 0x0003e40000100800 */
[----:B------:R-:W-:Y:S02]  /*58620*/  LOP3.LUT R2, R2, 0xffefffff, RZ, 0xc0, !PT ;  /* 0xffefffff02027812 */ /* 0x000fe400078ec0ff */
[C---:B0-----:R-:W-:Y:S01]  /*58630*/  IADD3 R6, P0, PT, R8.reuse, R3, RZ ;  /* 0x0000000308067210 */ /* 0x041fe20007f1e0ff */
[C---:B--2---:R-:W-:Y:S01]  /*58640*/  VIADD R3, R8.reuse, UR6 ;  /* 0x0000000608037c36 */ /* 0x044fe20008000000 */
[----:B------:R-:W0:Y:S02]  /*58650*/  LDCU UR6, c[0x0][0x3b8] ;  /* 0x00007700ff0677ac */ /* 0x000e240008000800 */
[----:B------:R-:W-:Y:S02]  /*58660*/  LEA.HI.X.SX32 R7, R8, R0, 0x1, P0 ;  /* 0x0000000008077211 */ /* 0x000fe400000f0eff */
[----:B------:R-:W-:Y:S01]  /*58670*/  ISETP.LT.AND P0, PT, R9, UR5, !P6 ;  /* 0x0000000509007c0c */ /* 0x000fe2000f701270 */
[----:B------:R-:W2:Y:S01]  /*58680*/  LDCU UR5, c[0x0][0x3b8] ;  /* 0x00007700ff0577ac */ /* 0x000ea20008000800 */
[----:B-1----:R-:W-:Y:S01]  /*58690*/  VIADD R0, R3, UR8 ;  /* 0x0000000803007c36 */ /* 0x002fe20008000000 */
[----:B------:R-:W-:Y:S01]  /*586a0*/  STL.64 [R1+0x1190], R6 ;  /* 0x0011900601007387 */ /* 0x000fe20000100a00 */
[----:B------:R-:W1:Y:S03]  /*586b0*/  LDCU UR8, c[0x0][0x3b8] ;  /* 0x00007700ff0877ac */ /* 0x000e660008000800 */
[----:B------:R-:W-:Y:S04]  /*586c0*/  STL [R1+0xae0], R3 ;  /* 0x000ae00301007387 */ /* 0x000fe80000100800 */
[----:B------:R4:W-:Y:S02]  /*586d0*/  STL [R1+0xafc], R0 ;  /* 0x000afc0001007387 */ /* 0x0009e40000100800 */
[----:B------:R-:W-:Y:S01]  /*586e0*/  @P0 LOP3.LUT R2, R2, 0x100000, RZ, 0xfc, !PT ;  /* 0x0010000002020812 */ /* 0x000fe200078efcff */
[----:B----4-:R-:W-:Y:S01]  /*586f0*/  VIADD R0, R0, UR7 ;  /* 0x0000000700007c36 */ /* 0x010fe20008000000 */
[----:B------:R-:W4:Y:S04]  /*58700*/  LDCU UR7, c[0x0][0x3b8] ;  /* 0x00007700ff0777ac */ /* 0x000f280008000800 */
[----:B------:R3:W-:Y:S02]  /*58710*/  STL [R1+0xb08], R0 ;  /* 0x000b080001007387 */ /* 0x0007e40000100800 */
[----:B---3--:R-:W-:Y:S01]  /*58720*/  VIADD R0, R0, UR9 ;  /* 0x0000000900007c36 */ /* 0x008fe20008000000 */
[----:B------:R-:W3:Y:S04]  /*58730*/  LDCU UR9, c[0x0][0x3b8] ;  /* 0x00007700ff0977ac */ /* 0x000ee80008000800 */
[----:B------:R2:W-:Y:S02]  /*58740*/  STL [R1+0xb14], R0 ;  /* 0x000b140001007387 */ /* 0x0005e40000100800 */
[----:B--2---:R-:W-:Y:S01]  /*58750*/  VIADD R0, R0, UR5 ;  /* 0x0000000500007c36 */ /* 0x004fe20008000000 */
[----:B------:R-:W2:Y:S04]  /*58760*/  LDCU UR5, c[0x0][0x3b8] ;  /* 0x00007700ff0577ac */ /* 0x000ea80008000800 */
[----:B------:R0:W-:Y:S02]  /*58770*/  STL [R1+0xb20], R0 ;  /* 0x000b200001007387 */ /* 0x0001e40000100800 */
[----:B0-----:R-:W-:Y:S01]  /*58780*/  VIADD R0, R0, UR10 ;  /* 0x0000000a00007c36 */ /* 0x001fe20008000000 */
[----:B------:R-:W-:Y:S01]  /*58790*/  LOP3.LUT R2, R2, 0xfff7ffff, RZ, 0xc0, !PT ;  /* 0xfff7ffff02027812 */ /* 0x000fe200078ec0ff */
[----:B------:R-:W-:Y:S01]  /*587a0*/  VIADD R11, R4, 0xe ;  /* 0x0000000e040b7836 */ /* 0x000fe20000000000 */
[----:B------:R-:W0:Y:S02]  /*587b0*/  LDCU UR10, c[0x0][0x39c] ;  /* 0x00007380ff0a77ac */ /* 0x000e240008000800 */
[----:B------:R1:W-:Y:S02]  /*587c0*/  STL [R1+0xb2c], R0 ;  /* 0x000b2c0001007387 */ /* 0x0003e40000100800 */
[----:B-1----:R-:W-:Y:S01]  /*587d0*/  VIADD R0, R0, UR8 ;  /* 0x0000000800007c36 */ /* 0x002fe20008000000 */
[----:B------:R-:W1:Y:S04]  /*587e0*/  LDCU UR8, c[0x0][0x3b8] ;  /* 0x00007700ff0877ac */ /* 0x000e680008000800 */
[----:B------:R4:W-:Y:S02]  /*587f0*/  STL [R1+0xb38], R0 ;  /* 0x000b380001007387 */ /* 0x0009e40000100800 */
[----:B----4-:R-:W-:Y:S01]  /*58800*/  VIADD R0, R0, UR7 ;  /* 0x0000000700007c36 */ /* 0x010fe20008000000 */
[----:B------:R-:W4:Y:S04]  /*58810*/  LDCU UR7, c[0x0][0x3b8] ;  /* 0x00007700ff0777ac */ /* 0x000f280008000800 */
[----:B------:R0:W-:Y:S02]  /*58820*/  STL [R1+0xb44], R0 ;  /* 0x000b440001007387 */ /* 0x0001e40000100800 */
[----:B0-----:R-:W-:Y:S01]  /*58830*/  VIADD R0, R0, UR6 ;  /* 0x0000000600007c36 */ /* 0x001fe20008000000 */
[----:B------:R-:W0:Y:S04]  /*58840*/  LDCU UR6, c[0x0][0x3b8] ;  /* 0x00007700ff0677ac */ /* 0x000e280008000800 */
[----:B------:R2:W-:Y:S02]  /*58850*/  STL [R1+0xb50], R0 ;  /* 0x000b500001007387 */ /* 0x0005e40000100800 */
[----:B--2---:R-:W-:Y:S01]  /*58860*/  VIADD R0, R0, UR5 ;  /* 0x0000000500007c36 */ /* 0x004fe20008000000 */
[----:B------:R-:W2:Y:S04]  /*58870*/  LDCU UR5, c[0x0][0x3b8] ;  /* 0x00007700ff0577ac */ /* 0x000ea80008000800 */
[----:B------:R3:W-:Y:S02]  /*58880*/  STL [R1+0xb5c], R0 ;  /* 0x000b5c0001007387 */ /* 0x0007e40000100800 */
[----:B---3--:R-:W-:Y:S01]  /*58890*/  VIADD R0, R0, UR9 ;  /* 0x0000000900007c36 */ /* 0x008fe20008000000 */
[----:B------:R-:W3:Y:S04]  /*588a0*/  LDCU UR9, c[0x0][0x3b8] ;  /* 0x00007700ff0977ac */ /* 0x000ee80008000800 */
        /* <DEDUP_REMOVED lines=204> */
[----:B------:R2:W-:Y:S04]  /*59570*/  STL [R1+0xebc], R0 ;  /* 0x000ebc0001007387 */ /* 0x0005e80000100800 */
[----:B------:R-:W4:Y:S04]  /*59580*/  LDL.LU R17, [R1+0x7f0] ;  /* 0x0007f00001117983 */ /* 0x000f280000300800 */
[----:B------:R-:W4:Y:S01]  /*59590*/  LDL.LU R16, [R1+0x7f4] ;  /* 0x0007f40001107983 */ /* 0x000f220000300800 */
[----:B--2---:R-:W-:Y:S01]  /*595a0*/  VIADD R0, R0, UR5 ;  /* 0x0000000500007c36 */ /* 0x004fe20008000000 */
[----:B------:R-:W2:Y:S02]  /*595b0*/  LDCU UR5, c[0x0][0x3b8] ;  /* 0x00007700ff0577ac */ /* 0x000ea40008000800 */
[----:B------:R-:W4:Y:S04]  /*595c0*/  LDL.LU R15, [R1+0x7f8] ;  /* 0x0007f800010f7983 */ /* 0x000f280000300800 */
[----:B------:R3:W-:Y:S04]  /*595d0*/  STL [R1+0xec8], R0 ;  /* 0x000ec80001007387 */ /* 0x0007e80000100800 */
[----:B------:R-:W4:Y:S01]  /*595e0*/  LDL.LU R14, [R1+0x7fc] ;  /* 0x0007fc00010e7983 */ /* 0x000f220000300800 */
        /* <DEDUP_REMOVED lines=8> */
[----:B------:R0:W-:Y:S04]  /*59670*/  STL [R1+0xeec], R0 ;  /* 0x000eec0001007387 */ /* 0x0001e80000100800 */
[----:B------:R-:W4:Y:S04]  /*59680*/  LDL.LU R29, [R1+0x7e0] ;  /* 0x0007e000011d7983 */ /* 0x000f280000300800 */
[----:B------:R-:W4:Y:S01]  /*59690*/  LDL.LU R28, [R1+0x7e4] ;  /* 0x0007e400011c7983 */ /* 0x000f220000300800 */
[----:B0-----:R-:W-:Y:S01]  /*596a0*/  VIADD R0, R0, UR6 ;  /* 0x0000000600007c36 */ /* 0x001fe20008000000 */
[----:B------:R-:W0:Y:S02]  /*596b0*/  LDCU UR6, c[0x0][0x3b8] ;  /* 0x00007700ff0677ac */ /* 0x000e240008000800 */
[----:B------:R-:W4:Y:S04]  /*596c0*/  LDL.LU R27, [R1+0x7e8] ;  /* 0x0007e800011b7983 */ /* 0x000f280000300800 */
[----:B------:R2:W-:Y:S04]  /*596d0*/  STL [R1+0xef8], R0 ;  /* 0x000ef80001007387 */ /* 0x0005e80000100800 */
        /* <DEDUP_REMOVED lines=13> */
[----:B--2---:R-:W-:Y:S01]  /*597b0*/  VIADD R0, R0, UR5 ;  /* 0x0000000500007c36 */ /* 0x004fe20008000000 */
[----:B------:R-:W2:Y:S04]  /*597c0*/  LDCU UR5, c[0x0][0x3b8] ;  /* 0x00007700ff0577ac */ /* 0x000ea80008000800 */
[----:B------:R3:W-:Y:S02]  /*597d0*/  STL [R1+0xf04], R0 ;  /* 0x000f040001007387 */ /* 0x0007e40000100800 */
[----:B---3--:R-:W-:Y:S01]  /*597e0*/  VIADD R0, R0, UR9 ;  /* 0x0000000900007c36 */ /* 0x008fe20008000000 */
[----:B------:R-:W3:Y:S04]  /*597f0*/  LDCU UR9, c[0x0][0x3b8] ;  /* 0x00007700ff0977ac */ /* 0x000ee80008000800 */
[----:B------:R1:W-:Y:S02]  /*59800*/  STL [R1+0xf0c], R0 ;  /* 0x000f0c0001007387 */ /* 0x0003e40000100800 */
[----:B-1----:R-:W-:Y:S01]  /*59810*/  VIADD R0, R0, UR8 ;  /* 0x0000000800007c36 */ /* 0x002fe20008000000 */
[----:B------:R-:W1:Y:S01]  /*59820*/  LDCU UR8, c[0x0][0x3b8] ;  /* 0x00007700ff0877ac */ /* 0x000e620008000800 */
[----:B------:R-:W-:-:S05]  /*59830*/  F2FP.SATFINITE.E5M2.F32.PACK_AB_MERGE_C R8, R16, R17, RZ ;  /* 0x000000111008723e */ /* 0x000fca00048060ff */
[----:B------:R-:W-:Y:S01]  /*59840*/  STL [R1+0x1048], R8 ;  /* 0x0010480801007387 */ /* 0x000fe20000100800 */
[----:B------:R-:W-:-:S05]  /*59850*/  F2FP.SATFINITE.E5M2.F32.PACK_AB_MERGE_C R3, R14, R15, RZ ;  /* 0x0000000f0e03723e */ /* 0x000fca00048060ff */
[----:B------:R-:W-:Y:S04]  /*59860*/  STL [R1+0xff4], R3 ;  /* 0x000ff40301007387 */ /* 0x000fe80000100800 */
[----:B------:R-:W3:Y:S04]  /*59870*/  LDL.LU R25, [R1+0x7a0] ;  /* 0x0007a00001197983 */ /* 0x000ee80000300800 */
[----:B------:R-:W3:Y:S04]  /*59880*/  LDL.LU R37, [R1+0x7a4] ;  /* 0x0007a40001257983 */ /* 0x000ee80000300800 */
[----:B------:R-:W3:Y:S04]  /*59890*/  LDL.LU R23, [R1+0x7a8] ;  /* 0x0007a80001177983 */ /* 0x000ee80000300800 */
[----:B------:R4:W-:Y:S04]  /*598a0*/  STL [R1+0xf00], R0 ;  /* 0x000f000001007387 */ /* 0x0009e80000100800 */
[----:B------:R-:W3:Y:S04]  /*598b0*/  LDL.LU R22, [R1+0x7ac] ;  /* 0x0007ac0001167983 */ /* 0x000ee80000300800 */
[----:B------:R-:W3:Y:S04]  /*598c0*/  LDL.LU R17, [R1+0x790] ;  /* 0x0007900001117983 */ /* 0x000ee80000300800 */
[----:B------:R-:W3:Y:S01]  /*598d0*/  LDL.LU R16, [R1+0x794] ;  /* 0x0007940001107983 */ /* 0x000ee20000300800 */
[----:B----4-:R-:W-:Y:S01]  /*598e0*/  VIADD R0, R0, UR7 ;  /* 0x0000000700007c36 */ /* 0x010fe20008000000 */
[----:B------:R-:W4:Y:S02]  /*598f0*/  LDCU UR7, c[0x0][0x3b8] ;  /* 0x00007700ff0777ac */ /* 0x000f240008000800 */
[----:B------:R-:W4:Y:S04]  /*59900*/  LDL.LU R15, [R1+0x798] ;  /* 0x00079800010f7983 */ /* 0x000f280000300800 */
[----:B------:R-:W4:Y:S01]  /*59910*/  LDL.LU R14, [R1+0x79c] ;  /* 0x00079c00010e7983 */ /* 0x000f220000300800 */
[----:B------:R-:W-:-:S05]  /*59920*/  F2FP.SATFINITE.E5M2.F32.PACK_AB_MERGE_C R8, R28, R29, RZ ;  /* 0x0000001d1c08723e */ /* 0x000fca00048060ff */
[----:B------:R-:W-:Y:S01]  /*59930*/  STL [R1+0xfcc], R8 ;  /* 0x000fcc0801007387 */ /* 0x000fe20000100800 */
[----:B------:R-:W-:-:S05]  /*59940*/  F2FP.SATFINITE.E5M2.F32.PACK_AB_MERGE_C R3, R26, R27, RZ ;  /* 0x0000001b1a03723e */ /* 0x000fca00048060ff */
[----:B------:R0:W-:Y:S01]  /*59950*/  STL [R1+0xfc8], R3 ;  /* 0x000fc80301007387 */ /* 0x0001e20000100800 */
[----:B------:R-:W-:-:S03]  /*59960*/  F2FP.SATFINITE.E5M2.F32.PACK_AB_MERGE_C R5, R6, R5, RZ ;  /* 0x000000050605723e */ /* 0x000fc600048060ff */
[----:B------:R1:W-:Y:S01]  /*59970*/  STL [R1+0xef4], R0 ;  /* 0x000ef40001007387 */ /* 0x0003e20000100800 */
[----:B0-----:R-:W-:-:S03]  /*59980*/  F2FP.SATFINITE.E5M2.F32.PACK_AB_MERGE_C R3, R24, R7, RZ ;  /* 0x000000071803723e */ /* 0x001fc600048060ff */
[----:B------:R0:W-:Y:S01]  /*59990*/  STL [R1+0x10e4], R5 ;  /* 0x0010e40501007387 */ /* 0x0001e20000100800 */
[----:B-1----:R-:W-:Y:S01]  /*599a0*/  VIADD R0, R0, UR6 ;  /* 0x0000000600007c36 */ /* 0x002fe20008000000 */
[----:B------:R-:W1:Y:S02]  /*599b0*/  LDCU UR6, c[0x0][0x3b8] ;  /* 0x00007700ff0677ac */ /* 0x000e640008000800 */
[----:B------:R2:W-:Y:S01]  /*599c0*/  STL [R1+0x10dc], R3 ;  /* 0x0010dc0301007387 */ /* 0x0005e20000100800 */
[----:B0-----:R-:W-:-:S03]  /*599d0*/  F2FP.SATFINITE.E5M2.F32.PACK_AB_MERGE_C R5, R35, R36, RZ ;  /* 0x000000242305723e */ /* 0x001fc600048060ff */
[----:B------:R0:W-:Y:S01]  /*599e0*/  STL [R1+0xee8], R0 ;  /* 0x000ee80001007387 */ /* 0x0001e20000100800 */
[----:B--2---:R-:W-:-:S03]  /*599f0*/  F2FP.SATFINITE.E5M2.F32.PACK_AB_MERGE_C R3, R20, R21, RZ ;  /* 0x000000151403723e */ /* 0x004fc600048060ff */
[----:B------:R2:W-:Y:S04]  /*59a00*/  STL [R1+0x10d8], R5 ;  /* 0x0010d80501007387 */ /* 0x0005e80000100800 */
[----:B------:R1:W-:Y:S01]  /*59a10*/  STL [R1+0x1084], R3 ;  /* 0x0010840301007387 */ /* 0x0003e20000100800 */
[----:B0-----:R-:W-:Y:S01]  /*59a20*/  VIADD R0, R0, UR5 ;  /* 0x0000000500007c36 */ /* 0x001fe20008000000 */
[----:B------:R-:W0:Y:S01]  /*59a30*/  LDCU UR5, c[0x0][0x3b8] ;  /* 0x00007700ff0577ac */ /* 0x000e220008000800 */
[----:B--2---:R-:W-:-:S03]  /*59a40*/  F2FP.SATFINITE.E5M2.F32.PACK_AB_MERGE_C R5, R18, R19, RZ ;  /* 0x000000131205723e */ /* 0x004fc600048060ff */
[----:B------:R3:W-:Y:S01]  /*59a50*/  STL [R1+0xedc], R0 ;  /* 0x000edc0001007387 */ /* 0x0007e20000100800 */
[----:B-1----:R-:W-:-:S03]  /*59a60*/  F2FP.SATFINITE.E5M2.F32.PACK_AB_MERGE_C R3, R12, R13, RZ ;  /* 0x0000000d0c03723e */ /* 0x002fc600048060ff */
[----:B------:R-:W-:Y:S04]  /*59a70*/  STL [R1+0x120c], R5 ;  /* 0x00120c0501007387 */ /* 0x000fe80000100800 */
[----:B------:R-:W-:Y:S01]  /*59a80*/  STL [R1+0x1208], R3 ;  /* 0x0012080301007387 */ /* 0x000fe20000100800 */
[----:B---3--:R-:W-:Y:S01]  /*59a90*/  VIADD R0, R0, UR9 ;  /* 0x0000000900007c36 */ /* 0x008fe20008000000 */
[----:B------:R-:W1:Y:S02]  /*59aa0*/  LDCU UR9, c[0x0][0x3b8] ;  /* 0x00007700ff0977ac */ /* 0x000e640008000800 */
[----:B------:R-:W2:Y:S04]  /*59ab0*/  LDL.LU R36, [R1+0x780] ;  /* 0x0007800001247983 */ /* 0x000ea80000300800 */
[----:B------:R-:W2:Y:S04]  /*59ac0*/  LDL.LU R35, [R1+0x784] ;  /* 0x0007840001237983 */ /* 0x000ea80000300800 */
[----:B------:R-:W3:Y:S04]  /*59ad0*/  LDL.LU R21, [R1+0x788] ;  /* 0x0007880001157983 */ /* 0x000ee80000300800 */
[----:B------:R0:W-:Y:S04]  /*59ae0*/  STL [R1+0xed0], R0 ;  /* 0x000ed00001007387 */ /* 0x0001e80000100800 */
[----:B------:R-:W3:Y:S04]  /*59af0*/  LDL.LU R20, [R1+0x78c] ;  /* 0x00078c0001147983 */ /* 0x000ee80000300800 */
[----:B------:R-:W3:Y:S04]  /*59b00*/  LDL.LU R19, [R1+0x770] ;  /* 0x0007700001137983 */ /* 0x000ee80000300800 */
[----:B------:R-:W3:Y:S04]  /*59b10*/  LDL.LU R18, [R1+0x774] ;  /* 0x0007740001127983 */ /* 0x000ee80000300800 */
[----:B------:R-:W3:Y:S04]  /*59b20*/  LDL.LU R13, [R1+0x778] ;  /* 0x00077800010d7983 */ /* 0x000ee80000300800 */
[----:B------:R-:W3:Y:S01]  /*59b30*/  LDL.LU R12, [R1+0x77c] ;  /* 0x00077c00010c7983 */ /* 0x000ee20000300800 */
[----:B0-----:R-:W-:Y:S01]  /*59b40*/  VIADD R0, R0, UR8 ;  /* 0x0000000800007c36 */ /* 0x001fe20008000000 */
[----:B------:R-:W0:Y:S01]  /*59b50*/  LDCU UR8, c[0x0][0x3b8] ;  /* 0x00007700ff0877ac */ /* 0x000e220008000800 */
[----:B------:R-:W-:-:S05]  /*59b60*/  F2FP.SATFINITE.E5M2.F32.PACK_AB_MERGE_C R5, R37, R25, RZ ;  /* 0x000000192505723e */ /* 0x000fca00048060ff */
[----:B------:R0:W-:Y:S01]  /*59b70*/  STL [R1+0x11f8], R5 ;  /* 0x0011f80501007387 */ /* 0x0001e20000100800 */
[----:B------:R-:W-:-:S05]  /*59b80*/  F2FP.SATFINITE.E5M2.F32.PACK_AB_MERGE_C R3, R22, R23, RZ ;  /* 0x000000171603723e */ /* 0x000fca00048060ff */
[----:B------:R4:W-:Y:S01]  /*59b90*/  STL [R1+0x11f4], R3 ;  /* 0x0011f40301007387 */ /* 0x0009e20000100800 */
[----:B0-----:R-:W-:-:S03]  /*59ba0*/  F2FP.SATFINITE.E5M2.F32.PACK_AB_MERGE_C R5, R16, R17, RZ ;  /* 0x000000111005723e */ /* 0x001fc600048060ff */
[----:B------:R0:W-:Y:S01]  /*59bb0*/  STL [R1+0xec4], R0 ;  /* 0x000ec40001007387 */ /* 0x0001e20000100800 */
[----:B----4-:R-:W-:-:S03]  /*59bc0*/  F2FP.SATFINITE.E5M2.F32.PACK_AB_MERGE_C R3, R14, R15, RZ ;  /* 0x0000000f0e03723e */ /* 0x010fc600048060ff */
[----:B------:R4:W-:Y:S01]  /*59bd0*/  STL [R1+0x1244], R5 ;  /* 0x0012440501007387 */ /* 0x0009e20000100800 */
[----:B0-----:R-:W-:Y:S01]  /*59be0*/  VIADD R0, R0, UR7 ;  /* 0x0000000700007c36 */ /* 0x001fe20008000000 */
[----:B------:R-:W0:Y:S02]  /*59bf0*/  LDCU UR7, c[0x0][0x3b8] ;  /* 0x00007700ff0777ac */ /* 0x000e240008000800 */
[----:B------:R-:W-:Y:S04]  /*59c00*/  STL [R1+0x1240], R3 ;  /* 0x0012400301007387 */ /* 0x000fe80000100800 */
[----:B------:R-:W3:Y:S04]  /*59c10*/  LDL.LU R29, [R1+0x760] ;  /* 0x00076000011d7983 */ /* 0x000ee80000300800 */
[----:B------:R-:W3:Y:S04]  /*59c20*/  LDL.LU R28, [R1+0x764] ;  /* 0x00076400011c7983 */ /* 0x000ee80000300800 */
[----:B------:R-:W3:Y:S04]  /*59c30*/  LDL.LU R27, [R1+0x768] ;  /* 0x00076800011b7983 */ /* 0x000ee80000300800 */
[----:B------:R0:W-:Y:S04]  /*59c40*/  STL [R1+0xeb8], R0 ;  /* 0x000eb80001007387 */ /* 0x0001e80000100800 */
[----:B------:R-:W3:Y:S04]  /*59c50*/  LDL.LU R26, [R1+0x76c] ;  /* 0x00076c00011a7983 */ /* 0x000ee80000300800 */
        /* <DEDUP_REMOVED lines=9> */
[----:B0-----:R-:W-:Y:S01]  /*59cf0*/  VIADD R0, R0, UR6 ;  /* 0x0000000600007c36 */ /* 0x001fe20008000000 */
[----:B------:R-:W0:Y:S02]  /*59d00*/  LDCU UR6, c[0x0][0x3b8] ;  /* 0x00007700ff0677ac */ /* 0x000e240008000800 */
[----:B------:R-:W4:Y:S04]  /*59d10*/  LDL.LU R16, [R1+0xcb4] ;  /* 0x000cb40001107983 */ /* 0x000f280000300800 */
[----:B------:R-:W4:Y:S04]  /*59d20*/  LDL.LU R15, [R1+0xcb8] ;  /* 0x000cb800010f7983 */ /* 0x000f280000300800 */
[----:B------:R-:W4:Y:S01]  /*59d30*/  LDL.LU R14, [R1+0xcbc] ;  /* 0x000cbc00010e7983 */ /* 0x000f220000300800 */
[----:B--2---:R-:W-:-:S05]  /*59d40*/  F2FP.SATFINITE.E5M2.F32.PACK_AB_MERGE_C R8, R35, R36, RZ ;  /* 0x000000242308723e */ /* 0x004fca00048060ff */
[----:B------:R2:W-:Y:S01]  /*59d50*/  STL [R1+0x1234], R8 ;  /* 0x0012340801007387 */ /* 0x0005e20000100800 */
[----:B---3--:R-:W-:-:S05]  /*59d60*/  F2FP.SATFINITE.E5M2.F32.PACK_AB_MERGE_C R3, R20, R21, RZ ;  /* 0x000000151403723e */ /* 0x008fca00048060ff */
[----:B------:R3:W-:Y:S01]  /*59d70*/  STL [R1+0x1230], R3 ;  /* 0x0012300301007387 */ /* 0x0007e20000100800 */
[----:B--2---:R-:W-:-:S03]  /*59d80*/  F2FP.SATFINITE.E5M2.F32.PACK_AB_MERGE_C R8, R18, R19, RZ ;  /* 0x000000131208723e */ /* 0x004fc600048060ff */
[----:B------:R2:W-:Y:S01]  /*59d90*/  STL [R1+0xeac], R0 ;  /* 0x000eac0001007387 */ /* 0x0005e20000100800 */
[----:B---3--:R-:W-:-:S03]  /*59da0*/  F2FP.SATFINITE.E5M2.F32.PACK_AB_MERGE_C R3, R12, R13, RZ ;  /* 0x0000000d0c03723e */ /* 0x008fc600048060ff */
[----:B------:R-:W-:Y:S01]  /*59db0*/  STL [R1+0x127c], R8 ;  /* 0x00127c0801007387 */ /* 0x000fe20000100800 */
[----:B--2---:R-:W-:Y:S01]  /*59dc0*/  VIADD R0, R0, UR5 ;  /* 0x0000000500007c36 */ /* 0x004fe20008000000 */
[----:B------:R-:W2:Y:S02]  /*59dd0*/  LDCU UR5, c[0x0][0x3b8] ;  /* 0x00007700ff0577ac */ /* 0x000ea40008000800 */
[----:B------:R-:W-:Y:S04]  /*59de0*/  STL [R1+0x1278], R3 ;  /* 0x0012780301007387 */ /* 0x000fe80000100800 */
[----:B------:R-:W3:Y:S04]  /*59df0*/  LDL.LU R36, [R1+0xca0] ;  /* 0x000ca00001247983 */ /* 0x000ee80000300800 */
[----:B------:R-:W3:Y:S04]  /*59e00*/  LDL.LU R35, [R1+0xca4] ;  /* 0x000ca40001237983 */ /* 0x000ee80000300800 */
[----:B------:R-:W3:Y:S04]  /*59e10*/  LDL.LU R21, [R1+0xca8] ;  /* 0x000ca80001157983 */ /* 0x000ee80000300800 */
[----:B------:R1:W-:Y:S04]  /*59e20*/  STL [R1+0xea0], R0 ;  /* 0x000ea00001007387 */ /* 0x0003e80000100800 */
[----:B------:R-:W3:Y:S04]  /*59e30*/  LDL.LU R20, [R1+0xcac] ;  /* 0x000cac0001147983 */ /* 0x000ee80000300800 */
[----:B------:R-:W3:Y:S04]  /*59e40*/  LDL.LU R19, [R1+0xc90] ;  /* 0x000c900001137983 */ /* 0x000ee80000300800 */
[----:B------:R-:W3:Y:S04]  /*59e50*/  LDL.LU R18, [R1+0xc94] ;  /* 0x000c940001127983 */ /* 0x000ee80000300800 */
[----:B------:R-:W3:Y:S04]  /*59e60*/  LDL.LU R13, [R1+0xc98] ;  /* 0x000c9800010d7983 */ /* 0x000ee80000300800 */
[----:B------:R-:W3:Y:S01]  /*59e70*/  LDL.LU R12, [R1+0xc9c] ;  /* 0x000c9c00010c7983 */ /* 0x000ee20000300800 */
[----:B-1----:R-:W-:Y:S01]  /*59e80*/  VIADD R0, R0, UR9 ;  /* 0x0000000900007c36 */ /* 0x002fe20008000000 */
[----:B------:R-:W1:Y:S01]  /*59e90*/  LDCU UR9, c[0x0][0x3b8] ;  /* 0x00007700ff0977ac */ /* 0x000e620008000800 */
[----:B------:R-:W-:-:S05]  /*59ea0*/  F2FP.SATFINITE.E5M2.F32.PACK_AB_MERGE_C R8, R28, R29, RZ ;  /* 0x0000001d1c08723e */ /* 0x000fca00048060ff */
[----:B------:R-:W-:Y:S01]  /*59eb0*/  STL [R1+0x1274], R8 ;  /* 0x0012740801007387 */ /* 0x000fe20000100800 */
[----:B------:R-:W-:-:S05]  /*59ec0*/  F2FP.SATFINITE.E5M2.F32.PACK_AB_MERGE_C R3, R26, R27, RZ ;  /* 0x0000001b1a03723e */ /* 0x000fca00048060ff */
[----:B------:R0:W-:Y:S01]  /*59ed0*/  STL [R1+0x1270], R3 ;  /* 0x0012700301007387 */ /* 0x0001e20000100800 */
[----:B----4-:R-:W-:-:S03]  /*59ee0*/  F2FP.SATFINITE.E5M2.F32.PACK_AB_MERGE_C R5, R6, R5, RZ ;  /* 0x000000050605723e */ /* 0x010fc600048060ff */
[----:B------:R4:W-:Y:S01]  /*59ef0*/  STL [R1+0xe94], R0 ;  /* 0x000e940001007387 */ /* 0x0009e20000100800 */
[----:B0-----:R-:W-:-:S03]  /*59f00*/  F2FP.SATFINITE.E5M2.F32.PACK_AB_MERGE_C R3, R24, R7, RZ ;  /* 0x000000071803723e */ /* 0x001fc600048060ff */
[----:B------:R0:W-:Y:S01]  /*59f10*/  STL [R1+0x12a8], R5 ;  /* 0x0012a80501007387 */ /* 0x0001e20000100800 */
[----:B----4-:R-:W-:Y:S01]  /*59f20*/  VIADD R0, R0, UR8 ;  /* 0x0000000800007c36 */ /* 0x010fe20008000000 */
[----:B------:R-:W4:Y:S02]  /*59f30*/  LDCU UR8, c[0x0][0x3b8] ;  /* 0x00007700ff0877ac */ /* 0x000f240008000800 */
[----:B------:R1:W-:Y:S01]  /*59f40*/  STL [R1+0x12a4], R3 ;  /* 0x0012a40301007387 */ /* 0x0003e20000100800 */
[----:B0-----:R-:W-:-:S03]  /*59f50*/  F2FP.SATFINITE.E5M2.F32.PACK_AB_MERGE_C R5, R37, R25, RZ ;  /* 0x000000192505723e */ /* 0x001fc600048060ff */
[----:B------:R0:W-:Y:S01]  /*59f60*/  STL [R1+0xe88], R0 ;  /* 0x000e880001007387 */ /* 0x0001e20000100800 */
[----:B-1----:R-:W-:-:S03]  /*59f70*/  F2FP.SATFINITE.E5M2.F32.PACK_AB_MERGE_C R3, R22, R23, RZ ;  /* 0x000000171603723e */ /* 0x002fc600048060ff */
[----:B------:R1:W-:Y:S04]  /*59f80*/  STL [R1+0x1298], R5 ;  /* 0x0012980501007387 */ /* 0x0003e80000100800 */
[----:B------:R2:W-:Y:S01]  /*59f90*/  STL [R1+0x1294], R3 ;  /* 0x0012940301007387 */ /* 0x0005e20000100800 */
[----:B0-----:R-:W-:Y:S01]  /*59fa0*/  VIADD R0, R0, UR7 ;  /* 0x0000000700007c36 */ /* 0x001fe20008000000 */
[----:B------:R-:W0:Y:S01]  /*59fb0*/  LDCU UR7, c[0x0][0x3b8] ;  /* 0x00007700ff0777ac */ /* 0x000e220008000800 */
[----:B-1----:R-:W-:-:S03]  /*59fc0*/  F2FP.SATFINITE.E5M2.F32.PACK_AB_MERGE_C R5, R16, R17, RZ ;  /* 0x000000111005723e */ /* 0x002fc600048060ff */
[----:B------:R1:W-:Y:S01]  /*59fd0*/  STL [R1+0xe7c], R0 ;  /* 0x000e7c0001007387 */ /* 0x0003e20000100800 */
[----:B--2---:R-:W-:-:S03]  /*59fe0*/  F2FP.SATFINITE.E5M2.F32.PACK_AB_MERGE_C R3, R14, R15, RZ ;  /* 0x0000000f0e03723e */ /* 0x004fc600048060ff */
[----:B------:R-:W-:Y:S04]  /*59ff0*/  STL [R1+0x12bc], R5 ;  /* 0x0012bc0501007387 */ /* 0x000fe80000100800 */
[----:B------:R-:W-:Y:S01]  /*5a000*/  STL [R1+0x12b8], R3 ;  /* 0x0012b80301007387 */ /* 0x000fe20000100800 */
[----:B-1----:R-:W-:Y:S01]  /*5a010*/  VIADD R0, R0, UR6 ;  /* 0x0000000600007c36 */ /* 0x002fe20008000000 */
[----:B------:R-:W1:Y:S02]  /*5a020*/  LDCU UR6, c[0x0][0x3b8] ;  /* 0x00007700ff0677ac */ /* 0x000e640008000800 */
[----:B------:R-:W2:Y:S04]  /*5a030*/  LDL.LU R25, [R1+0x800] ;  /* 0x0008000001197983 */ /* 0x000ea80000300800 */
[----:B------:R-:W2:Y:S04]  /*5a040*/  LDL.LU R37, [R1+0x804] ;  /* 0x0008040001257983 */ /* 0x000ea80000300800 */
[----:B------:R-:W2:Y:S04]  /*5a050*/  LDL.LU R23, [R1+0x808] ;  /* 0x0008080001177983 */ /* 0x000ea80000300800 */
[----:B------:R0:W-:Y:S04]  /*5a060*/  STL [R1+0xe70], R0 ;  /* 0x000e700001007387 */ /* 0x0001e80000100800 */
[----:B------:R-:W2:Y:S04]  /*5a070*/  LDL.LU R22, [R1+0x80c] ;  /* 0x00080c0001167983 */ /* 0x000ea80000300800 */
[----:B------:R-:W2:Y:S04]  /*5a080*/  LDL.LU R17, [R1+0xc80] ;  /* 0x000c800001117983 */ /* 0x000ea80000300800 */
[----:B------:R-:W2:Y:S01]  /*5a090*/  LDL.LU R16, [R1+0xc84] ;  /* 0x000c840001107983 */ /* 0x000ea20000300800 */
[----:B0-----:R-:W-:Y:S01]  /*5a0a0*/  VIADD R0, R0, UR5 ;  /* 0x0000000500007c36 */ /* 0x001fe20008000000 */
[----:B------:R-:W0:Y:S02]  /*5a0b0*/  LDCU UR5, c[0x0][0x3b8] ;  /* 0x00007700ff0577ac */ /* 0x000e240008000800 */
[----:B------:R-:W2:Y:S04]  /*5a0c0*/  LDL.LU R15, [R1+0xc88] ;  /* 0x000c8800010f7983 */ /* 0x000ea80000300800 */
[----:B------:R-:W2:Y:S01]  /*5a0d0*/  LDL.LU R14, [R1+0xc8c] ;  /* 0x000c8c00010e7983 */ /* 0x000ea20000300800 */
[----:B---3--:R-:W-:-:S05]  /*5a0e0*/  F2FP.SATFINITE.E5M2.F32.PACK_AB_MERGE_C R5, R35, R36, RZ ;  /* 0x000000242305723e */ /* 0x008fca00048060ff */
[----:B------:R3:W-:Y:S01]  /*5a0f0*/  STL [R1+0x12b4], R5 ;  /* 0x0012b40501007387 */ /* 0x0007e20000100800 */
[----:B------:R-:W-:-:S05]  /*5a100*/  F2FP.SATFINITE.E5M2.F32.PACK_AB_MERGE_C R3, R20, R21, RZ ;  /* 0x000000151403723e */ /* 0x000fca00048060ff */
[----:B------:R0:W-:Y:S01]  /*5a110*/  STL [R1+0x12b0], R3 ;  /* 0x0012b00301007387 */ /* 0x0001e20000100800 */
[----:B---3--:R-:W-:-:S03]  /*5a120*/  F2FP.SATFINITE.E5M2.F32.PACK_AB_MERGE_C R5, R18, R19, RZ ;  /* 0x000000131205723e */ /* 0x008fc600048060ff */
[----:B------:R3:W-:Y:S01]  /*5a130*/  STL [R1+0xe64], R0 ;  /* 0x000e640001007387 */ /* 0x0007e20000100800 */
[----:B0-----:R-:W-:-:S03]  /*5a140*/  F2FP.SATFINITE.E5M2.F32.PACK_AB_MERGE_C R3, R12, R13, RZ ;  /* 0x0000000d0c03723e */ /* 0x001fc600048060ff */
[----:B------:R0:W-:Y:S01]  /*5a150*/  STL [R1+0x12cc], R5 ;  /* 0x0012cc0501007387 */ /* 0x0001e20000100800 */
[----:B---3--:R-:W-:Y:S01]  /*5a160*/  VIADD R0, R0, UR9 ;  /* 0x0000000900007c36 */ /* 0x008fe20008000000 */
[----:B------:R-:W3:Y:S02]  /*5a170*/  LDCU UR9, c[0x0][0x3b8] ;  /* 0x00007700ff0977ac */ /* 0x000ee40008000800 */
[----:B------:R-:W-:Y:S04]  /*5a180*/  STL [R1+0x12c8], R3 ;  /* 0x0012c80301007387 */ /* 0x000fe80000100800 */
[----:B------:R-:W3:Y:S04]  /*5a190*/  LDL.LU R29, [R1+0xc70] ;  /* 0x000c7000011d7983 */ /* 0x000ee80000300800 */
[----:B------:R-:W3:Y:S04]  /*5a1a0*/  LDL.LU R28, [R1+0xc74] ;  /* 0x000c7400011c7983 */ /* 0x000ee80000300800 */
[----:B------:R-:W3:Y:S04]  /*5a1b0*/  LDL.LU R27, [R1+0xc78] ;  /* 0x000c7800011b7983 */ /* 0x000ee80000300800 */
[----:B------:R4:W-:Y:S04]  /*5a1c0*/  STL [R1+0xe58], R0 ;  /* 0x000e580001007387 */ /* 0x0009e80000100800 */
        /* <DEDUP_REMOVED lines=13> */
[----:B----4-:R-:W-:Y:S01]  /*5a2a0*/  VIADD R0, R0, UR8 ;  /* 0x0000000800007c36 */ /* 0x010fe20008000000 */
[----:B------:R-:W0:Y:S01]  /*5a2b0*/  LDCU UR8, c[0x0][0x3b8] ;  /* 0x00007700ff0877ac */ /* 0x000e220008000800 */
[----:B--2---:R-:W-:-:S05]  /*5a2c0*/  F2FP.SATFINITE.E5M2.F32.PACK_AB_MERGE_C R8, R37, R25, RZ ;  /* 0x000000192508723e */ /* 0x004fca00048060ff */
[----:B------:R2:W-:Y:S01]  /*5a2d0*/  STL [R1+0x12c4], R8 ;  /* 0x0012c40801007387 */ /* 0x0005e20000100800 */
[----:B------:R-:W-:-:S05]  /*5a2e0*/  F2FP.SATFINITE.E5M2.F32.PACK_AB_MERGE_C R3, R22, R23, RZ ;  /* 0x000000171603723e */ /* 0x000fca00048060ff */
[----:B------:R4:W-:Y:S01]  /*5a2f0*/  STL [R1+0x12c0], R3 ;  /* 0x0012c00301007387 */ /* 0x0009e20000100800 */
[----:B--2---:R-:W-:-:S03]  /*5a300*/  F2FP.SATFINITE.E5M2.F32.PACK_AB_MERGE_C R8, R16, R17, RZ ;  /* 0x000000111008723e */ /* 0x004fc600048060ff */
[----:B------:R2:W-:Y:S01]  /*5a310*/  STL [R1+0xe4c], R0 ;  /* 0x000e4c0001007387 */ /* 0x0005e20000100800 */
[----:B----4-:R-:W-:-:S03]  /*5a320*/  F2FP.SATFINITE.E5M2.F32.PACK_AB_MERGE_C R3, R14, R15, RZ ;  /* 0x0000000f0e03723e */ /* 0x010fc600048060ff */
[----:B------:R-:W-:Y:S01]  /*5a330*/  STL [R1+0xf84], R8 ;  /* 0x000f840801007387 */ /* 0x000fe20000100800 */
[----:B--2---:R-:W-:Y:S01]  /*5a340*/  VIADD R0, R0, UR7 ;  /* 0x0000000700007c36 */ /* 0x004fe20008000000 */
[----:B------:R-:W2:Y:S02]  /*5a350*/  LDCU UR7, c[0x0][0x3b8] ;  /* 0x00007700ff0777ac */ /* 0x000ea40008000800 */
[----:B------:R-:W-:Y:S04]  /*5a360*/  STL [R1+0xf80], R3 ;  /* 0x000f800301007387 */ /* 0x000fe80000100800 */
[----:B------:R-:W4:Y:S04]  /*5a370*/  LDL.LU R25, [R1+0xc30] ;  /* 0x000c300001197983 */ /* 0x000f280000300800 */
[----:B------:R-:W4:Y:S04]  /*5a380*/  LDL.LU R37, [R1+0xc34] ;  /* 0x000c340001257983 */ /* 0x000f280000300800 */
[----:B------:R-:W4:Y:S04]  /*5a390*/  LDL.LU R23, [R1+0xc38] ;  /* 0x000c380001177983 */ /* 0x000f280000300800 */
[----:B------:R1:W-:Y:S04]  /*5a3a0*/  STL [R1+0xe40], R0 ;  /* 0x000e400001007387 */ /* 0x0003e80000100800 */
[----:B------:R-:W4:Y:S04]  /*5a3b0*/  LDL.LU R22, [R1+0xc3c] ;  /* 0x000c3c0001167983 */ /* 0x000f280000300800 */
[----:B------:R-:W4:Y:S04]  /*5a3c0*/  LDL.LU R17, [R1+0xc20] ;  /* 0x000c200001117983 */ /* 0x000f280000300800 */
[----:B------:R-:W4:Y:S01]  /*5a3d0*/  LDL.LU R16, [R1+0xc24] ;  /* 0x000c240001107983 */ /* 0x000f220000300800 */
[----:B-1----:R-:W-:Y:S01]  /*5a3e0*/  VIADD R0, R0, UR6 ;  /* 0x0000000600007c36 */ /* 0x002fe20008000000 */
[----:B------:R-:W1:Y:S02]  /*5a3f0*/  LDCU UR6, c[0x0][0x3b8] ;  /* 0x00007700ff0677ac */ /* 0x000e640008000800 */
[----:B------:R-:W4:Y:S04]  /*5a400*/  LDL.LU R15, [R1+0xc28] ;  /* 0x000c2800010f7983 */ /* 0x000f280000300800 */
[----:B------:R-:W4:Y:S01]  /*5a410*/  LDL.LU R14, [R1+0xc2c] ;  /* 0x000c2c00010e7983 */ /* 0x000f220000300800 */
[----:B---3--:R-:W-:-:S05]  /*5a420*/  F2FP.SATFINITE.E5M2.F32.PACK_AB_MERGE_C R8, R28, R29, RZ ;  /* 0x0000001d1c08723e */ /* 0x008fca00048060ff */
[----:B------:R-:W-:Y:S01]  /*5a430*/  STL [R1+0xcf4], R8 ;  /* 0x000cf40801007387 */ /* 0x000fe20000100800 */
[----:B------:R-:W-:-:S05]  /*5a440*/  F2FP.SATFINITE.E5M2.F32.PACK_AB_MERGE_C R3, R26, R27, RZ ;  /* 0x0000001b1a03723e */ /* 0x000fca00048060ff */
[----:B------:R3:W-:Y:S01]  /*5a450*/  STL [R1+0xd34], R3 ;  /* 0x000d340301007387 */ /* 0x0007e20000100800 */
[----:B------:R-:W-:-:S03]  /*5a460*/  F2FP.SATFINITE.E5M2.F32.PACK_AB_MERGE_C R5, R6, R5, RZ ;  /* 0x000000050605723e */ /* 0x000fc600048060ff */
[----:B------:R0:W-:Y:S01]  /*5a470*/  STL [R1+0xe34], R0 ;  /* 0x000e340001007387 */ /* 0x0001e20000100800 */
[----:B---3--:R-:W-:-:S03]  /*5a480*/  F2FP.SATFINITE.E5M2.F32.PACK_AB_MERGE_C R3, R24, R7, RZ ;  /* 0x000000071803723e */ /* 0x008fc600048060ff */
[----:B------:R3:W-:Y:S01]  /*5a490*/  STL [R1+0xfb0], R5 ;  /* 0x000fb00501007387 */ /* 0x0007e20000100800 */
[----:B0-----:R-:W-:Y:S01]  /*5a4a0*/  VIADD R0, R0, UR5 ;  /* 0x0000000500007c36 */ /* 0x001fe20008000000 */
[----:B------:R-:W0:Y:S02]  /*5a4b0*/  LDCU UR5, c[0x0][0x3b8] ;  /* 0x00007700ff0577ac */ /* 0x000e240008000800 */
[----:B------:R1:W-:Y:S01]  /*5a4c0*/  STL [R1+0xfc4], R3 ;  /* 0x000fc40301007387 */ /* 0x0003e20000100800 */
[----:B---3--:R-:W-:-:S03]  /*5a4d0*/  F2FP.SATFINITE.E5M2.F32.PACK_AB_MERGE_C R5, R35, R36, RZ ;  /* 0x000000242305723e */ /* 0x008fc600048060ff */
[----:B------:R3:W-:Y:S01]  /*5a4e0*/  STL [R1+0xe28], R0 ;  /* 0x000e280001007387 */ /* 0x0007e20000100800 */
[----:B-1----:R-:W-:-:S03]  /*5a4f0*/  F2FP.SATFINITE.E5M2.F32.PACK_AB_MERGE_C R3, R20, R21, RZ ;  /* 0x000000151403723e */ /* 0x002fc600048060ff */
[----:B------:R1:W-:Y:S04]  /*5a500*/  STL [R1+0xf88], R5 ;  /* 0x000f880501007387 */ /* 0x0003e80000100800 */
[----:B------:R0:W-:Y:S01]  /*5a510*/  STL [R1+0xf8c], R3 ;  /* 0x000f8c0301007387 */ /* 0x0001e20000100800 */
[----:B---3--:R-:W-:Y:S01]  /*5a520*/  VIADD R0, R0, UR9 ;  /* 0x0000000900007c36 */ /* 0x008fe20008000000 */
[----:B------:R-:W3:Y:S01]  /*5a530*/  LDCU UR9, c[0x0][0x3b8] ;  /* 0x00007700ff0977ac */ /* 0x000ee20008000800 */
[----:B-1----:R-:W-:-:S03]  /*5a540*/  F2FP.SATFINITE.E5M2.F32.PACK_AB_MERGE_C R5, R18, R19, RZ ;  /* 0x000000131205723e */ /* 0x002fc600048060ff */
[----:B------:R1:W-:Y:S01]  /*5a550*/  STL [R1+0xe1c], R0 ;  /* 0x000e1c0001007387 */ /* 0x0003e20000100800 */
[----:B0-----:R-:W-:-:S03]  /*5a560*/  F2FP.SATFINITE.E5M2.F32.PACK_AB_MERGE_C R3, R12, R13, RZ ;  /* 0x0000000d0c03723e */ /* 0x001fc600048060ff */
[----:B------:R-:W-:Y:S04]  /*5a570*/  STL [R1+0x100c], R5 ;  /* 0x00100c0501007387 */ /* 0x000fe80000100800 */
[----:B------:R-:W-:Y:S01]  /*5a580*/  STL [R1+0xffc], R3 ;  /* 0x000ffc0301007387 */ /* 0x000fe20000100800 */
[----:B-1----:R-:W-:Y:S01]  /*5a590*/  VIADD R0, R0, UR8 ;  /* 0x0000000800007c36 */ /* 0x002fe20008000000 */
[----:B------:R-:W0:Y:S02]  /*5a5a0*/  LDCU UR8, c[0x0][0x3b8] ;  /* 0x00007700ff0877ac */ /* 0x000e240008000800 */
        /* <DEDUP_REMOVED lines=9> */
[----:B--2---:R-:W-:Y:S01]  /*5a640*/  VIADD R0, R0, UR7 ;  /* 0x0000000700007c36 */ /* 0x004fe20008000000 */
[----:B------:R-:W1:Y:S01]  /*5a650*/  LDCU UR7, c[0x0][0x3b8] ;  /* 0x00007700ff0777ac */ /* 0x000e620008000800 */
[----:B----4-:R-:W-:-:S05]  /*5a660*/  F2FP.SATFINITE.E5M2.F32.PACK_AB_MERGE_C R5, R37, R25, RZ ;  /* 0x000000192505723e */ /* 0x010fca00048060ff */
[----:B------:R2:W-:Y:S01]  /*5a670*/  STL [R1+0xff0], R5 ;  /* 0x000ff00501007387 */ /* 0x0005e20000100800 */
[----:B------:R-:W-:-:S05]  /*5a680*/  F2FP.SATFINITE.E5M2.F32.PACK_AB_MERGE_C R3, R22, R23, RZ ;  /* 0x000000171603723e */ /* 0x000fca00048060ff */
[----:B------:R4:W-:Y:S01]  /*5a690*/  STL [R1+0xff8], R3 ;  /* 0x000ff80301007387 */ /* 0x0009e20000100800 */
[----:B--2---:R-:W-:-:S03]  /*5a6a0*/  F2FP.SATFINITE.E5M2.F32.PACK_AB_MERGE_C R5, R16, R17, RZ ;  /* 0x000000111005723e */ /* 0x004fc600048060ff */
[----:B------:R2:W-:Y:S01]  /*5a6b0*/  STL [R1+0xe04], R0 ;  /* 0x000e040001007387 */ /* 0x0005e20000100800 */
[----:B----4-:R-:W-:-:S03]  /*5a6c0*/  F2FP.SATFINITE.E5M2.F32.PACK_AB_MERGE_C R3, R14, R15, RZ ;  /* 0x0000000f0e03723e */ /* 0x010fc600048060ff */
[----:B------:R4:W-:Y:S01]  /*5a6d0*/  STL [R1+0x11e4], R5 ;  /* 0x0011e40501007387 */ /* 0x0009e20000100800 */
[----:B--2---:R-:W-:Y:S01]  /*5a6e0*/  VIADD R0, R0, UR6 ;  /* 0x0000000600007c36 */ /* 0x004fe20008000000 */
[----:B------:R-:W2:Y:S02]  /*5a6f0*/  LDCU UR6, c[0x0][0x3b8] ;  /* 0x00007700ff0677ac */ /* 0x000ea40008000800 */
[----:B------:R-:W-:Y:S04]  /*5a700*/  STL [R1+0x11e0], R3 ;  /* 0x0011e00301007387 */ /* 0x000fe80000100800 */
[----:B------:R-:W2:Y:S04]  /*5a710*/  LDL.LU R29, [R1+0xbf0] ;  /* 0x000bf000011d7983 */ /* 0x000ea80000300800 */
[----:B------:R-:W2:Y:S04]  /*5a720*/  LDL.LU R28, [R1+0xbf4] ;  /* 0x000bf400011c7983 */ /* 0x000ea80000300800 */
[----:B------:R-:W2:Y:S04]  /*5a730*/  LDL.LU R27, [R1+0xbf8] ;  /* 0x000bf800011b7983 */ /* 0x000ea80000300800 */
[----:B------:R0:W-:Y:S04]  /*5a740*/  STL [R1+0xdf8], R0 ;  /* 0x000df80001007387 */ /* 0x0001e80000100800 */
[----:B------:R-:W2:Y:S04]  /*5a750*/  LDL.LU R26, [R1+0xbfc] ;  /* 0x000bfc00011a7983 */ /* 0x000ea80000300800 */
        /* <DEDUP_REMOVED lines=14> */
[----:B---3--:R-:W-:-:S05]  /*5a840*/  F2FP.SATFINITE.E5M2.F32.PACK_AB_MERGE_C R8, R35, R36, RZ ;  /* 0x000000242308723e */ /* 0x008fca00048060ff */
[----:B------:R3:W-:Y:S01]  /*5a850*/  STL [R1+0x1174], R8 ;  /* 0x0011740801007387 */ /* 0x0007e20000100800 */
[----:B------:R-:W-:-:S05]  /*5a860*/  F2FP.SATFINITE.E5M2.F32.PACK_AB_MERGE_C R3, R20, R21, RZ ;  /* 0x000000151403723e */ /* 0x000fca00048060ff */
[----:B------:R0:W-:Y:S01]  /*5a870*/  STL [R1+0x10ec], R3 ;  /* 0x0010ec0301007387 */ /* 0x0001e20000100800 */
[----:B---3--:R-:W-:-:S03]  /*5a880*/  F2FP.SATFINITE.E5M2.F32.PACK_AB_MERGE_C R8, R18, R19, RZ ;  /* 0x000000131208723e */ /* 0x008fc600048060ff */
[----:B------:R3:W-:Y:S04]  /*5a890*/  STL [R1+0xdec], R0 ;  /* 0x000dec0001007387 */ /* 0x0007e80000100800 */
[----:B------:R-:W-:Y:S01]  /*5a8a0*/  STL [R1+0x122c], R8 ;  /* 0x00122c0801007387 */ /* 0x000fe20000100800 */
[----:B0-----:R-:W-:-:S03]  /*5a8b0*/  F2FP.SATFINITE.E5M2.F32.PACK_AB_MERGE_C R3, R12, R13, RZ ;  /* 0x0000000d0c03723e */ /* 0x001fc600048060ff */
[----:B------:R-:W4:Y:S04]  /*5a8c0*/  LDL.LU R36, [R1+0xab0] ;  /* 0x000ab00001247983 */ /* 0x000f280000300800 */
[----:B------:R-:W-:Y:S01]  /*5a8d0*/  STL [R1+0x1228], R3 ;  /* 0x0012280301007387 */ /* 0x000fe20000100800 */
[----:B---3--:R-:W-:Y:S01]  /*5a8e0*/  VIADD R0, R0, UR9 ;  /* 0x0000000900007c36 */ /* 0x008fe20008000000 */
[----:B------:R-:W0:Y:S02]  /*5a8f0*/  LDCU UR9, c[0x0][0x3b8] ;  /* 0x00007700ff0977ac */ /* 0x000e240008000800 */
[----:B------:R-:W3:Y:S04]  /*5a900*/  LDL.LU R35, [R1+0xab4] ;  /* 0x000ab40001237983 */ /* 0x000ee80000300800 */
[----:B------:R-:W3:Y:S04]  /*5a910*/  LDL.LU R21, [R1+0xab8] ;  /* 0x000ab80001157983 */ /* 0x000ee80000300800 */
[----:B------:R-:W3:Y:S04]  /*5a920*/  LDL.LU R20, [R1+0xabc] ;  /* 0x000abc0001147983 */ /* 0x000ee80000300800 */
[----:B------:R-:W3:Y:S04]  /*5a930*/  LDL.LU R19, [R1+0xaa0] ;  /* 0x000aa00001137983 */ /* 0x000ee80000300800 */
[----:B------:R-:W3:Y:S04]  /*5a940*/  LDL.LU R18, [R1+0xaa4] ;  /* 0x000aa40001127983 */ /* 0x000ee80000300800 */
[----:B------:R-:W3:Y:S04]  /*5a950*/  LDL.LU R13, [R1+0xaa8] ;  /* 0x000aa800010d7983 */ /* 0x000ee80000300800 */
[----:B------:R0:W-:Y:S04]  /*5a960*/  STL [R1+0xde0], R0 ;  /* 0x000de00001007387 */ /* 0x0001e80000100800 */
[----:B------:R-:W3:Y:S01]  /*5a970*/  LDL.LU R12, [R1+0xaac] ;  /* 0x000aac00010c7983 */ /* 0x000ee20000300800 */
[----:B0-----:R-:W-:Y:S01]  /*5a980*/  VIADD R0, R0, UR8 ;  /* 0x0000000800007c36 */ /* 0x001fe20008000000 */
[----:B------:R-:W0:Y:S01]  /*5a990*/  LDCU UR8, c[0x0][0x3b8] ;  /* 0x00007700ff0877ac */ /* 0x000e220008000800 */
[----:B--2---:R-:W-:-:S05]  /*5a9a0*/  F2FP.SATFINITE.E5M2.F32.PACK_AB_MERGE_C R8, R28, R29, RZ ;  /* 0x0000001d1c08723e */ /* 0x004fca00048060ff */
[----:B------:R-:W-:Y:S01]  /*5a9b0*/  STL [R1+0x1224], R8 ;  /* 0x0012240801007387 */ /* 0x000fe20000100800 */
[----:B------:R-:W-:-:S05]  /*5a9c0*/  F2FP.SATFINITE.E5M2.F32.PACK_AB_MERGE_C R3, R26, R27, RZ ;  /* 0x0000001b1a03723e */ /* 0x000fca00048060ff */
[----:B------:R2:W-:Y:S01]  /*5a9d0*/  STL [R1+0x1220], R3 ;  /* 0x0012200301007387 */ /* 0x0005e20000100800 */
[----:B----4-:R-:W-:-:S03]  /*5a9e0*/  F2FP.SATFINITE.E5M2.F32.PACK_AB_MERGE_C R5, R6, R5, RZ ;  /* 0x000000050605723e */ /* 0x010fc600048060ff */
[----:B------:R1:W-:Y:S04]  /*5a9f0*/  STL [R1+0xdd4], R0 ;  /* 0x000dd40001007387 */ /* 0x0003e80000100800 */
[----:B------:R4:W-:Y:S01]  /*5aa00*/  STL [R1+0x125c], R5 ;  /* 0x00125c0501007387 */ /* 0x0009e20000100800 */
[----:B--2---:R-:W-:Y:S01]  /*5aa10*/  F2FP.SATFINITE.E5M2.F32.PACK_AB_MERGE_C R3, R24, R7, RZ ;  /* 0x000000071803723e */ /* 0x004fe200048060ff */
[----:B-1----:R-:W-:Y:S01]  /*5aa20*/  VIADD R0, R0, UR7 ;  /* 0x0000000700007c36 */ /* 0x002fe20008000000 */
[----:B------:R-:W1:Y:S03]  /*5aa30*/  LDCU UR7, c[0x0][0x3b8] ;  /* 0x00007700ff0777ac */ /* 0x000e660008000800 */
[----:B------:R2:W-:Y:S01]  /*5aa40*/  STL [R1+0x1258], R3 ;  /* 0x0012580301007387 */ /* 0x0005e20000100800 */
[----:B----4-:R-:W-:-:S03]  /*5aa50*/  F2FP.SATFINITE.E5M2.F32.PACK_AB_MERGE_C R5, R37, R25, RZ ;  /* 0x000000192505723e */ /* 0x010fc600048060ff */
[----:B------:R4:W-:Y:S04]  /*5aa60*/  STL [R1+0xdc8], R0 ;  /* 0x000dc80001007387 */ /* 0x0009e80000100800 */
[----:B------:R0:W-:Y:S01]  /*5aa70*/  STL [R1+0x1254], R5 ;  /* 0x0012540501007387 */ /* 0x0001e20000100800 */
[----:B--2---:R-:W-:Y:S01]  /*5aa80*/  F2FP.SATFINITE.E5M2.F32.PACK_AB_MERGE_C R3, R22, R23, RZ ;  /* 0x000000171603723e */ /* 0x004fe200048060ff */
[----:B----4-:R-:W-:Y:S01]  /*5aa90*/  VIADD R0, R0, UR6 ;  /* 0x0000000600007c36 */ /* 0x010fe20008000000 */
[----:B------:R-:W2:Y:S03]  /*5aaa0*/  LDCU UR6, c[0x0][0x3b8] ;  /* 0x00007700ff0677ac */ /* 0x000ea60008000800 */
[----:B------:R4:W-:Y:S01]  /*5aab0*/  STL [R1+0x1250], R3 ;  /* 0x0012500301007387 */ /* 0x0009e20000100800 */
[----:B0-----:R-:W-:-:S03]  /*5aac0*/  F2FP.SATFINITE.E5M2.F32.PACK_AB_MERGE_C R5, R16, R17, RZ ;  /* 0x000000111005723e */ /* 0x001fc600048060ff */
[----:B------:R-:W-:Y:S04]  /*5aad0*/  STL [R1+0xdbc], R0 ;  /* 0x000dbc0001007387 */ /* 0x000fe80000100800 */
[----:B------:R0:W-:Y:S01]  /*5aae0*/  STL [R1+0x128c], R5 ;  /* 0x00128c0501007387 */ /* 0x0001e20000100800 */
[----:B----4-:R-:W-:-:S03]  /*5aaf0*/  F2FP.SATFINITE.E5M2.F32.PACK_AB_MERGE_C R3, R14, R15, RZ ;  /* 0x0000000f0e03723e */ /* 0x010fc600048060ff */
[----:B------:R-:W4:Y:S04]  /*5ab00*/  LDL.LU R23, [R1+0x620] ;  /* 0x0006200001177983 */ /* 0x000f280000300800 */
[----:B------:R-:W4:Y:S04]  /*5ab10*/  LDL.LU R22, [R1+0x624] ;  /* 0x0006240001167983 */ /* 0x000f280000300800 */
[----:B------:R-:W2:Y:S01]  /*5ab20*/  LDL.LU R17, [R1+0x628] ;  /* 0x0006280001117983 */ /* 0x000ea20000300800 */
[----:B0-----:R-:W-:Y:S01]  /*5ab30*/  VIADD R5, R0, UR5 ;  /* 0x0000000500057c36 */ /* 0x001fe20008000000 */
[----:B------:R-:W0:Y:S02]  /*5ab40*/  LDCU UR5, c[0x0][0x3b8] ;  /* 0x00007700ff0577ac */ /* 0x000e240008000800 */
[----:B------:R-:W2:Y:S04]  /*5ab50*/  LDL.LU R16, [R1+0x62c] ;  /* 0x00062c0001107983 */ /* 0x000ea80000300800 */
[----:B------:R-:W2:Y:S04]  /*5ab60*/  LDL.LU R15, [R1+0xa90] ;  /* 0x000a9000010f7983 */ /* 0x000ea80000300800 */
[----:B------:R-:W2:Y:S04]  /*5ab70*/  LDL.LU R14, [R1+0xa94] ;  /* 0x000a9400010e7983 */ /* 0x000ea80000300800 */
[----:B------:R3:W-:Y:S04]  /*5ab80*/  STL [R1+0x1cc0], R3 ;  /* 0x001cc00301007387 */ /* 0x0007e80000100800 */
[----:B------:R-:W-:Y:S01]  /*5ab90*/  STL [R1+0xdb0], R5 ;  /* 0x000db00501007387 */ /* 0x000fe20000100800 */
[----:B---3--:R-:W-:-:S02]  /*5aba0*/  F2FP.SATFINITE.E5M2.F32.PACK_AB_MERGE_C R3, R35, R36, RZ ;  /* 0x000000242303723e */ /* 0x008fc400048060ff */
[----:B------:R-:W-:-:S03]  /*5abb0*/  F2FP.SATFINITE.E5M2.F32.PACK_AB_MERGE_C R0, R20, R21, RZ ;  /* 0x000000151400723e */ /* 0x000fc600048060ff */
[----:B------:R3:W-:Y:S04]  /*5abc0*/  STL [R1+0x1284], R3 ;  /* 0x0012840301007387 */ /* 0x0007e80000100800 */
[----:B------:R0:W-:Y:S01]  /*5abd0*/  STL [R1+0x1cc4], R0 ;  /* 0x001cc40001007387 */ /* 0x0001e20000100800 */
[----:B---3--:R-:W-:Y:S01]  /*5abe0*/  VIADD R3, R5, UR9 ;  /* 0x0000000905037c36 */ /* 0x008fe20008000000 */
[----:B------:R-:W3:Y:S01]  /*5abf0*/  LDCU UR9, c[0x0][0x3b8] ;  /* 0x00007700ff0977ac */ /* 0x000ee20008000800 */
[----:B0-----:R-:W-:-:S03]  /*5ac00*/  F2FP.SATFINITE.E5M2.F32.PACK_AB_MERGE_C R0, R18, R19, RZ ;  /* 0x000000131200723e */ /* 0x001fc600048060ff */
[----:B------:R-:W-:Y:S01]  /*5ac10*/  STL [R1+0xda4], R3 ;  /* 0x000da40301007387 */ /* 0x000fe20000100800 */
[----:B------:R-:W-:-:S03]  /*5ac20*/  F2FP.SATFINITE.E5M2.F32.PACK_AB_MERGE_C R5, R12, R13, RZ ;  /* 0x0000000d0c05723e */ /* 0x000fc600048060ff */
[----:B------:R0:W-:Y:S04]  /*5ac30*/  STL [R1+0x12ac], R0 ;  /* 0x0012ac0001007387 */ /* 0x0001e80000100800 */
[----:B------:R1:W-:Y:S04]  /*5ac40*/  STL [R1+0x12a0], R5 ;  /* 0x0012a00501007387 */ /* 0x0003e80000100800 */
[----:B------:R-:W3:Y:S01]  /*5ac50*/  LDL.LU R31, [R1+0xa98] ;  /* 0x000a9800011f7983 */ /* 0x000ee20000300800 */
[----:B0-----:R-:W-:Y:S01]  /*5ac60*/  VIADD R0, R3, UR8 ;  /* 0x0000000803007c36 */ /* 0x001fe20008000000 */
[----:B------:R-:W0:Y:S02]  /*5ac70*/  LDCU UR8, c[0x0][0x3b8] ;  /* 0x00007700ff0877ac */ /* 0x000e240008000800 */
[----:B------:R-:W3:Y:S04]  /*5ac80*/  LDL.LU R30, [R1+0xa9c] ;  /* 0x000a9c00011e7983 */ /* 0x000ee80000300800 */
[----:B------:R-:W3:Y:S04]  /*5ac90*/  LDL.LU R29, [R1+0xa80] ;  /* 0x000a8000011d7983 */ /* 0x000ee80000300800 */
[----:B------:R0:W-:Y:S04]  /*5aca0*/  STL [R1+0xd98], R0 ;  /* 0x000d980001007387 */ /* 0x0001e80000100800 */
[----:B------:R-:W3:Y:S04]  /*5acb0*/  LDL.LU R28, [R1+0xa84] ;  /* 0x000a8400011c7983 */ /* 0x000ee80000300800 */
[----:B------:R-:W3:Y:S04]  /*5acc0*/  LDL.LU R27, [R1+0xa88] ;  /* 0x000a8800011b7983 */ /* 0x000ee80000300800 */
[----:B------:R-:W3:Y:S04]  /*5acd0*/  LDL.LU R26, [R1+0xa8c] ;  /* 0x000a8c00011a7983 */ /* 0x000ee80000300800 */
[----:B-1----:R-:W3:Y:S04]  /*5ace0*/  LDL.LU R5, [R1+0xa70] ;  /* 0x000a700001057983 */ /* 0x002ee80000300800 */
[----:B------:R-:W3:Y:S04]  /*5acf0*/  LDL.LU R6, [R1+0xa74] ;  /* 0x000a740001067983 */ /* 0x000ee80000300800 */
[----:B------:R-:W3:Y:S04]  /*5ad00*/  LDL.LU R21, [R1+0xa78] ;  /* 0x000a780001157983 */ /* 0x000ee80000300800 */
[----:B------:R-:W3:Y:S04]  /*5ad10*/  LDL.LU R20, [R1+0xa7c] ;  /* 0x000a7c0001147983 */ /* 0x000ee80000300800 */
[----:B------:R-:W3:Y:S04]  /*5ad20*/  LDL.LU R19, [R1+0xa60] ;  /* 0x000a600001137983 */ /* 0x000ee80000300800 */
[----:B------:R-:W3:Y:S04]  /*5ad30*/  LDL.LU R18, [R1+0xa64] ;  /* 0x000a640001127983 */ /* 0x000ee80000300800 */
[----:B------:R-:W3:Y:S04]  /*5ad40*/  LDL.LU R13, [R1+0xa68] ;  /* 0x000a6800010d7983 */ /* 0x000ee80000300800 */
[----:B------:R-:W3:Y:S01]  /*5ad50*/  LDL.LU R12, [R1+0xa6c] ;  /* 0x000a6c00010c7983 */ /* 0x000ee20000300800 */
[----:B0-----:R-:W-:Y:S01]  /*5ad60*/  VIADD R0, R0, UR7 ;  /* 0x0000000700007c36 */ /* 0x001fe20008000000 */
[----:B------:R-:W0:Y:S01]  /*5ad70*/  LDCU UR7, c[0x0][0x3b8] ;  /* 0x00007700ff0777ac */ /* 0x000e220008000800 */
[----:B----4-:R-:W-:-:S02]  /*5ad80*/  F2FP.SATFINITE.E5M2.F32.PACK_AB_MERGE_C R7, R22, R23, RZ ;  /* 0x000000171607723e */ /* 0x010fc400048060ff */
[----:B--2---:R-:W-:-:S03]  /*5ad90*/  F2FP.SATFINITE.E5M2.F32.PACK_AB_MERGE_C R3, R16, R17, RZ ;  /* 0x000000111003723e */ /* 0x004fc600048060ff */
[----:B------:R1:W-:Y:S04]  /*5ada0*/  STL [R1+0x129c], R7 ;  /* 0x00129c0701007387 */ /* 0x0003e80000100800 */
[----:B------:R2:W-:Y:S04]  /*5adb0*/  STL [R1+0x1290], R3 ;  /* 0x0012900301007387 */ /* 0x0005e80000100800 */
[----:B-1----:R-:W4:Y:S01]  /*5adc0*/  LDL.LU R7, [R1+0xa50] ;  /* 0x000a500001077983 */ /* 0x002f220000300800 */
[----:B--2---:R-:W-:-:S03]  /*5add0*/  F2FP.SATFINITE.E5M2.F32.PACK_AB_MERGE_C R3, R14, R15, RZ ;  /* 0x0000000f0e03723e */ /* 0x004fc600048060ff */
[----:B------:R1:W-:Y:S04]  /*5ade0*/  STL [R1+0xd8c], R0 ;  /* 0x000d8c0001007387 */ /* 0x0003e80000100800 */
[----:B------:R3:W-:Y:S04]  /*5adf0*/  STL [R1+0xf7c], R3 ;  /* 0x000f7c0301007387 */ /* 0x0007e80000100800 */
[----:B------:R-:W4:Y:S04]  /*5ae00*/  LDL.LU R24, [R1+0xa54] ;  /* 0x000a540001187983 */ /* 0x000f280000300800 */
[----:B------:R-:W2:Y:S04]  /*5ae10*/  LDL.LU R25, [R1+0xa58] ;  /* 0x000a580001197983 */ /* 0x000ea80000300800 */
[----:B------:R-:W2:Y:S04]  /*5ae20*/  LDL.LU R37, [R1+0xa5c] ;  /* 0x000a5c0001257983 */ /* 0x000ea80000300800 */
[----:B------:R-:W2:Y:S04]  /*5ae30*/  LDL.LU R36, [R1+0xa40] ;  /* 0x000a400001247983 */ /* 0x000ea80000300800 */
[----:B------:R-:W2:Y:S04]  /*5ae40*/  LDL.LU R35, [R1+0xa44] ;  /* 0x000a440001237983 */ /* 0x000ea80000300800 */
[----:B------:R-:W2:Y:S04]  /*5ae50*/  LDL.LU R23, [R1+0xa48] ;  /* 0x000a480001177983 */ /* 0x000ea80000300800 */
[----:B------:R-:W2:Y:S01]  /*5ae60*/  LDL.LU R22, [R1+0xa4c] ;  /* 0x000a4c0001167983 */ /* 0x000ea20000300800 */
[----:B-1----:R-:W-:Y:S01]  /*5ae70*/  VIADD R0, R0, UR6 ;  /* 0x0000000600007c36 */ /* 0x002fe20008000000 */
[----:B------:R-:W1:Y:S02]  /*5ae80*/  LDCU UR6, c[0x0][0x3b8] ;  /* 0x00007700ff0677ac */ /* 0x000e640008000800 */
[----:B------:R-:W2:Y:S04]  /*5ae90*/  LDL.LU R17, [R1+0xa30] ;  /* 0x000a300001117983 */ /* 0x000ea80000300800 */
[----:B------:R-:W2:Y:S04]  /*5aea0*/  LDL.LU R16, [R1+0xa34] ;  /* 0x000a340001107983 */ /* 0x000ea80000300800 */
[----:B------:R-:W2:Y:S04]  /*5aeb0*/  LDL.LU R15, [R1+0xa38] ;  /* 0x000a3800010f7983 */ /* 0x000ea80000300800 */
[----:B------:R-:W2:Y:S01]  /*5aec0*/  LDL.LU R14, [R1+0xa3c] ;  /* 0x000a3c00010e7983 */ /* 0x000ea20000300800 */
[----:B---3--:R-:W-:-:S05]  /*5aed0*/  F2FP.SATFINITE.E5M2.F32.PACK_AB_MERGE_C R3, R30, R31, RZ ;  /* 0x0000001f1e03723e */ /* 0x008fca00048060ff */
[----:B------:R3:W-:Y:S01]  /*5aee0*/  STL [R1+0xf78], R3 ;  /* 0x000f780301007387 */ /* 0x0007e20000100800 */
[----:B------:R-:W-:-:S03]  /*5aef0*/  F2FP.SATFINITE.E5M2.F32.PACK_AB_MERGE_C R8, R28, R29, RZ ;  /* 0x0000001d1c08723e */ /* 0x000fc600048060ff */
[----:B------:R0:W-:Y:S01]  /*5af00*/  STL [R1+0xd80], R0 ;  /* 0x000d800001007387 */ /* 0x0001e20000100800 */
[----:B---3--:R-:W-:-:S03]  /*5af10*/  F2FP.SATFINITE.E5M2.F32.PACK_AB_MERGE_C R3, R26, R27, RZ ;  /* 0x0000001b1a03723e */ /* 0x008fc600048060ff */
[----:B------:R-:W-:Y:S01]  /*5af20*/  STL [R1+0xcf0], R8 ;  /* 0x000cf00801007387 */ /* 0x000fe20000100800 */
[----:B0-----:R-:W-:Y:S01]  /*5af30*/  VIADD R0, R0, UR5 ;  /* 0x0000000500007c36 */ /* 0x001fe20008000000 */
[----:B------:R-:W0:Y:S02]  /*5af40*/  LDCU UR5, c[0x0][0x3b8] ;  /* 0x00007700ff0577ac */ /* 0x000e240008000800 */
[----:B------:R3:W-:Y:S01]  /*5af50*/  STL [R1+0xd5c], R3 ;  /* 0x000d5c0301007387 */ /* 0x0007e20000100800 */
[----:B------:R-:W-:-:S03]  /*5af60*/  F2FP.SATFINITE.E5M2.F32.PACK_AB_MERGE_C R5, R6, R5, RZ ;  /* 0x000000050605723e */ /* 0x000fc600048060ff */
[----:B------:R1:W-:Y:S01]  /*5af70*/  STL [R1+0xd74], R0 ;  /* 0x000d740001007387 */ /* 0x0003e20000100800 */
[----:B---3--:R-:W-:-:S03]  /*5af80*/  F2FP.SATFINITE.E5M2.F32.PACK_AB_MERGE_C R3, R20, R21, RZ ;  /* 0x000000151403723e */ /* 0x008fc600048060ff */
[----:B------:R3:W-:Y:S01]  /*5af90*/  STL [R1+0xfc0], R5 ;  /* 0x000fc00501007387 */ /* 0x0007e20000100800 */
[----:B-1----:R-:W-:Y:S01]  /*5afa0*/  VIADD R0, R0, UR9 ;  /* 0x0000000900007c36 */ /* 0x002fe20008000000 */
[----:B------:R-:W1:Y:S02]  /*5afb0*/  LDCU UR9, c[0x0][0x3b8] ;  /* 0x00007700ff0977ac */ /* 0x000e640008000800 */
[----:B------:R0:W-:Y:S01]  /*5afc0*/  STL [R1+0xfbc], R3 ;  /* 0x000fbc0301007387 */ /* 0x0001e20000100800 */
[----:B---3--:R-:W-:-:S03]  /*5afd0*/  F2FP.SATFINITE.E5M2.F32.PACK_AB_MERGE_C R5, R18, R19, RZ ;  /* 0x000000131205723e */ /* 0x008fc600048060ff */
[----:B------:R3:W-:Y:S01]  /*5afe0*/  STL [R1+0xccc], R0 ;  /* 0x000ccc0001007387 */ /* 0x0007e20000100800 */
[----:B0-----:R-:W-:-:S03]  /*5aff0*/  F2FP.SATFINITE.E5M2.F32.PACK_AB_MERGE_C R3, R12, R13, RZ ;  /* 0x0000000d0c03723e */ /* 0x001fc600048060ff */
[----:B------:R-:W-:Y:S04]  /*5b000*/  STL [R1+0xfb8], R5 ;  /* 0x000fb80501007387 */ /* 0x000fe80000100800 */
[----:B------:R-:W-:Y:S01]  /*5b010*/  STL [R1+0xfb4], R3 ;  /* 0x000fb40301007387 */ /* 0x000fe20000100800 */
[----:B---3--:R-:W-:Y:S01]  /*5b020*/  VIADD R0, R0, UR8 ;  /* 0x0000000800007c36 */ /* 0x008fe20008000000 */
[----:B------:R-:W0:Y:S02]  /*5b030*/  LDCU UR8, c[0x0][0x3b8] ;  /* 0x00007700ff0877ac */ /* 0x000e240008000800 */
[----:B------:R-:W3:Y:S04]  /*5b040*/  LDL.LU R21, [R1+0xa20] ;  /* 0x000a200001157983 */ /* 0x000ee80000300800 */
[----:B------:R-:W3:Y:S04]  /*5b050*/  LDL.LU R20, [R1+0xa24] ;  /* 0x000a240001147983 */ /* 0x000ee80000300800 */
[----:B------:R-:W3:Y:S04]  /*5b060*/  LDL.LU R19, [R1+0xa28] ;  /* 0x000a280001137983 */ /* 0x000ee80000300800 */
[----:B------:R0:W-:Y:S04]  /*5b070*/  STL [R1+0xcbc], R0 ;  /* 0x000cbc0001007387 */ /* 0x0001e80000100800 */
        /* <DEDUP_REMOVED lines=8> */
[----:B------:R4:W-:Y:S01]  /*5b100*/  STL [R1+0x1040], R3 ;  /* 0x0010400301007387 */ /* 0x0009e20000100800 */
[----:B--2---:R-:W-:-:S03]  /*5b110*/  F2FP.SATFINITE.E5M2.F32.PACK_AB_MERGE_C R5, R35, R36, RZ ;  /* 0x000000242305723e */ /* 0x004fc600048060ff */
[----:B------:R2:W-:Y:S01]  /*5b120*/  STL [R1+0xcb4], R0 ;  /* 0x000cb40001007387 */ /* 0x0005e20000100800 */
[----:B----4-:R-:W-:-:S03]  /*5b130*/  F2FP.SATFINITE.E5M2.F32.PACK_AB_MERGE_C R3, R22, R23, RZ ;  /* 0x000000171603723e */ /* 0x010fc600048060ff */
[----:B------:R4:W-:Y:S04]  /*5b140*/  STL [R1+0x103c], R5 ;  /* 0x00103c0501007387 */ /* 0x0009e80000100800 */
[----:B------:R0:W-:Y:S01]  /*5b150*/  STL [R1+0x1008], R3 ;  /* 0x0010080301007387 */ /* 0x0001e20000100800 */
[----:B--2---:R-:W-:Y:S01]  /*5b160*/  VIADD R0, R0, UR6 ;  /* 0x0000000600007c36 */ /* 0x004fe20008000000 */
[----:B------:R-:W2:Y:S01]  /*5b170*/  LDCU UR6, c[0x0][0x3b8] ;  /* 0x00007700ff0677ac */ /* 0x000ea20008000800 */
[----:B----4-:R-:W-:-:S03]  /*5b180*/  F2FP.SATFINITE.E5M2.F32.PACK_AB_MERGE_C R5, R16, R17, RZ ;  /* 0x000000111005723e */ /* 0x010fc600048060ff */
[----:B------:R4:W-:Y:S01]  /*5b190*/  STL [R1+0xcac], R0 ;  /* 0x000cac0001007387 */ /* 0x0009e20000100800 */
[----:B0-----:R-:W-:-:S03]  /*5b1a0*/  F2FP.SATFINITE.E5M2.F32.PACK_AB_MERGE_C R3, R14, R15, RZ ;  /* 0x0000000f0e03723e */ /* 0x001fc600048060ff */
[----:B------:R0:W-:Y:S04]  /*5b1b0*/  STL [R1+0x10c4], R5 ;  /* 0x0010c40501007387 */ /* 0x0001e80000100800 */
[----:B------:R-:W-:Y:S01]  /*5b1c0*/  STL [R1+0x10a4], R3 ;  /* 0x0010a40301007387 */ /* 0x000fe20000100800 */
[----:B----4-:R-:W-:Y:S01]  /*5b1d0*/  VIADD R0, R0, UR5 ;  /* 0x0000000500007c36 */ /* 0x010fe20008000000 */
[----:B------:R-:W4:Y:S02]  /*5b1e0*/  LDCU UR5, c[0x0][0x3b8] ;  /* 0x00007700ff0577ac */ /* 0x000f240008000800 */
[----:B------:R-:W2:Y:S04]  /*5b1f0*/  LDL.LU R31, [R1+0xa18] ;  /* 0x000a1800011f7983 */ /* 0x000ea80000300800 */
[----:B------:R-:W2:Y:S04]  /*5b200*/  LDL.LU R30, [R1+0xa1c] ;  /* 0x000a1c00011e7983 */ /* 0x000ea80000300800 */
[----:B------:R-:W4:Y:S04]  /*5b210*/  LDL.LU R29, [R1+0xa00] ;  /* 0x000a0000011d7983 */ /* 0x000f280000300800 */
[----:B------:R1:W-:Y:S04]  /*5b220*/  STL [R1+0xca4], R0 ;  /* 0x000ca40001007387 */ /* 0x0003e80000100800 */
[----:B------:R-:W4:Y:S04]  /*5b230*/  LDL.LU R28, [R1+0xa04] ;  /* 0x000a0400011c7983 */ /* 0x000f280000300800 */
[----:B------:R-:W4:Y:S04]  /*5b240*/  LDL.LU R27, [R1+0xa08] ;  /* 0x000a0800011b7983 */ /* 0x000f280000300800 */
[----:B------:R-:W4:Y:S04]  /*5b250*/  LDL.LU R26, [R1+0xa0c] ;  /* 0x000a0c00011a7983 */ /* 0x000f280000300800 */
[----:B0-----:R-:W4:Y:S04]  /*5b260*/  LDL.LU R5, [R1+0x9f0] ;  /* 0x0009f00001057983 */ /* 0x001f280000300800 */
[----:B------:R-:W4:Y:S04]  /*5b270*/  LDL.LU R6, [R1+0x9f4] ;  /* 0x0009f40001067983 */ /* 0x000f280000300800 */
[----:B------:R-:W4:Y:S04]  /*5b280*/  LDL.LU R23, [R1+0x9f8] ;  /* 0x0009f80001177983 */ /* 0x000f280000300800 */
[----:B------:R-:W4:Y:S04]  /*5b290*/  LDL.LU R22, [R1+0x9fc] ;  /* 0x0009fc0001167983 */ /* 0x000f280000300800 */
[----:B------:R-:W4:Y:S04]  /*5b2a0*/  LDL.LU R17, [R1+0x9e0] ;  /* 0x0009e00001117983 */ /* 0x000f280000300800 */
[----:B------:R-:W4:Y:S01]  /*5b2b0*/  LDL.LU R16, [R1+0x9e4] ;  /* 0x0009e40001107983 */ /* 0x000f220000300800 */
[----:B-1----:R-:W-:Y:S01]  /*5b2c0*/  VIADD R0, R0, UR9 ;  /* 0x0000000900007c36 */ /* 0x002fe20008000000 */
[----:B------:R-:W0:Y:S02]  /*5b2d0*/  LDCU UR9, c[0x0][0x3b8] ;  /* 0x00007700ff0977ac */ /* 0x000e240008000800 */
[----:B------:R-:W4:Y:S04]  /*5b2e0*/  LDL.LU R15, [R1+0x9e8] ;  /* 0x0009e800010f7983 */ /* 0x000f280000300800 */
[----:B------:R-:W4:Y:S01]  /*5b2f0*/  LDL.LU R14, [R1+0x9ec] ;  /* 0x0009ec00010e7983 */ /* 0x000f220000300800 */
[----:B---3--:R-:W-:-:S05]  /*5b300*/  F2FP.SATFINITE.E5M2.F32.PACK_AB_MERGE_C R7, R20, R21, RZ ;  /* 0x000000151407723e */ /* 0x008fca00048060ff */
[----:B------:R1:W-:Y:S01]  /*5b310*/  STL [R1+0x10a0], R7 ;  /* 0x0010a00701007387 */ /* 0x0003e20000100800 */
[----:B------:R-:W-:-:S05]  /*5b320*/  F2FP.SATFINITE.E5M2.F32.PACK_AB_MERGE_C R3, R18, R19, RZ ;  /* 0x000000131203723e */ /* 0x000fca00048060ff */
[----:B------:R3:W-:Y:S04]  /*5b330*/  STL [R1+0x1074], R3 ;  /* 0x0010740301007387 */ /* 0x0007e80000100800 */
[----:B-1----:R-:W4:Y:S01]  /*5b340*/  LDL.LU R7, [R1+0x9d0] ;  /* 0x0009d00001077983 */ /* 0x002f220000300800 */
[----:B---3--:R-:W-:-:S03]  /*5b350*/  F2FP.SATFINITE.E5M2.F32.PACK_AB_MERGE_C R3, R12, R13, RZ ;  /* 0x0000000d0c03723e */ /* 0x008fc600048060ff */
[----:B------:R1:W-:Y:S04]  /*5b360*/  STL [R1+0xc9c], R0 ;  /* 0x000c9c0001007387 */ /* 0x0003e80000100800 */
[----:B------:R2:W-:Y:S04]  /*5b370*/  STL [R1+0x113c], R3 ;  /* 0x00113c0301007387 */ /* 0x0005e80000100800 */
        /* <DEDUP_REMOVED lines=11> */
[----:B-1----:R-:W-:Y:S01]  /*5b430*/  VIADD R0, R0, UR8 ;  /* 0x0000000800007c36 */ /* 0x002fe20008000000 */
[----:B------:R-:W1:Y:S01]  /*5b440*/  LDCU UR8, c[0x0][0x3b8] ;  /* 0x00007700ff0877ac */ /* 0x000e620008000800 */
[----:B--2---:R-:W-:-:S05]  /*5b450*/  F2FP.SATFINITE.E5M2.F32.PACK_AB_MERGE_C R3, R30, R31, RZ ;  /* 0x0000001f1e03723e */ /* 0x004fca00048060ff */
[----:B------:R2:W-:Y:S01]  /*5b460*/  STL [R1+0x1138], R3 ;  /* 0x0011380301007387 */ /* 0x0005e20000100800 */
[----:B----4-:R-:W-:-:S03]  /*5b470*/  F2FP.SATFINITE.E5M2.F32.PACK_AB_MERGE_C R8, R28, R29, RZ ;  /* 0x0000001d1c08723e */ /* 0x010fc600048060ff */
[----:B------:R4:W-:Y:S01]  /*5b480*/  STL [R1+0xc94], R0 ;  /* 0x000c940001007387 */ /* 0x0009e20000100800 */
[----:B--2---:R-:W-:-:S03]  /*5b490*/  F2FP.SATFINITE.E5M2.F32.PACK_AB_MERGE_C R3, R26, R27, RZ ;  /* 0x0000001b1a03723e */ /* 0x004fc600048060ff */
[----:B------:R-:W-:Y:S01]  /*5b4a0*/  STL [R1+0x112c], R8 ;  /* 0x00112c0801007387 */ /* 0x000fe20000100800 */
[----:B----4-:R-:W-:Y:S01]  /*5b4b0*/  VIADD R0, R0, UR7 ;  /* 0x0000000700007c36 */ /* 0x010fe20008000000 */
[----:B------:R-:W2:Y:S02]  /*5b4c0*/  LDCU UR7, c[0x0][0x3b8] ;  /* 0x00007700ff0777ac */ /* 0x000ea40008000800 */
[----:B------:R4:W-:Y:S01]  /*5b4d0*/  STL [R1+0x10fc], R3 ;  /* 0x0010fc0301007387 */ /* 0x0009e20000100800 */
[----:B------:R-:W-:-:S03]  /*5b4e0*/  F2FP.SATFINITE.E5M2.F32.PACK_AB_MERGE_C R5, R6, R5, RZ ;  /* 0x000000050605723e */ /* 0x000fc600048060ff */
[----:B------:R0:W-:Y:S01]  /*5b4f0*/  STL [R1+0xc8c], R0 ;  /* 0x000c8c0001007387 */ /* 0x0001e20000100800 */
[----:B----4-:R-:W-:-:S03]  /*5b500*/  F2FP.SATFINITE.E5M2.F32.PACK_AB_MERGE_C R3, R22, R23, RZ ;  /* 0x000000171603723e */ /* 0x010fc600048060ff */
[----:B------:R4:W-:Y:S01]  /*5b510*/  STL [R1+0x121c], R5 ;  /* 0x00121c0501007387 */ /* 0x0009e20000100800 */
[----:B0-----:R-:W-:Y:S01]  /*5b520*/  VIADD R0, R0, UR6 ;  /* 0x0000000600007c36 */ /* 0x001fe20008000000 */
[----:B------:R-:W0:Y:S02]  /*5b530*/  LDCU UR6, c[0x0][0x3b8] ;  /* 0x00007700ff0677ac */ /* 0x000e240008000800 */
[----:B------:R1:W-:Y:S01]  /*5b540*/  STL [R1+0x1218], R3 ;  /* 0x0012180301007387 */ /* 0x0003e20000100800 */
[----:B----4-:R-:W-:-:S03]  /*5b550*/  F2FP.SATFINITE.E5M2.F32.PACK_AB_MERGE_C R5, R16, R17, RZ ;  /* 0x000000111005723e */ /* 0x010fc600048060ff */
[----:B------:R4:W-:Y:S01]  /*5b560*/  STL [R1+0xc84], R0 ;  /* 0x000c840001007387 */ /* 0x0009e20000100800 */
[----:B-1----:R-:W-:-:S03]  /*5b570*/  F2FP.SATFINITE.E5M2.F32.PACK_AB_MERGE_C R3, R14, R15, RZ ;  /* 0x0000000f0e03723e */ /* 0x002fc600048060ff */
[----:B------:R-:W-:Y:S04]  /*5b580*/  STL [R1+0x1214], R5 ;  /* 0x0012140501007387 */ /* 0x000fe80000100800 */
[----:B------:R-:W-:Y:S01]  /*5b590*/  STL [R1+0x1204], R3 ;  /* 0x0012040301007387 */ /* 0x000fe20000100800 */
[----:B----4-:R-:W-:Y:S01]  /*5b5a0*/  VIADD R0, R0, UR5 ;  /* 0x0000000500007c36 */ /* 0x010fe20008000000 */
[----:B------:R-:W1:Y:S02]  /*5b5b0*/  LDCU UR5, c[0x0][0x3b8] ;  /* 0x00007700ff0577ac */ /* 0x000e640008000800 */
[----:B------:R-:W4:Y:S04]  /*5b5c0*/  LDL.LU R23, [R1+0x520] ;  /* 0x0005200001177983 */ /* 0x000f280000300800 */
[----:B------:R-:W4:Y:S04]  /*5b5d0*/  LDL.LU R22, [R1+0x524] ;  /* 0x0005240001167983 */ /* 0x000f280000300800 */
[----:B------:R-:W4:Y:S04]  /*5b5e0*/  LDL.LU R17, [R1+0x528] ;  /* 0x0005280001117983 */ /* 0x000f280000300800 */
[----:B------:R0:W-:Y:S04]  /*5b5f0*/  STL [R1+0xc7c], R0 ;  /* 0x000c7c0001007387 */ /* 0x0001e80000100800 */
[----:B------:R-:W4:Y:S04]  /*5b600*/  LDL.LU R16, [R1+0x52c] ;  /* 0x00052c0001107983 */ /* 0x000f280000300800 */
[----:B------:R-:W4:Y:S01]  /*5b610*/  LDL.LU R15, [R1+0x9a0] ;  /* 0x0009a000010f7983 */ /* 0x000f220000300800 */
[----:B0-----:R-:W-:Y:S01]  /*5b620*/  VIADD R0, R0, UR9 ;  /* 0x0000000900007c36 */ /* 0x001fe20008000000 */
[----:B------:R-:W0:Y:S02]  /*5b630*/  LDCU UR9, c[0x0][0x3b8] ;  /* 0x00007700ff0977ac */ /* 0x000e240008000800 */
[----:B------:R-:W4:Y:S01]  /*5b640*/  LDL.LU R14, [R1+0x9a4] ;  /* 0x0009a400010e7983 */ /* 0x000f220000300800 */
[----:B---3--:R-:W-:-:S02]  /*5b650*/  F2FP.SATFINITE.E5M2.F32.PACK_AB_MERGE_C R5, R24, R7, RZ ;  /* 0x000000071805723e */ /* 0x008fc400048060ff */
[----:B------:R-:W-:-:S03]  /*5b660*/  F2FP.SATFINITE.E5M2.F32.PACK_AB_MERGE_C R3, R37, R25, RZ ;  /* 0x000000192503723e */ /* 0x000fc600048060ff */
[----:B------:R3:W-:Y:S04]  /*5b670*/  STL [R1+0x124c], R5 ;  /* 0x00124c0501007387 */ /* 0x0007e80000100800 */
[----:B------:R0:W-:Y:S01]  /*5b680*/  STL [R1+0x1248], R3 ;  /* 0x0012480301007387 */ /* 0x0001e20000100800 */
[----:B---3--:R-:W-:-:S03]  /*5b690*/  F2FP.SATFINITE.E5M2.F32.PACK_AB_MERGE_C R5, R35, R36, RZ ;  /* 0x000000242305723e */ /* 0x008fc600048060ff */
[----:B------:R3:W-:Y:S01]  /*5b6a0*/  STL [R1+0xc74], R0 ;  /* 0x000c740001007387 */ /* 0x0007e20000100800 */
[----:B0-----:R-:W-:-:S03]  /*5b6b0*/  F2FP.SATFINITE.E5M2.F32.PACK_AB_MERGE_C R3, R20, R21, RZ ;  /* 0x000000151403723e */ /* 0x001fc600048060ff */
[----:B------:R0:W-:Y:S04]  /*5b6c0*/  STL [R1+0x123c], R5 ;  /* 0x00123c0501007387 */ /* 0x0001e80000100800 */
[----:B------:R1:W-:Y:S01]  /*5b6d0*/  STL [R1+0x1238], R3 ;  /* 0x0012380301007387 */ /* 0x0003e20000100800 */
[----:B---3--:R-:W-:Y:S01]  /*5b6e0*/  VIADD R0, R0, UR8 ;  /* 0x0000000800007c36 */ /* 0x008fe20008000000 */
[----:B------:R-:W3:Y:S01]  /*5b6f0*/  LDCU UR8, c[0x0][0x3b8] ;  /* 0x00007700ff0877ac */ /* 0x000ee20008000800 */
[----:B0-----:R-:W-:-:S03]  /*5b700*/  F2FP.SATFINITE.E5M2.F32.PACK_AB_MERGE_C R5, R18, R19, RZ ;  /* 0x000000131205723e */ /* 0x001fc600048060ff */
[----:B------:R2:W-:Y:S01]  /*5b710*/  STL [R1+0xc6c], R0 ;  /* 0x000c6c0001007387 */ /* 0x0005e20000100800 */
[----:B-1----:R-:W-:-:S03]  /*5b720*/  F2FP.SATFINITE.E5M2.F32.PACK_AB_MERGE_C R3, R12, R13, RZ ;  /* 0x0000000d0c03723e */ /* 0x002fc600048060ff */
[----:B------:R0:W-:Y:S04]  /*5b730*/  STL [R1+0x126c], R5 ;  /* 0x00126c0501007387 */ /* 0x0001e80000100800 */
[----:B------:R-:W-:Y:S01]  /*5b740*/  STL [R1+0x1268], R3 ;  /* 0x0012680301007387 */ /* 0x000fe20000100800 */
[----:B--2---:R-:W-:Y:S01]  /*5b750*/  VIADD R0, R0, UR7 ;  /* 0x0000000700007c36 */ /* 0x004fe20008000000 */
        /* <DEDUP_REMOVED lines=16> */
[----:B------:R-:W-:Y:S01]  /*5b860*/  VIADD R0, R0, UR6 ;  /* 0x0000000600007c36 */ /* 0x000fe20008000000 */
[----:B------:R-:W0:Y:S01]  /*5b870*/  LDCU UR6, c[0x0][0x3b8] ;  /* 0x00007700ff0677ac */ /* 0x000e220008000800 */
[----:B----4-:R-:W-:-:S05]  /*5b880*/  F2FP.SATFINITE.E5M2.F32.PACK_AB_MERGE_C R7, R22, R23, RZ ;  /* 0x000000171607723e */ /* 0x010fca00048060ff */
[----:B------:R4:W-:Y:S01]  /*5b890*/  STL [R1+0x1264], R7 ;  /* 0x0012640701007387 */ /* 0x0009e20000100800 */
[----:B------:R-:W-:-:S05]  /*5b8a0*/  F2FP.SATFINITE.E5M2.F32.PACK_AB_MERGE_C R3, R16, R17, RZ ;  /* 0x000000111003723e */ /* 0x000fca00048060ff */
[----:B------:R0:W-:Y:S04]  /*5b8b0*/  STL [R1+0x1260], R3 ;  /* 0x0012600301007387 */ /* 0x0001e80000100800 */
[----:B----4-:R-:W4:Y:S01]  /*5b8c0*/  LDL.LU R7, [R1+0x960] ;  /* 0x0009600001077983 */ /* 0x010f220000300800 */
[----:B0-----:R-:W-:-:S03]  /*5b8d0*/  F2FP.SATFINITE.E5M2.F32.PACK_AB_MERGE_C R3, R14, R15, RZ ;  /* 0x0000000f0e03723e */ /* 0x001fc600048060ff */
[----:B------:R0:W-:Y:S04]  /*5b8e0*/  STL [R1+0xc5c], R0 ;  /* 0x000c5c0001007387 */ /* 0x0001e80000100800 */
[----:B------:R2:W-:Y:S04]  /*5b8f0*/  STL [R1+0xd30], R3 ;  /* 0x000d300301007387 */ /* 0x0005e80000100800 */
        /* <DEDUP_REMOVED lines=11> */
[----:B------:R-:W4:Y:S04]  /*5b9b0*/  LDL.LU R15, [R1+0x948] ;  /* 0x00094800010f7983 */ /* 0x000f280000300800 */
[----:B------:R-:W4:Y:S01]  /*5b9c0*/  LDL.LU R14, [R1+0x94c] ;  /* 0x00094c00010e7983 */ /* 0x000f220000300800 */
[----:B--2---:R-:W-:-:S05]  /*5b9d0*/  F2FP.SATFINITE.E5M2.F32.PACK_AB_MERGE_C R3, R30, R31, RZ ;  /* 0x0000001f1e03723e */ /* 0x004fca00048060ff */
[----:B------:R2:W-:Y:S01]  /*5b9e0*/  STL [R1+0xd1c], R3 ;  /* 0x000d1c0301007387 */ /* 0x0005e20000100800 */
[----:B---3--:R-:W-:-:S03]  /*5b9f0*/  F2FP.SATFINITE.E5M2.F32.PACK_AB_MERGE_C R8, R28, R29, RZ ;  /* 0x0000001d1c08723e */ /* 0x008fc600048060ff */
[----:B------:R3:W-:Y:S01]  /*5ba00*/  STL [R1+0xc54], R0 ;  /* 0x000c540001007387 */ /* 0x0007e20000100800 */
[----:B--2---:R-:W-:-:S03]  /*5ba10*/  F2FP.SATFINITE.E5M2.F32.PACK_AB_MERGE_C R3, R26, R27, RZ ;  /* 0x0000001b1a03723e */ /* 0x004fc600048060ff */
[----:B------:R-:W-:Y:S01]  /*5ba20*/  STL [R1+0xd18], R8 ;  /* 0x000d180801007387 */ /* 0x000fe20000100800 */
[----:B---3--:R-:W-:Y:S01]  /*5ba30*/  VIADD R0, R0, UR9 ;  /* 0x0000000900007c36 */ /* 0x008fe20008000000 */
[----:B------:R-:W2:Y:S02]  /*5ba40*/  LDCU UR9, c[0x0][0x3b8] ;  /* 0x00007700ff0977ac */ /* 0x000ea40008000800 */
        /* <DEDUP_REMOVED lines=11> */
[----:B------:R-:W-:Y:S04]  /*5bb00*/  STL [R1+0x974], R5 ;  /* 0x0009740501007387 */ /* 0x000fe80000100800 */
[----:B------:R-:W-:Y:S01]  /*5bb10*/  STL [R1+0x970], R3 ;  /* 0x0009700301007387 */ /* 0x000fe20000100800 */
[----:B---3--:R-:W-:Y:S01]  /*5bb20*/  VIADD R0, R0, UR7 ;  /* 0x0000000700007c36 */ /* 0x008fe20008000000 */
[----:B------:R-:W1:Y:S02]  /*5bb30*/  LDCU UR7, c[0x0][0x3b8] ;  /* 0x00007700ff0777ac */ /* 0x000e640008000800 */
        /* <DEDUP_REMOVED lines=10> */
[----:B------:R-:W-:-:S03]  /*5bbe0*/  F2FP.SATFINITE.E5M2.F32.PACK_AB_MERGE_C R3, R37, R25, RZ ;  /* 0x000000192503723e */ /* 0x000fc600048060ff */
[----:B------:R4:W-:Y:S04]  /*5bbf0*/  STL [R1+0x1038], R5 ;  /* 0x0010380501007387 */ /* 0x0009e80000100800 */
[----:B------:R0:W-:Y:S01]  /*5bc00*/  STL [R1+0x1010], R3 ;  /* 0x0010100301007387 */ /* 0x0001e20000100800 */
[----:B----4-:R-:W-:-:S03]  /*5bc10*/  F2FP.SATFINITE.E5M2.F32.PACK_AB_MERGE_C R5, R35, R36, RZ ;  /* 0x000000242305723e */ /* 0x010fc600048060ff */
[----:B------:R4:W-:Y:S01]  /*5bc20*/  STL [R1+0xc34], R0 ;  /* 0x000c340001007387 */ /* 0x0009e20000100800 */
[----:B0-----:R-:W-:-:S03]  /*5bc30*/  F2FP.SATFINITE.E5M2.F32.PACK_AB_MERGE_C R3, R22, R23, RZ ;  /* 0x000000171603723e */ /* 0x001fc600048060ff */
[----:B------:R0:W-:Y:S04]  /*5bc40*/  STL [R1+0x1004], R5 ;  /* 0x0010040501007387 */ /* 0x0001e80000100800 */
[----:B------:R1:W-:Y:S01]  /*5bc50*/  STL [R1+0x1000], R3 ;  /* 0x0010000301007387 */ /* 0x0003e20000100800 */
[----:B----4-:R-:W-:Y:S01]  /*5bc60*/  VIADD R0, R0, UR5 ;  /* 0x0000000500007c36 */ /* 0x010fe20008000000 */
[----:B------:R-:W4:Y:S01]  /*5bc70*/  LDCU UR5, c[0x0][0x3b8] ;  /* 0x00007700ff0577ac */ /* 0x000f220008000800 */
        /* <DEDUP_REMOVED lines=20> */
[----:B------:R-:W-:Y:S01]  /*5bdc0*/  VIADD R0, R0, UR8 ;  /* 0x0000000800007c36 */ /* 0x000fe20008000000 */
[----:B------:R-:W0:Y:S02]  /*5bdd0*/  LDCU UR8, c[0x0][0x3b8] ;  /* 0x00007700ff0877ac */ /* 0x000e240008000800 */
[----:B------:R-:W4:Y:S04]  /*5bde0*/  LDL.LU R15, [R1+0x8f8] ;  /* 0x0008f800010f7983 */ /* 0x000f280000300800 */
[----:B------:R-:W4:Y:S01]  /*5bdf0*/  LDL.LU R14, [R1+0x8fc] ;  /* 0x0008fc00010e7983 */ /* 0x000f220000300800 */
[----:B---3--:R-:W-:-:S05]  /*5be00*/  F2FP.SATFINITE.E5M2.F32.PACK_AB_MERGE_C R7, R20, R21, RZ ;  /* 0x000000151407723e */ /* 0x008fca00048060ff */
[----:B------:R3:W-:Y:S01]  /*5be10*/  STL [R1+0x1070], R7 ;  /* 0x0010700701007387 */ /* 0x0007e20000100800 */
[----:B------:R-:W-:-:S05]  /*5be20*/  F2FP.SATFINITE.E5M2.F32.PACK_AB_MERGE_C R3, R18, R19, RZ ;  /* 0x000000131203723e */ /* 0x000fca00048060ff */
[----:B------:R0:W-:Y:S04]  /*5be30*/  STL [R1+0x1054], R3 ;  /* 0x0010540301007387 */ /* 0x0001e80000100800 */
[----:B---3--:R-:W3:Y:S01]  /*5be40*/  LDL.LU R7, [R1+0x450] ;  /* 0x0004500001077983 */ /* 0x008ee20000300800 */
[----:B0-----:R-:W-:-:S03]  /*5be50*/  F2FP.SATFINITE.E5M2.F32.PACK_AB_MERGE_C R3, R12, R13, RZ ;  /* 0x0000000d0c03723e */ /* 0x001fc600048060ff */
        /* <DEDUP_REMOVED lines=523> */
[----:B------:R-:W-:Y:S01]  /*5df10*/  STL [R1+0x8b4], R8 ;  /* 0x0008b40801007387 */ /* 0x000fe20000100800 */
[----:B------:R-:W-:-:S05]  /*5df20*/  F2FP.SATFINITE.E5M2.F32.PACK_AB_MERGE_C R3, R18, R19, RZ ;  /* 0x000000131203723e */ /* 0x000fca00048060ff */
[----:B------:R3:W-:Y:S04]  /*5df30*/  STL [R1+0x8b0], R3 ;  /* 0x0008b00301007387 */ /* 0x0007e80000100800 */
[----:B------:R-:W4:Y:S01]  /*5df40*/  LDL.LU R25, [R1+0x890] ;  /* 0x0008900001197983 */ /* 0x000f220000300800 */
[----:B---3--:R-:W-:-:S03]  /*5df50*/  F2FP.SATFINITE.E5M2.F32.PACK_AB_MERGE_C R3, R12, R13, RZ ;  /* 0x0000000d0c03723e */ /* 0x008fc600048060ff */
        /* <DEDUP_REMOVED lines=13> */
[----:B---3--:R-:W-:Y:S01]  /*5e030*/  VIADD R0, R0, UR9 ;  /* 0x0000000900007c36 */ /* 0x008fe20008000000 */
[----:B------:R-:W3:Y:S01]  /*5e040*/  LDCU UR9, c[0x0][0x3b8] ;  /* 0x00007700ff0977ac */ /* 0x000ee20008000800 */
        /* <DEDUP_REMOVED lines=10> */
[----:B------:R-:W-:Y:S01]  /*5e0f0*/  STL [R1+0xa34], R0 ;  /* 0x000a340001007387 */ /* 0x000fe20000100800 */
[----:B----4-:R-:W-:-:S03]  /*5e100*/  F2FP.SATFINITE.E5M2.F32.PACK_AB_MERGE_C R3, R24, R7, RZ ;  /* 0x000000071803723e */ /* 0x010fc600048060ff */
[----:B------:R4:W-:Y:S04]  /*5e110*/  STL [R1+0x8ac], R5 ;  /* 0x0008ac0501007387 */ /* 0x0009e80000100800 */
[----:B------:R0:W-:Y:S01]  /*5e120*/  STL [R1+0x1cc8], R3 ;  /* 0x001cc80301007387 */ /* 0x0001e20000100800 */
[----:B----4-:R-:W-:Y:S01]  /*5e130*/  VIADD R5, R0, UR7 ;  /* 0x0000000700057c36 */ /* 0x010fe20008000000 */
[----:B------:R-:W4:Y:S01]  /*5e140*/  LDCU UR7, c[0x0][0x3b8] ;  /* 0x00007700ff0777ac */ /* 0x000f220008000800 */
[----:B0-----:R-:W-:Y:S02]  /*5e150*/  F2FP.SATFINITE.E5M2.F32.PACK_AB_MERGE_C R3, R16, R17, RZ ;  /* 0x000000111003723e */ /* 0x001fe400048060ff */
[----:B------:R-:W-:Y:S01]  /*5e160*/  F2FP.SATFINITE.E5M2.F32.PACK_AB_MERGE_C R0, R14, R15, RZ ;  /* 0x0000000f0e00723e */ /* 0x000fe200048060ff */
[----:B------:R-:W-:Y:S04]  /*5e170*/  STL [R1+0xa2c], R5 ;  /* 0x000a2c0501007387 */ /* 0x000fe80000100800 */
[----:B------:R1:W-:Y:S04]  /*5e180*/  STL [R1+0x858], R3 ;  /* 0x0008580301007387 */ /* 0x0003e80000100800 */
[----:B------:R0:W-:Y:S04]  /*5e190*/  STL [R1+0x1ccc], R0 ;  /* 0x001ccc0001007387 */ /* 0x0001e80000100800 */
[----:B------:R-:W4:Y:S01]  /*5e1a0*/  LDL.LU R17, [R1+0x840] ;  /* 0x0008400001117983 */ /* 0x000f220000300800 */
[----:B-1----:R-:W-:Y:S01]  /*5e1b0*/  VIADD R3, R5, UR6 ;  /* 0x0000000605037c36 */ /* 0x002fe20008000000 */
[----:B------:R-:W1:Y:S02]  /*5e1c0*/  LDCU UR6, c[0x0][0x3b8] ;  /* 0x00007700ff0677ac */ /* 0x000e640008000800 */
[----:B------:R-:W4:Y:S04]  /*5e1d0*/  LDL.LU R16, [R1+0x844] ;  /* 0x0008440001107983 */ /* 0x000f280000300800 */
[----:B------:R-:W4:Y:S04]  /*5e1e0*/  LDL.LU R15, [R1+0x848] ;  /* 0x00084800010f7983 */ /* 0x000f280000300800 */
[----:B------:R-:W-:Y:S01]  /*5e1f0*/  STL [R1+0xa24], R3 ;  /* 0x000a240301007387 */ /* 0x000fe20000100800 */
[----:B0-----:R-:W-:Y:S01]  /*5e200*/  VIADD R0, R3, UR5 ;  /* 0x0000000503007c36 */ /* 0x001fe20008000000 */
[----:B------:R-:W0:Y:S02]  /*5e210*/  LDCU UR5, c[0x0][0x3b8] ;  /* 0x00007700ff0577ac */ /* 0x000e240008000800 */
[----:B------:R-:W4:Y:S01]  /*5e220*/  LDL.LU R14, [R1+0x84c] ;  /* 0x00084c00010e7983 */ /* 0x000f220000300800 */
[----:B------:R-:W-:-:S02]  /*5e230*/  F2FP.SATFINITE.E5M2.F32.PACK_AB_MERGE_C R6, R37, R25, RZ ;  /* 0x000000192506723e */ /* 0x000fc400048060ff */
[----:B------:R-:W-:-:S03]  /*5e240*/  F2FP.SATFINITE.E5M2.F32.PACK_AB_MERGE_C R5, R35, R36, RZ ;  /* 0x000000242305723e */ /* 0x000fc600048060ff */
[----:B------:R-:W-:Y:S04]  /*5e250*/  STL [R1+0x884], R6 ;  /* 0x0008840601007387 */ /* 0x000fe80000100800 */
[----:B------:R0:W-:Y:S04]  /*5e260*/  STL [R1+0x880], R5 ;  /* 0x0008800501007387 */ /* 0x0001e80000100800 */
[----:B------:R3:W-:Y:S01]  /*5e270*/  STL [R1+0xa1c], R0 ;  /* 0x000a1c0001007387 */ /* 0x0007e20000100800 */
[----:B0-----:R-:W-:Y:S02]  /*5e280*/  F2FP.SATFINITE.E5M2.F32.PACK_AB_MERGE_C R5, R22, R23, RZ ;  /* 0x000000171605723e */ /* 0x001fe400048060ff */
[----:B------:R-:W-:Y:S01]  /*5e290*/  F2FP.SATFINITE.E5M2.F32.PACK_AB_MERGE_C R3, R20, R21, RZ ;  /* 0x000000151403723e */ /* 0x000fe200048060ff */
[----:B---3--:R-:W-:-:S02]  /*5e2a0*/  VIADD R0, R0, UR9 ;  /* 0x0000000900007c36 */ /* 0x008fc40008000000 */
[----:B------:R0:W-:Y:S01]  /*5e2b0*/  STL [R1+0x874], R5 ;  /* 0x0008740501007387 */ /* 0x0001e20000100800 */
[----:B------:R-:W3:Y:S03]  /*5e2c0*/  LDCU UR9, c[0x0][0x3b8] ;  /* 0x00007700ff0977ac */ /* 0x000ee60008000800 */
[----:B------:R1:W-:Y:S01]  /*5e2d0*/  STL [R1+0x870], R3 ;  /* 0x0008700301007387 */ /* 0x0003e20000100800 */
        /* <DEDUP_REMOVED lines=26> */
[----:B------:R-:W-:-:S05]  /*5e480*/  F2FP.SATFINITE.E5M2.F32.PACK_AB_MERGE_C R8, R16, R17, RZ ;  /* 0x000000111008723e */ /* 0x000fca00048060ff */
[----:B------:R-:W-:Y:S04]  /*5e490*/  STL [R1+0x864], R8 ;  /* 0x0008640801007387 */ /* 0x000fe80000100800 */
[----:B------:R-:W4:Y:S01]  /*5e4a0*/  LDL.LU R25, [R1+0x720] ;  /* 0x0007200001197983 */ /* 0x000f220000300800 */
[----:B------:R-:W-:-:S05]  /*5e4b0*/  F2FP.SATFINITE.E5M2.F32.PACK_AB_MERGE_C R3, R14, R15, RZ ;  /* 0x0000000f0e03723e */ /* 0x000fca00048060ff */
[----:B------:R-:W-:Y:S04]  /*5e4c0*/  STL [R1+0x860], R3 ;  /* 0x0008600301007387 */ /* 0x000fe80000100800 */
[----:B------:R-:W4:Y:S04]  /*5e4d0*/  LDL.LU R37, [R1+0x724] ;  /* 0x0007240001257983 */ /* 0x000f280000300800 */
        /* <DEDUP_REMOVED lines=12> */
[----:B------:R-:W0:Y:S01]  /*5e5a0*/  LDCU UR6, c[0x0][0x3b8] ;  /* 0x00007700ff0677ac */ /* 0x000e220008000800 */
[----:B--2---:R-:W-:-:S05]  /*5e5b0*/  F2FP.SATFINITE.E5M2.F32.PACK_AB_MERGE_C R8, R32, R33, RZ ;  /* 0x000000212008723e */ /* 0x004fca00048060ff */
[----:B------:R2:W-:Y:S01]  /*5e5c0*/  STL [R1+0x7c0], R8 ;  /* 0x0007c00801007387 */ /* 0x0005e20000100800 */
[----:B---3--:R-:W-:-:S05]  /*5e5d0*/  F2FP.SATFINITE.E5M2.F32.PACK_AB_MERGE_C R3, R30, R31, RZ ;  /* 0x0000001f1e03723e */ /* 0x008fca00048060ff */
[----:B------:R3:W-:Y:S01]  /*5e5e0*/  STL [R1+0x7bc], R3 ;  /* 0x0007bc0301007387 */ /* 0x0007e20000100800 */
[----:B--2---:R-:W-:-:S03]  /*5e5f0*/  F2FP.SATFINITE.E5M2.F32.PACK_AB_MERGE_C R8, R28, R29, RZ ;  /* 0x0000001d1c08723e */ /* 0x004fc600048060ff */
[----:B------:R2:W-:Y:S01]  /*5e600*/  STL [R1+0x9fc], R0 ;  /* 0x0009fc0001007387 */ /* 0x0005e20000100800 */
[----:B---3--:R-:W-:-:S03]  /*5e610*/  F2FP.SATFINITE.E5M2.F32.PACK_AB_MERGE_C R3, R26, R27, RZ ;  /* 0x0000001b1a03723e */ /* 0x008fc600048060ff */
[----:B------:R-:W-:Y:S04]  /*5e620*/  STL [R1+0x7b8], R8 ;  /* 0x0007b80801007387 */ /* 0x000fe80000100800 */
[----:B------:R3:W-:Y:S01]  /*5e630*/  STL [R1+0x7b4], R3 ;  /* 0x0007b40301007387 */ /* 0x0007e20000100800 */
[----:B--2---:R-:W-:Y:S01]  /*5e640*/  VIADD R0, R0, UR5 ;  /* 0x0000000500007c36 */ /* 0x004fe20008000000 */
[----:B------:R-:W2:Y:S01]  /*5e650*/  LDCU UR5, c[0x0][0x3b8] ;  /* 0x00007700ff0577ac */ /* 0x000ea20008000800 */
[----:B---3--:R-:W-:-:S05]  /*5e660*/  F2FP.SATFINITE.E5M2.F32.PACK_AB_MERGE_C R3, R6, R5, RZ ;  /* 0x000000050603723e */ /* 0x008fca00048060ff */
[----:B------:R3:W-:Y:S04]  /*5e670*/  STL [R1+0x1cf4], R3 ;  /* 0x001cf40301007387 */ /* 0x0007e80000100800 */
[----:B------:R0:W-:Y:S01]  /*5e680*/  STL [R1+0x9f4], R0 ;  /* 0x0009f40001007387 */ /* 0x0001e20000100800 */
[----:B------:R-:W-:Y:S02]  /*5e690*/  F2FP.SATFINITE.E5M2.F32.PACK_AB_MERGE_C R5, R18, R19, RZ ;  /* 0x000000131205723e */ /* 0x000fe400048060ff */
[----:B---3--:R-:W-:Y:S01]  /*5e6a0*/  F2FP.SATFINITE.E5M2.F32.PACK_AB_MERGE_C R3, R24, R7, RZ ;  /* 0x000000071803723e */ /* 0x008fe200048060ff */
[----:B0-----:R-:W-:-:S04]  /*5e6b0*/  VIADD R0, R0, UR9 ;  /* 0x0000000900007c36 */ /* 0x001fc80008000000 */
[----:B------:R0:W-:Y:S01]  /*5e6c0*/  STL [R1+0x7cc], R3 ;  /* 0x0007cc0301007387 */ /* 0x0001e20000100800 */
[----:B------:R-:W3:Y:S03]  /*5e6d0*/  LDCU UR9, c[0x0][0x3b8] ;  /* 0x00007700ff0977ac */ /* 0x000ee60008000800 */
[----:B------:R1:W-:Y:S01]  /*5e6e0*/  STL [R1+0x9ec], R0 ;  /* 0x0009ec0001007387 */ /* 0x0003e20000100800 */
[----:B0-----:R-:W-:-:S03]  /*5e6f0*/  F2FP.SATFINITE.E5M2.F32.PACK_AB_MERGE_C R3, R12, R13, RZ ;  /* 0x0000000d0c03723e */ /* 0x001fc600048060ff */
[----:B------:R-:W-:Y:S01]  /*5e700*/  STL [R1+0x7c8], R5 ;  /* 0x0007c80501007387 */ /* 0x000fe20000100800 */
[----:B-1----:R-:W-:-:S03]  /*5e710*/  VIADD R0, R0, UR8 ;  /* 0x0000000800007c36 */ /* 0x002fc60008000000 */
[----:B------:R-:W-:Y:S01]  /*5e720*/  STL [R1+0x7c4], R3 ;  /* 0x0007c40301007387 */ /* 0x000fe20000100800 */
[----:B------:R-:W0:Y:S03]  /*5e730*/  LDCU UR8, c[0x0][0x3b8] ;  /* 0x00007700ff0877ac */ /* 0x000e260008000800 */
[----:B------:R-:W3:Y:S04]  /*5e740*/  LDL.LU R19, [R1+0x6f0] ;  /* 0x0006f00001137983 */ /* 0x000ee80000300800 */
[----:B------:R-:W3:Y:S04]  /*5e750*/  LDL.LU R18, [R1+0x6f4] ;  /* 0x0006f40001127983 */ /* 0x000ee80000300800 */
[----:B------:R-:W3:Y:S04]  /*5e760*/  LDL.LU R13, [R1+0x6f8] ;  /* 0x0006f800010d7983 */ /* 0x000ee80000300800 */
[----:B------:R1:W-:Y:S04]  /*5e770*/  STL [R1+0x9e4], R0 ;  /* 0x0009e40001007387 */ /* 0x0003e80000100800 */
[----:B------:R-:W3:Y:S01]  /*5e780*/  LDL.LU R12, [R1+0x6fc] ;  /* 0x0006fc00010c7983 */ /* 0x000ee20000300800 */
[----:B-1----:R-:W-:Y:S01]  /*5e790*/  VIADD R0, R0, UR7 ;  /* 0x0000000700007c36 */ /* 0x002fe20008000000 */
[----:B------:R-:W1:Y:S01]  /*5e7a0*/  LDCU UR7, c[0x0][0x3b8] ;  /* 0x00007700ff0777ac */ /* 0x000e620008000800 */
[----:B----4-:R-:W-:-:S05]  /*5e7b0*/  F2FP.SATFINITE.E5M2.F32.PACK_AB_MERGE_C R5, R37, R25, RZ ;  /* 0x000000192505723e */ /* 0x010fca00048060ff */
[----:B------:R4:W-:Y:S01]  /*5e7c0*/  STL [R1+0x7f0], R5 ;  /* 0x0007f00501007387 */ /* 0x0009e20000100800 */
        /* <DEDUP_REMOVED lines=14> */
[----:B--2---:R-:W-:Y:S01]  /*5e8b0*/  VIADD R0, R0, UR5 ;  /* 0x0000000500007c36 */ /* 0x004fe20008000000 */
[----:B------:R-:W2:Y:S02]  /*5e8c0*/  LDCU UR5, c[0x0][0x3b8] ;  /* 0x00007700ff0577ac */ /* 0x000ea40008000800 */
[----:B------:R-:W2:Y:S04]  /*5e8d0*/  LDL.LU R17, [R1+0x320] ;  /* 0x0003200001117983 */ /* 0x000ea80000300800 */
[----:B------:R-:W2:Y:S04]  /*5e8e0*/  LDL.LU R16, [R1+0x324] ;  /* 0x0003240001107983 */ /* 0x000ea80000300800 */
[----:B------:R-:W4:Y:S04]  /*5e8f0*/  LDL.LU R31, [R1+0x328] ;  /* 0x00032800011f7983 */ /* 0x000f280000300800 */
[----:B------:R0:W-:Y:S04]  /*5e900*/  STL [R1+0x9c8], R0 ;  /* 0x0009c80001007387 */ /* 0x0001e80000100800 */
[----:B------:R-:W4:Y:S04]  /*5e910*/  LDL.LU R30, [R1+0x32c] ;  /* 0x00032c00011e7983 */ /* 0x000f280000300800 */
[----:B------:R-:W4:Y:S04]  /*5e920*/  LDL.LU R29, [R1+0xd0] ;  /* 0x0000d000011d7983 */ /* 0x000f280000300800 */
        /* <DEDUP_REMOVED lines=12> */
[----:B---3--:R-:W-:-:S05]  /*5e9f0*/  F2FP.SATFINITE.E5M2.F32.PACK_AB_MERGE_C R8, R18, R19, RZ ;  /* 0x000000131208723e */ /* 0x008fca00048060ff */
[----:B------:R-:W-:Y:S04]  /*5ea00*/  STL [R1+0x808], R8 ;  /* 0x0008080801007387 */ /* 0x000fe80000100800 */
[----:B------:R-:W3:Y:S01]  /*5ea10*/  LDL.LU R35, [R1+0x54] ;  /* 0x0000540001237983 */ /* 0x000ee20000300800 */
[----:B-1----:R-:W-:-:S05]  /*5ea20*/  F2FP.SATFINITE.E5M2.F32.PACK_AB_MERGE_C R3, R12, R13, RZ ;  /* 0x0000000d0c03723e */ /* 0x002fca00048060ff */
[----:B------:R-:W-:Y:S04]  /*5ea30*/  STL [R1+0x804], R3 ;  /* 0x0008040301007387 */ /* 0x000fe80000100800 */
[----:B------:R-:W3:Y:S04]  /*5ea40*/  LDL.LU R13, [R1+0x58] ;  /* 0x00005800010d7983 */ /* 0x000ee80000300800 */
[----:B------:R-:W3:Y:S01]  /*5ea50*/  LDL.LU R12, [R1+0x5c] ;  /* 0x00005c00010c7983 */ /* 0x000ee20000300800 */
[----:B------:R-:W-:Y:S01]  /*5ea60*/  VIADD R0, R0, UR9 ;  /* 0x0000000900007c36 */ /* 0x000fe20008000000 */
        /* <DEDUP_REMOVED lines=8> */
[----:B-1----:R-:W-:Y:S01]  /*5eaf0*/  VIADD R0, R0, UR8 ;  /* 0x0000000800007c36 */ /* 0x002fe20008000000 */
[----:B------:R-:W1:Y:S01]  /*5eb00*/  LDCU UR8, c[0x0][0x3b8] ;  /* 0x00007700ff0877ac */ /* 0x000e620008000800 */
[----:B--2---:R-:W-:-:S02]  /*5eb10*/  F2FP.SATFINITE.E5M2.F32.PACK_AB_MERGE_C R3, R16, R17, RZ ;  /* 0x000000111003723e */ /* 0x004fc400048060ff */
[----:B------:R-:W2:Y:S04]  /*5eb20*/  LDL.LU R17, [R1+0x18] ;  /* 0x0000180001117983 */ /* 0x000ea80000300800 */
[----:B------:R-:W2:Y:S04]  /*5eb30*/  LDL.LU R16, [R1+0x1c] ;  /* 0x00001c0001107983 */ /* 0x000ea80000300800 */
[----:B------:R4:W-:Y:S02]  /*5eb40*/  STL [R1+0x820], R3 ;  /* 0x0008200301007387 */ /* 0x0009e40000100800 */
[----:B----4-:R-:W-:-:S02]  /*5eb50*/  F2FP.SATFINITE.E5M2.F32.PACK_AB_MERGE_C R3, R30, R31, RZ ;  /* 0x0000001f1e03723e */ /* 0x010fc400048060ff */
[----:B------:R-:W-:-:S03]  /*5eb60*/  F2FP.SATFINITE.E5M2.F32.PACK_AB_MERGE_C R8, R28, R29, RZ ;  /* 0x0000001d1c08723e */ /* 0x000fc600048060ff */
[----:B------:R4:W-:Y:S04]  /*5eb70*/  STL [R1+0x81c], R3 ;  /* 0x00081c0301007387 */ /* 0x0009e80000100800 */
[----:B------:R0:W-:Y:S01]  /*5eb80*/  STL [R1+0x9b8], R0 ;  /* 0x0009b80001007387 */ /* 0x0001e20000100800 */
[----:B----4-:R-:W-:-:S03]  /*5eb90*/  F2FP.SATFINITE.E5M2.F32.PACK_AB_MERGE_C R3, R26, R27, RZ ;  /* 0x0000001b1a03723e */ /* 0x010fc600048060ff */
[----:B------:R-:W-:Y:S01]  /*5eba0*/  STL [R1+0x818], R8 ;  /* 0x0008180801007387 */ /* 0x000fe20000100800 */
[----:B------:R-:W-:Y:S01]  /*5ebb0*/  F2FP.SATFINITE.E5M2.F32.PACK_AB_MERGE_C R5, R6, R5, RZ ;  /* 0x000000050605723e */ /* 0x000fe200048060ff */
[----:B0-----:R-:W-:Y:S02]  /*5ebc0*/  VIADD R0, R0, UR7 ;  /* 0x0000000700007c36 */ /* 0x001fe40008000000 */
[----:B------:R0:W-:Y:S01]  /*5ebd0*/  STL [R1+0x814], R3 ;  /* 0x0008140301007387 */ /* 0x0001e20000100800 */
[----:B------:R-:W4:Y:S03]  /*5ebe0*/  LDCU UR7, c[0x0][0x3b8] ;  /* 0x00007700ff0777ac */ /* 0x000f260008000800 */
[----:B------:R1:W-:Y:S01]  /*5ebf0*/  STL [R1+0x9b0], R0 ;  /* 0x0009b00001007387 */ /* 0x0003e20000100800 */
[----:B0-----:R-:W-:-:S03]  /*5ec00*/  F2FP.SATFINITE.E5M2.F32.PACK_AB_MERGE_C R3, R24, R7, RZ ;  /* 0x000000071803723e */ /* 0x001fc600048060ff */
[----:B------:R0:W-:Y:S01]  /*5ec10*/  STL [R1+0x830], R5 ;  /* 0x0008300501007387 */ /* 0x0001e20000100800 */
[----:B-1----:R-:W-:-:S03]  /*5ec20*/  VIADD R0, R0, UR6 ;  /* 0x0000000600007c36 */ /* 0x002fc60008000000 */
[----:B------:R1:W-:Y:S01]  /*5ec30*/  STL [R1+0x82c], R3 ;  /* 0x00082c0301007387 */ /* 0x0003e20000100800 */
[----:B------:R-:W2:Y:S01]  /*5ec40*/  LDCU UR6, c[0x0][0x3b8] ;  /* 0x00007700ff0677ac */ /* 0x000ea20008000800 */
[----:B0-----:R-:W-:Y:S02]  /*5ec50*/  F2FP.SATFINITE.E5M2.F32.PACK_AB_MERGE_C R5, R37, R25, RZ ;  /* 0x000000192505723e */ /* 0x001fe400048060ff */
[----:B------:R0:W-:Y:S01]  /*5ec60*/  STL [R1+0x9a8], R0 ;  /* 0x0009a80001007387 */ /* 0x0001e20000100800 */
[----:B-1----:R-:W-:-:S03]  /*5ec70*/  F2FP.SATFINITE.E5M2.F32.PACK_AB_MERGE_C R3, R14, R15, RZ ;  /* 0x0000000f0e03723e */ /* 0x002fc600048060ff */
[----:B------:R3:W-:Y:S04]  /*5ec80*/  STL [R1+0x828], R5 ;  /* 0x0008280501007387 */ /* 0x0007e80000100800 */
[----:B------:R1:W-:Y:S01]  /*5ec90*/  STL [R1+0x824], R3 ;  /* 0x0008240301007387 */ /* 0x0003e20000100800 */
[----:B0-----:R-:W-:Y:S01]  /*5eca0*/  VIADD R0, R0, UR5 ;  /* 0x0000000500007c36 */ /* 0x001fe20008000000 */
[----:B------:R-:W0:Y:S02]  /*5ecb0*/  LDCU UR5, c[0x0][0x3b8] ;  /* 0x00007700ff0577ac */ /* 0x000e240008000800 */
[----:B------:R-:W2:Y:S04]  /*5ecc0*/  LDL.LU R15, [R1] ;  /* 0x00000000010f7983 */ /* 0x000ea80000300800 */
[----:B------:R-:W2:Y:S04]  /*5ecd0*/  LDL.LU R14, [R1+0x4] ;  /* 0x00000400010e7983 */ /* 0x000ea80000300800 */
[----:B------:R0:W-:Y:S01]  /*5ece0*/  STL [R1+0x9a0], R0 ;  /* 0x0009a00001007387 */ /* 0x0001e20000100800 */
[----:B---3--:R-:W-:-:S02]  /*5ecf0*/  F2FP.SATFINITE.E5M2.F32.PACK_AB_MERGE_C R5, R35, R36, RZ ;  /* 0x000000242305723e */ /* 0x008fc400048060ff */
[----:B-1----:R-:W-:Y:S02]  /*5ed00*/  F2FP.SATFINITE.E5M2.F32.PACK_AB_MERGE_C R3, R12, R13, RZ ;  /* 0x0000000d0c03723e */ /* 0x002fe400048060ff */
[----:B------:R-:W3:Y:S04]  /*5ed10*/  LDL.LU R13, [R1+0x8] ;  /* 0x00000800010d7983 */ /* 0x000ee80000300800 */
[----:B------:R1:W-:Y:S04]  /*5ed20*/  STL [R1+0x840], R5 ;  /* 0x0008400501007387 */ /* 0x0003e80000100800 */
[----:B------:R-:W3:Y:S01]  /*5ed30*/  LDL.LU R12, [R1+0xc] ;  /* 0x00000c00010c7983 */ /* 0x000ee20000300800 */
[----:B0-----:R-:W-:Y:S01]  /*5ed40*/  VIADD R0, R0, UR9 ;  /* 0x0000000900007c36 */ /* 0x001fe20008000000 */
[----:B------:R-:W0:Y:S02]  /*5ed50*/  LDCU UR9, c[0x0][0x3b8] ;  /* 0x00007700ff0977ac */ /* 0x000e240008000800 */
[----:B------:R4:W-:Y:S01]  /*5ed60*/  STL [R1+0x83c], R3 ;  /* 0x00083c0301007387 */ /* 0x0009e20000100800 */
[----:B-1----:R-:W-:-:S03]  /*5ed70*/  F2FP.SATFINITE.E5M2.F32.PACK_AB_MERGE_C R5, R22, R23, RZ ;  /* 0x000000171605723e */ /* 0x002fc600048060ff */
[----:B------:R-:W-:Y:S01]  /*5ed80*/  STL [R1+0x990], R0 ;  /* 0x0009900001007387 */ /* 0x000fe20000100800 */
[----:B----4-:R-:W-:-:S03]  /*5ed90*/  F2FP.SATFINITE.E5M2.F32.PACK_AB_MERGE_C R3, R20, R21, RZ ;  /* 0x000000151403723e */ /* 0x010fc600048060ff */
[----:B------:R-:W-:Y:S04]  /*5eda0*/  STL [R1+0x838], R5 ;  /* 0x0008380501007387 */ /* 0x000fe80000100800 */
[----:B------:R1:W-:Y:S02]  /*5edb0*/  STL [R1+0x834], R3 ;  /* 0x0008340301007387 */ /* 0x0003e40000100800 */
[----:B-1----:R-:W1:Y:S01]  /*5edc0*/  S2R R3, SR_TID.X ;  /* 0x0000000000037919 */ /* 0x002e620000002100 */
[----:B------:R-:W-:Y:S01]  /*5edd0*/  VIADD R0, R0, UR8 ;  /* 0x0000000800007c36 */ /* 0x000fe20008000000 */
[----:B------:R-:W-:Y:S01]  /*5ede0*/  F2FP.SATFINITE.E5M2.F32.PACK_AB_MERGE_C R5, R18, R19, RZ ;  /* 0x000000131205723e */ /* 0x000fe200048060ff */
[----:B------:R-:W4:Y:S03]  /*5edf0*/  LDCU UR8, c[0x0][0x3b8] ;  /* 0x00007700ff0877ac */ /* 0x000f260008000800 */
[----:B------:R0:W-:Y:S04]  /*5ee00*/  STL [R1+0x988], R0 ;  /* 0x0009880001007387 */ /* 0x0001e80000100800 */
[----:B------:R2:W-:Y:S01]  /*5ee10*/  STL [R1+0x850], R5 ;  /* 0x0008500501007387 */ /* 0x0005e20000100800 */
[----:B0-----:R-:W-:Y:S01]  /*5ee20*/  VIADD R0, R0, UR7 ;  /* 0x0000000700007c36 */ /* 0x001fe20008000000 */
[----:B------:R-:W0:Y:S01]  /*5ee30*/  LDCU UR7, c[0x0][0x3b8] ;  /* 0x00007700ff0777ac */ /* 0x000e220008000800 */
[----:B-1----:R-:W-:-:S02]  /*5ee40*/  IMAD.SHL.U32 R9, R3, 0x40, RZ ;  /* 0x0000004003097824 */ /* 0x002fc400078e00ff */
[C---:B------:R-:W-:Y:S02]  /*5ee50*/  IMAD.SHL.U32 R8, R3.reuse, 0x100, RZ ;  /* 0x0000010003087824 */ /* 0x040fe400078e00ff */
[----:B------:R-:W-:Y:S01]  /*5ee60*/  IMAD.SHL.U32 R10, R3, 0x10, RZ ;  /* 0x00000010030a7824 */ /* 0x000fe200078e00ff */
[----:B------:R-:W-:Y:S02]  /*5ee70*/  LOP3.LUT R9, R9, 0x400, RZ, 0xc0, !PT ;  /* 0x0000040009097812 */ /* 0x000fe400078ec0ff */
[----:B------:R-:W-:-:S04]  /*5ee80*/  LOP3.LUT R8, R8, 0x6000, RZ, 0xc0, !PT ;  /* 0x0000600008087812 */ /* 0x000fc800078ec0ff */
[----:B------:R-:W-:Y:S02]  /*5ee90*/  IADD3 R8, PT, PT, R8, UR4, R9 ;  /* 0x0000000408087c10 */ /* 0x000fe4000fffe009 */
[----:B------:R-:W-:Y:S02]  /*5eea0*/  LOP3.LUT R9, R10, 0xf0, RZ, 0xc0, !PT ;  /* 0x000000f00a097812 */ /* 0x000fe400078ec0ff */
[----:B------:R-:W-:-:S03]  /*5eeb0*/  LOP3.LUT R3, R3, 0x180, RZ, 0xc0, !PT ;  /* 0x0000018003037812 */ /* 0x000fc600078ec0ff */
[----:B------:R-:W-:-:S04]  /*5eec0*/  IMAD.IADD R8, R8, 0x1, R9 ;  /* 0x0000000108087824 */ /* 0x000fc800078e0209 */
[----:B------:R-:W-:Y:S02]  /*5eed0*/  IMAD R35, R3, 0x2, R8 ;  /* 0x0000000203237824 */ /* 0x000fe400078e0208 */
[----:B------:R-:W-:Y:S01]  /*5eee0*/  VIADD R25, R4, 0x99 ;  /* 0x0000009904197836 */ /* 0x000fe20000000000 */
[----:B--2---:R-:W-:-:S05]  /*5eef0*/  F2FP.SATFINITE.E5M2.F32.PACK_AB_MERGE_C R5, R16, R17, RZ ;  /* 0x000000111005723e */ /* 0x004fca00048060ff */
[----:B------:R-:W-:Y:S04]  /*5ef00*/  STL [R1+0x84c], R5 ;  /* 0x00084c0501007387 */ /* 0x000fe80000100800 */
[----:B------:R1:W-:Y:S02]  /*5ef10*/  STL [R1+0x978], R0 ;  /* 0x0009780001007387 */ /* 0x0003e40000100800 */
[----:B-1----:R-:W-:Y:S01]  /*5ef20*/  VIADD R0, R0, UR6 ;  /* 0x0000000600007c36 */ /* 0x002fe20008000000 */
[----:B------:R-:W-:Y:S01]  /*5ef30*/  MOV.SPILL R5, UR4 ;  /* 0x0000000400057c02 */ /* 0x000fe20009000f00 */
[----:B------:R-:W1:Y:S03]  /*5ef40*/  LDCU UR6, c[0x0][0x3b8] ;  /* 0x00007700ff0677ac */ /* 0x000e660008000800 */
[----:B------:R2:W-:Y:S01]  /*5ef50*/  STL [R1+0x97c], R0 ;  /* 0x00097c0001007387 */ /* 0x0005e20000100800 */
[----:B------:R-:W-:Y:S01]  /*5ef60*/  VIADD R24, R4, 0x79 ;  /* 0x0000007904187836 */ /* 0x000fe20000000000 */
[----:B------:R-:W0:Y:S01]  /*5ef70*/  LDCU UR4, c[0x0][0x39c] ;  /* 0x00007380ff0477ac */ /* 0x000e220008000800 */
[----:B--2---:R-:W-:Y:S01]  /*5ef80*/  VIADD R0, R0, UR5 ;  /* 0x0000000500007c36 */ /* 0x004fe20008000000 */
[----:B------:R-:W2:Y:S04]  /*5ef90*/  LDCU UR5, c[0x0][0x3b8] ;  /* 0x00007700ff0577ac */ /* 0x000ea80008000800 */
[----:B------:R0:W-:Y:S04]  /*5efa0*/  STL [R1+0x98c], R0 ;  /* 0x00098c0001007387 */ /* 0x0001e80000100800 */
[----:B------:R-:W-:Y:S01]  /*5efb0*/  STL [R1+0x7b0], R5 ;  /* 0x0007b00501007387 */ /* 0x000fe20000100800 */
[----:B0-----:R-:W-:Y:S01]  /*5efc0*/  VIADD R0, R0, UR9 ;  /* 0x0000000900007c36 */ /* 0x001fe20008000000 */
[----:B------:R-:W0:Y:S04]  /*5efd0*/  LDCU UR9, c[0x0][0x3b8] ;  /* 0x00007700ff0977ac */ /* 0x000e280008000800 */
[----:B------:R4:W-:Y:S02]  /*5efe0*/  STL [R1+0x99c], R0 ;  /* 0x00099c0001007387 */ /* 0x0009e40000100800 */
[----:B----4-:R-:W-:Y:S01]  /*5eff0*/  VIADD R0, R0, UR8 ;  /* 0x0000000800007c36 */ /* 0x010fe20008000000 */
[----:B------:R-:W4:Y:S01]  /*5f000*/  LDCU UR8, c[0x0][0x3b8] ;  /* 0x00007700ff0877ac */ /* 0x000f220008000800 */
[----:B------:R-:W-:-:S05]  /*5f010*/  F2FP.SATFINITE.E5M2.F32.PACK_AB_MERGE_C R5, R14, R15, RZ ;  /* 0x0000000f0e05723e */ /* 0x000fca00048060ff */
[----:B------:R-:W-:Y:S04]  /*5f020*/  STL [R1+0x848], R5 ;  /* 0x0008480501007387 */ /* 0x000fe80000100800 */
[----:B------:R0:W-:Y:S02]  /*5f030*/  STL [R1+0x998], R0 ;  /* 0x0009980001007387 */ /* 0x0001e40000100800 */
[----:B0-----:R-:W-:Y:S01]  /*5f040*/  VIADD R0, R0, UR7 ;  /* 0x0000000700007c36 */ /* 0x001fe20008000000 */
[----:B------:R-:W0:Y:S01]  /*5f050*/  LDCU UR7, c[0x0][0x3b8] ;  /* 0x00007700ff0777ac */ /* 0x000e220008000800 */
[----:B---3--:R-:W-:-:S05]  /*5f060*/  F2FP.SATFINITE.E5M2.F32.PACK_AB_MERGE_C R5, R12, R13, RZ ;  /* 0x0000000d0c05723e */ /* 0x008fca00048060ff */
[----:B------:R-:W-:Y:S04]  /*5f070*/  STL [R1+0x844], R5 ;  /* 0x0008440501007387 */ /* 0x000fe80000100800 */
[----:B------:R-:W-:Y:S04]  /*5f080*/  STL [R1+0x1cf8], R35 ;  /* 0x001cf82301007387 */ /* 0x000fe80000100800 */
[----:B------:R1:W-:Y:S02]  /*5f090*/  STL [R1+0x994], R0 ;  /* 0x0009940001007387 */ /* 0x0003e40000100800 */
[----:B-1----:R-:W-:Y:S01]  /*5f0a0*/  VIADD R0, R0, UR6 ;  /* 0x0000000600007c36 */ /* 0x002fe20008000000 */
[----:B------:R-:W1:Y:S04]  /*5f0b0*/  LDCU UR6, c[0x0][0x3b8] ;  /* 0x00007700ff0677ac */ /* 0x000e680008000800 */
[----:B------:R2:W-:Y:S02]  /*5f0c0*/  STL [R1+0x9a4], R0 ;  /* 0x0009a40001007387 */ /* 0x0005e40000100800 */
[----:B--2---:R-:W-:Y:S01]  /*5f0d0*/  VIADD R0, R0, UR5 ;  /* 0x0000000500007c36 */ /* 0x004fe20008000000 */
[----:B------:R-:W2:Y:S04]  /*5f0e0*/  LDCU UR5, c[0x0][0x3b8] ;  /* 0x00007700ff0577ac */ /* 0x000ea80008000800 */
[----:B------:R3:W-:Y:S02]  /*5f0f0*/  STL [R1+0x9ac], R0 ;  /* 0x0009ac0001007387 */ /* 0x0007e40000100800 */
[----:B---3--:R-:W-:Y:S01]  /*5f100*/  VIADD R0, R0, UR9 ;  /* 0x0000000900007c36 */ /* 0x008fe20008000000 */
[----:B------:R-:W3:Y:S04]  /*5f110*/  LDCU UR9, c[0x0][0x3b8] ;  /* 0x00007700ff0977ac */ /* 0x000ee80008000800 */
[----:B------:R4:W-:Y:S02]  /*5f120*/  STL [R1+0x9b4], R0 ;  /* 0x0009b40001007387 */ /* 0x0009e40000100800 */
[----:B----4-:R-:W-:Y:S01]  /*5f130*/  VIADD R0, R0, UR8 ;  /* 0x0000000800007c36 */ /* 0x010fe20008000000 */
[----:B------:R-:W4:Y:S04]  /*5f140*/  LDCU UR8, c[0x0][0x3b8] ;  /* 0x00007700ff0877ac */ /* 0x000f280008000800 */
[----:B------:R0:W-:Y:S02]  /*5f150*/  STL [R1+0x9bc], R0 ;  /* 0x0009bc0001007387 */ /* 0x0001e40000100800 */
[----:B0-----:R-:W-:Y:S01]  /*5f160*/  VIADD R0, R0, UR7 ;  /* 0x0000000700007c36 */ /* 0x001fe20008000000 */
[----:B------:R-:W0:Y:S04]  /*5f170*/  LDCU UR7, c[0x0][0x3b8] ;  /* 0x00007700ff0777ac */ /* 0x000e280008000800 */
        /* <DEDUP_REMOVED lines=12> */
[----:B------:R0:W-:Y:S04]  /*5f240*/  STL [R1+0x9e0], R0 ;  /* 0x0009e00001007387 */ /* 0x0001e80000100800 */
[----:B------:R-:W-:Y:S01]  /*5f250*/  STL [R1+0x1d50], R25 ;  /* 0x001d501901007387 */ /* 0x000fe20000100800 */
        /* <DEDUP_REMOVED lines=47> */
[----:B------:R1:W-:Y:S04]  /*5f550*/  STL [R1+0xa60], R0 ;  /* 0x000a600001007387 */ /* 0x0003e80000100800 */
[----:B------:R-:W-:Y:S01]  /*5f560*/  STL [R1+0x1d48], R24 ;  /* 0x001d481801007387 */ /* 0x000fe20000100800 */
        /* <DEDUP_REMOVED lines=44> */
[----:B------:R1:W-:Y:S01]  /*5f830*/  STL [R1+0xaec], R0 ;  /* 0x000aec0001007387 */ /* 0x0003e20000100800 */
[----:B------:R-:W-:-:S02]  /*5f840*/  VIADD R7, R4, 0x59 ;  /* 0x0000005904077836 */ /* 0x000fc40000000000 */
[----:B-1----:R-:W-:Y:S01]  /*5f850*/  VIADD R0, R0, UR6 ;  /* 0x0000000600007c36 */ /* 0x002fe20008000000 */
[----:B------:R-:W1:Y:S04]  /*5f860*/  LDCU UR6, c[0x0][0x3b8] ;  /* 0x00007700ff0677ac */ /* 0x000e680008000800 */
[----:B------:R2:W-:Y:S04]  /*5f870*/  STL [R1+0xaf4], R0 ;  /* 0x000af40001007387 */ /* 0x0005e80000100800 */
[----:B------:R-:W-:Y:S01]  /*5f880*/  STL [R1+0x1d40], R7 ;  /* 0x001d400701007387 */ /* 0x000fe20000100800 */
        /* <DEDUP_REMOVED lines=135> */
[----:B------:R2:W-:Y:S01]  /*60100*/  STL [R1+0xca0], R0 ;  /* 0x000ca00001007387 */ /* 0x0005e20000100800 */
[----:B------:R-:W-:-:S03]  /*60110*/  VIADD R7, R4, 0xb3 ;  /* 0x000000b304077836 */ /* 0x000fc60000000000 */
[----:B------:R0:W-:Y:S01]  /*60120*/  STL [R1+0x26c], R3 ;  /* 0x00026c0301007387 */ /* 0x0001e20000100800 */
[----:B--2---:R-:W-:Y:S01]  /*60130*/  VIADD R0, R0, UR5 ;  /* 0x0000000500007c36 */ /* 0x004fe20008000000 */
[----:B------:R-:W2:Y:S01]  /*60140*/  LDCU UR5, c[0x0][0x3b8] ;  /* 0x00007700ff0577ac */ /* 0x000ea20008000800 */
[----:B0-----:R-:W-:-:S03]  /*60150*/  VIADD R3, R4, 0xb4 ;  /* 0x000000b404037836 */ /* 0x001fc60000000000 */
[----:B------:R3:W-:Y:S04]  /*60160*/  STL [R1+0xca8], R0 ;  /* 0x000ca80001007387 */ /* 0x0007e80000100800 */
[----:B------:R0:W-:Y:S01]  /*60170*/  STL [R1+0x270], R7 ;  /* 0x0002700701007387 */ /* 0x0001e20000100800 */
[----:B---3--:R-:W-:-:S03]  /*60180*/  VIADD R0, R0, UR9 ;  /* 0x0000000900007c36 */ /* 0x008fc60008000000 */
[----:B------:R3:W-:Y:S01]  /*60190*/  STL [R1+0x274], R3 ;  /* 0x0002740301007387 */ /* 0x0007e20000100800 */
[----:B------:R-:W1:Y:S01]  /*601a0*/  LDCU UR9, c[0x0][0x3b8] ;  /* 0x00007700ff0977ac */ /* 0x000e620008000800 */
[C---:B0-----:R-:W-:Y:S02]  /*601b0*/  VIADD R7, R4.reuse, 0xb5 ;  /* 0x000000b504077836 */ /* 0x041fe40000000000 */
[----:B------:R4:W-:Y:S01]  /*601c0*/  STL [R1+0xcb0], R0 ;  /* 0x000cb00001007387 */ /* 0x0009e20000100800 */
[----:B---3--:R-:W-:-:S03]  /*601d0*/  VIADD R3, R4, 0xb6 ;  /* 0x000000b604037836 */ /* 0x008fc60000000000 */
[----:B------:R0:W-:Y:S01]  /*601e0*/  STL [R1+0x278], R7 ;  /* 0x0002780701007387 */ /* 0x0001e20000100800 */
[----:B----4-:R-:W-:-:S03]  /*601f0*/  VIADD R0, R0, UR8 ;  /* 0x0000000800007c36 */ /* 0x010fc60008000000 */
[----:B------:R3:W-:Y:S01]  /*60200*/  STL [R1+0x27c], R3 ;  /* 0x00027c0301007387 */ /* 0x0007e20000100800 */
[----:B------:R-:W4:Y:S03]  /*60210*/  LDCU UR8, c[0x0][0x3b8] ;  /* 0x00007700ff0877ac */ /* 0x000f260008000800 */
[----:B------:R1:W-:Y:S01]  /*60220*/  STL [R1+0xcb8], R0 ;  /* 0x000cb80001007387 */ /* 0x0003e20000100800 */
[C---:B0-----:R-:W-:Y:S02]  /*60230*/  VIADD R7, R4.reuse, 0xb7 ;  /* 0x000000b704077836 */ /* 0x041fe40000000000 */
[----:B---3--:R-:W-:-:S03]  /*60240*/  VIADD R3, R4, 0xb8 ;  /* 0x000000b804037836 */ /* 0x008fc60000000000 */
[----:B------:R-:W-:Y:S01]  /*60250*/  STL [R1+0x280], R7 ;  /* 0x0002800701007387 */ /* 0x000fe20000100800 */
[----:B-1----:R-:W-:-:S03]  /*60260*/  VIADD R0, R0, UR7 ;  /* 0x0000000700007c36 */ /* 0x002fc60008000000 */
[----:B------:R0:W-:Y:S01]  /*60270*/  STL [R1+0x284], R3 ;  /* 0x0002840301007387 */ /* 0x0001e20000100800 */
[----:B------:R-:W1:Y:S03]  /*60280*/  LDCU UR7, c[0x0][0x3b8] ;  /* 0x00007700ff0777ac */ /* 0x000e660008000800 */
[----:B------:R3:W-:Y:S01]  /*60290*/  STL [R1+0xcc8], R0 ;  /* 0x000cc80001007387 */ /* 0x0007e20000100800 */
[----:B0-----:R-:W-:Y:S02]  /*602a0*/  VIADD R3, R4, 0xb9 ;  /* 0x000000b904037836 */ /* 0x001fe40000000000 */
[----:B---3--:R-:W-:-:S03]  /*602b0*/  VIADD R0, R0, UR6 ;  /* 0x0000000600007c36 */ /* 0x008fc60008000000 */
[----:B------:R0:W-:Y:S01]  /*602c0*/  STL [R1+0x288], R3 ;  /* 0x0002880301007387 */ /* 0x0001e20000100800 */
[C---:B------:R-:W-:Y:S01]  /*602d0*/  VIADD R7, R4.reuse, 0xbb ;  /* 0x000000bb04077836 */ /* 0x040fe20000000000 */
[----:B------:R-:W3:Y:S02]  /*602e0*/  LDCU UR6, c[0x0][0x3b8] ;  /* 0x00007700ff0677ac */ /* 0x000ee40008000800 */
[----:B------:R2:W-:Y:S01]  /*602f0*/  STL [R1+0xd70], R0 ;  /* 0x000d700001007387 */ /* 0x0005e20000100800 */
[----:B0-----:R-:W-:-:S03]  /*60300*/  VIADD R3, R4, 0xbc ;  /* 0x000000bc04037836 */ /* 0x001fc60000000000 */
[----:B------:R0:W-:Y:S01]  /*60310*/  STL [R1+0x290], R7 ;  /* 0x0002900701007387 */ /* 0x0001e20000100800 */
[----:B--2---:R-:W-:-:S03]  /*60320*/  VIADD R0, R0, UR5 ;  /* 0x0000000500007c36 */ /* 0x004fc60008000000 */
[----:B------:R2:W-:Y:S01]  /*60330*/  STL [R1+0x294], R3 ;  /* 0x0002940301007387 */ /* 0x0005e20000100800 */
[----:B------:R-:W1:Y:S03]  /*60340*/  LDCU UR5, c[0x0][0x3b8] ;  /* 0x00007700ff0577ac */ /* 0x000e660008000800 */
[----:B------:R3:W-:Y:S01]  /*60350*/  STL [R1+0xd7c], R0 ;  /* 0x000d7c0001007387 */ /* 0x0007e20000100800 */
[C---:B0-----:R-:W-:Y:S02]  /*60360*/  VIADD R7, R4.reuse, 0xbd ;  /* 0x000000bd04077836 */ /* 0x041fe40000000000 */
[----:B--2---:R-:W-:-:S03]  /*60370*/  VIADD R3, R4, 0xbe ;  /* 0x000000be04037836 */ /* 0x004fc60000000000 */
[----:B------:R0:W-:Y:S01]  /*60380*/  STL [R1+0x298], R7 ;  /* 0x0002980701007387 */ /* 0x0001e20000100800 */
[----:B---3--:R-:W-:-:S03]  /*60390*/  VIADD R0, R0, UR9 ;  /* 0x0000000900007c36 */ /* 0x008fc60008000000 */
[----:B------:R2:W-:Y:S01]  /*603a0*/  STL [R1+0x29c], R3 ;  /* 0x00029c0301007387 */ /* 0x0005e20000100800 */
[----:B------:R-:W3:Y:S03]  /*603b0*/  LDCU UR9, c[0x0][0x3b8] ;  /* 0x00007700ff0977ac */ /* 0x000ee60008000800 */
[----:B------:R4:W-:Y:S01]  /*603c0*/  STL [R1+0xd88], R0 ;  /* 0x000d880001007387 */ /* 0x0009e20000100800 */
[C---:B0-----:R-:W-:Y:S02]  /*603d0*/  VIADD R7, R4.reuse, 0xbf ;  /* 0x000000bf04077836 */ /* 0x041fe40000000000 */
[----:B--2---:R-:W-:-:S03]  /*603e0*/  VIADD R3, R4, 0xc0 ;  /* 0x000000c004037836 */ /* 0x004fc60000000000 */
[----:B------:R0:W-:Y:S01]  /*603f0*/  STL [R1+0x2a0], R7 ;  /* 0x0002a00701007387 */ /* 0x0001e20000100800 */
[----:B----4-:R-:W-:-:S03]  /*60400*/  VIADD R0, R0, UR8 ;  /* 0x0000000800007c36 */ /* 0x010fc60008000000 */
[----:B------:R2:W-:Y:S01]  /*60410*/  STL [R1+0x2a4], R3 ;  /* 0x0002a40301007387 */ /* 0x0005e20000100800 */
[----:B------:R-:W4:Y:S03]  /*60420*/  LDCU UR8, c[0x0][0x3b8] ;  /* 0x00007700ff0877ac */ /* 0x000f260008000800 */
[----:B------:R1:W-:Y:S01]  /*60430*/  STL [R1+0xd94], R0 ;  /* 0x000d940001007387 */ /* 0x0003e20000100800 */
[C---:B0-----:R-:W-:Y:S02]  /*60440*/  VIADD R7, R4.reuse, 0xc1 ;  /* 0x000000c104077836 */ /* 0x041fe40000000000 */
[----:B--2---:R-:W-:-:S03]  /*60450*/  VIADD R3, R4, 0xc2 ;  /* 0x000000c204037836 */ /* 0x004fc60000000000 */
[----:B------:R0:W-:Y:S01]  /*60460*/  STL [R1+0x2a8], R7 ;  /* 0x0002a80701007387 */ /* 0x0001e20000100800 */
[----:B-1----:R-:W-:-:S03]  /*60470*/  VIADD R0, R0, UR7 ;  /* 0x0000000700007c36 */ /* 0x002fc60008000000 */
[----:B------:R1:W-:Y:S01]  /*60480*/  STL [R1+0x2ac], R3 ;  /* 0x0002ac0301007387 */ /* 0x0003e20000100800 */
[----:B------:R-:W2:Y:S03]  /*60490*/  LDCU UR7, c[0x0][0x3b8] ;  /* 0x00007700ff0777ac */ /* 0x000ea60008000800 */
[----:B------:R3:W-:Y:S01]  /*604a0*/  STL [R1+0xda0], R0 ;  /* 0x000da00001007387 */ /* 0x0007e20000100800 */
[C---:B0-----:R-:W-:Y:S02]  /*604b0*/  VIADD R7, R4.reuse, 0xc3 ;  /* 0x000000c304077836 */ /* 0x041fe40000000000 */
[----:B-1----:R-:W-:-:S03]  /*604c0*/  VIADD R3, R4, 0xc4 ;  /* 0x000000c404037836 */ /* 0x002fc60000000000 */
[----:B------:R0:W-:Y:S01]  /*604d0*/  STL [R1+0x2b0], R7 ;  /* 0x0002b00701007387 */ /* 0x0001e20000100800 */
[----:B---3--:R-:W-:-:S03]  /*604e0*/  VIADD R0, R0, UR6 ;  /* 0x0000000600007c36 */ /* 0x008fc60008000000 */
[----:B------:R1:W-:Y:S01]  /*604f0*/  STL [R1+0x2b4], R3 ;  /* 0x0002b40301007387 */ /* 0x0003e20000100800 */
[----:B------:R-:W3:Y:S03]  /*60500*/  LDCU UR6, c[0x0][0x3b8] ;  /* 0x00007700ff0677ac */ /* 0x000ee60008000800 */
[----:B------:R2:W-:Y:S01]  /*60510*/  STL [R1+0xdac], R0 ;  /* 0x000dac0001007387 */ /* 0x0005e20000100800 */
[C---:B0-----:R-:W-:Y:S02]  /*60520*/  VIADD R7, R4.reuse, 0xc5 ;  /* 0x000000c504077836 */ /* 0x041fe40000000000 */
[----:B-1----:R-:W-:-:S03]  /*60530*/  VIADD R3, R4, 0xc6 ;  /* 0x000000c604037836 */ /* 0x002fc60000000000 */
[----:B------:R0:W-:Y:S01]  /*60540*/  STL [R1+0x2b8], R7 ;  /* 0x0002b80701007387 */ /* 0x0001e20000100800 */
[----:B--2---:R-:W-:-:S03]  /*60550*/  VIADD R0, R0, UR5 ;  /* 0x0000000500007c36 */ /* 0x004fc60008000000 */
        /* <DEDUP_REMOVED lines=13> */
[----:B----4-:R-:W-:-:S03]  /*60630*/  VIADD R0, R0, UR8 ;  /* 0x0000000800007c36 */ /* 0x010fc60008000000 */
[----:B------:R1:W-:Y:S01]  /*60640*/  STL [R1+0x2cc], R3 ;  /* 0x0002cc0301007387 */ /* 0x0003e20000100800 */
[----:B------:R-:W4:Y:S03]  /*60650*/  LDCU UR8, c[0x0][0x3b8] ;  /* 0x00007700ff0877ac */ /* 0x000f260008000800 */
        /* <DEDUP_REMOVED lines=45> */
[----:B------:R-:W-:Y:S01]  /*60930*/  STL [R1+0x300], R7 ;  /* 0x0003000701007387 */ /* 0x000fe20000100800 */
[----:B---3--:R-:W-:-:S03]  /*60940*/  VIADD R0, R0, UR6 ;  /* 0x0000000600007c36 */ /* 0x008fc60008000000 */
        /* <DEDUP_REMOVED lines=108> */
[----:B------:R-:W-:Y:S01]  /*61010*/  STL [R1+0x380], R7 ;  /* 0x0003800701007387 */ /* 0x000fe20000100800 */
[----:B--2---:R-:W-:-:S03]  /*61020*/  VIADD R0, R0, UR5 ;  /* 0x0000000500007c36 */ /* 0x004fc60008000000 */
[----:B------:R0:W-:Y:S01]  /*61030*/  STL [R1+0x384], R3 ;  /* 0x0003840301007387 */ /* 0x0001e20000100800 */
[----:B------:R-:W1:Y:S03]  /*61040*/  LDCU UR5, c[0x0][0x3b8] ;  /* 0x00007700ff0577ac */ /* 0x000e660008000800 */
[----:B------:R2:W-:Y:S01]  /*61050*/  STL [R1+0xee4], R0 ;  /* 0x000ee40001007387 */ /* 0x0005e20000100800 */
[----:B0-----:R-:W-:Y:S02]  /*61060*/  VIADD R3, R4, 0xf9 ;  /* 0x000000f904037836 */ /* 0x001fe40000000000 */
[----:B--2---:R-:W-:-:S03]  /*61070*/  VIADD R0, R0, UR9 ;  /* 0x0000000900007c36 */ /* 0x004fc60008000000 */
[----:B------:R0:W-:Y:S01]  /*61080*/  STL [R1+0x388], R3 ;  /* 0x0003880301007387 */ /* 0x0001e20000100800 */
[C---:B------:R-:W-:Y:S01]  /*61090*/  VIADD R7, R4.reuse, 0xfb ;  /* 0x000000fb04077836 */ /* 0x040fe20000000000 */
[----:B------:R-:W2:Y:S02]  /*610a0*/  LDCU UR9, c[0x0][0x3b8] ;  /* 0x00007700ff0977ac */ /* 0x000ea40008000800 */
[----:B------:R4:W-:Y:S01]  /*610b0*/  STL [R1+0xef0], R0 ;  /* 0x000ef00001007387 */ /* 0x0009e20000100800 */
[----:B0-----:R-:W-:-:S03]  /*610c0*/  VIADD R3, R4, 0xfc ;  /* 0x000000fc04037836 */ /* 0x001fc60000000000 */
[----:B------:R0:W-:Y:S01]  /*610d0*/  STL [R1+0x390], R7 ;  /* 0x0003900701007387 */ /* 0x0001e20000100800 */
[----:B----4-:R-:W-:-:S03]  /*610e0*/  VIADD R0, R0, UR8 ;  /* 0x0000000800007c36 */ /* 0x010fc60008000000 */
[----:B------:R4:W-:Y:S01]  /*610f0*/  STL [R1+0x394], R3 ;  /* 0x0003940301007387 */ /* 0x0009e20000100800 */
[----:B------:R-:W1:Y:S03]  /*61100*/  LDCU UR8, c[0x0][0x3b8] ;  /* 0x00007700ff0877ac */ /* 0x000e660008000800 */
[----:B------:R2:W-:Y:S01]  /*61110*/  STL [R1+0xefc], R0 ;  /* 0x000efc0001007387 */ /* 0x0005e20000100800 */
[C---:B0-----:R-:W-:Y:S02]  /*61120*/  VIADD R7, R4.reuse, 0xfd ;  /* 0x000000fd04077836 */ /* 0x041fe40000000000 */
[----:B----4-:R-:W-:-:S03]  /*61130*/  VIADD R3, R4, 0xfe ;  /* 0x000000fe04037836 */ /* 0x010fc60000000000 */
[----:B------:R0:W-:Y:S01]  /*61140*/  STL [R1+0x398], R7 ;  /* 0x0003980701007387 */ /* 0x0001e20000100800 */
[----:B--2---:R-:W-:-:S03]  /*61150*/  VIADD R0, R0, UR7 ;  /* 0x0000000700007c36 */ /* 0x004fc60008000000 */
[----:B------:R2:W-:Y:S01]  /*61160*/  STL [R1+0x39c], R3 ;  /* 0x00039c0301007387 */ /* 0x0005e20000100800 */
[----:B------:R-:W4:Y:S03]  /*61170*/  LDCU UR7, c[0x0][0x3b8] ;  /* 0x00007700ff0777ac */ /* 0x000f260008000800 */
        /* <DEDUP_REMOVED lines=413> */
[C---:B------:R-:W-:Y:S01]  /*62b50*/  VIADD R32, R4.reuse, 0x17a ;  /* 0x0000017a04207836 */ /* 0x040fe20000000000 */
[----:B------:R-:W3:Y:S02]  /*62b60*/  LDCU UR7, c[0x0][0x3b8] ;  /* 0x00007700ff0777ac */ /* 0x000ee40008000800 */
        /* <DEDUP_REMOVED lines=13> */
[----:B------:R-:W-:Y:S04]  /*62c40*/  STL [R1+0x1d0c], R32 ;  /* 0x001d0c2001007387 */ /* 0x000fe80000100800 */
[----:B------:R4:W-:Y:S01]  /*62c50*/  STL [R1+0x1094], R0 ;  /* 0x0010940001007387 */ /* 0x0009e20000100800 */
[----:B0-----:R-:W-:-:S03]  /*62c60*/  VIADD R3, R4, 0x17c ;  /* 0x0000017c04037836 */ /* 0x001fc60000000000 */
[----:B------:R0:W-:Y:S01]  /*62c70*/  STL [R1+0x590], R7 ;  /* 0x0005900701007387 */ /* 0x0001e20000100800 */
[----:B----4-:R-:W-:-:S03]  /*62c80*/  VIADD R0, R0, UR9 ;  /* 0x0000000900007c36 */ /* 0x010fc60008000000 */
[----:B------:R4:W-:Y:S01]  /*62c90*/  STL [R1+0x594], R3 ;  /* 0x0005940301007387 */ /* 0x0009e20000100800 */
[----:B------:R-:W1:Y:S01]  /*62ca0*/  LDCU UR9, c[0x0][0x3b8] ;  /* 0x00007700ff0977ac */ /* 0x000e620008000800 */
[C---:B0-----:R-:W-:Y:S02]  /*62cb0*/  VIADD R7, R4.reuse, 0x17d ;  /* 0x0000017d04077836 */ /* 0x041fe40000000000 */
[----:B------:R0:W-:Y:S01]  /*62cc0*/  STL [R1+0x1098], R0 ;  /* 0x0010980001007387 */ /* 0x0001e20000100800 */
[----:B----4-:R-:W-:-:S03]  /*62cd0*/  VIADD R3, R4, 0x17e ;  /* 0x0000017e04037836 */ /* 0x010fc60000000000 */
[----:B------:R4:W-:Y:S01]  /*62ce0*/  STL [R1+0x598], R7 ;  /* 0x0005980701007387 */ /* 0x0009e20000100800 */
[----:B0-----:R-:W-:-:S03]  /*62cf0*/  VIADD R0, R0, UR8 ;  /* 0x0000000800007c36 */ /* 0x001fc60008000000 */
[----:B------:R0:W-:Y:S01]  /*62d00*/  STL [R1+0x59c], R3 ;  /* 0x00059c0301007387 */ /* 0x0001e20000100800 */
[----:B------:R-:W1:Y:S03]  /*62d10*/  LDCU UR8, c[0x0][0x3b8] ;  /* 0x00007700ff0877ac */ /* 0x000e660008000800 */
[----:B------:R3:W-:Y:S01]  /*62d20*/  STL [R1+0x109c], R0 ;  /* 0x00109c0001007387 */ /* 0x0007e20000100800 */
[C---:B----4-:R-:W-:Y:S02]  /*62d30*/  VIADD R7, R4.reuse, 0x17f ;  /* 0x0000017f04077836 */ /* 0x050fe40000000000 */
[----:B0-----:R-:W-:-:S03]  /*62d40*/  VIADD R3, R4, 0x180 ;  /* 0x0000018004037836 */ /* 0x001fc60000000000 */
[----:B------:R0:W-:Y:S01]  /*62d50*/  STL [R1+0x5a0], R7 ;  /* 0x0005a00701007387 */ /* 0x0001e20000100800 */
[----:B---3--:R-:W-:-:S03]  /*62d60*/  VIADD R0, R0, UR7 ;  /* 0x0000000700007c36 */ /* 0x008fc60008000000 */
[----:B------:R3:W-:Y:S01]  /*62d70*/  STL [R1+0x5a4], R3 ;  /* 0x0005a40301007387 */ /* 0x0007e20000100800 */
[----:B------:R-:W4:Y:S03]  /*62d80*/  LDCU UR7, c[0x0][0x3b8] ;  /* 0x00007700ff0777ac */ /* 0x000f260008000800 */
[----:B------:R1:W-:Y:S01]  /*62d90*/  STL [R1+0x10a8], R0 ;  /* 0x0010a80001007387 */ /* 0x0003e20000100800 */
[C---:B0-----:R-:W-:Y:S02]  /*62da0*/  VIADD R7, R4.reuse, 0x181 ;  /* 0x0000018104077836 */ /* 0x041fe40000000000 */
[----:B---3--:R-:W-:-:S03]  /*62db0*/  VIADD R3, R4, 0x182 ;  /* 0x0000018204037836 */ /* 0x008fc60000000000 */
[----:B------:R0:W-:Y:S01]  /*62dc0*/  STL [R1+0x5a8], R7 ;  /* 0x0005a80701007387 */ /* 0x0001e20000100800 */
[----:B-1----:R-:W-:-:S03]  /*62dd0*/  VIADD R0, R0, UR6 ;  /* 0x0000000600007c36 */ /* 0x002fc60008000000 */
        /* <DEDUP_REMOVED lines=71> */
[C---:B------:R-:W-:Y:S01]  /*63250*/  VIADD R33, R4.reuse, 0x19a ;  /* 0x0000019a04217836 */ /* 0x040fe20000000000 */
[----:B------:R-:W2:Y:S02]  /*63260*/  LDCU UR6, c[0x0][0x3b8] ;  /* 0x00007700ff0677ac */ /* 0x000ea40008000800 */
        /* <DEDUP_REMOVED lines=9> */
[----:B-1----:R-:W-:Y:S02]  /*63300*/  VIADD R3, R4, 0x199 ;  /* 0x0000019904037836 */ /* 0x002fe40000000000 */
[----:B--2---:R-:W-:-:S03]  /*63310*/  VIADD R0, R0, UR9 ;  /* 0x0000000900007c36 */ /* 0x004fc60008000000 */
[----:B------:R0:W-:Y:S01]  /*63320*/  STL [R1+0x608], R3 ;  /* 0x0006080301007387 */ /* 0x0001e20000100800 */
[----:B------:R-:W1:Y:S03]  /*63330*/  LDCU UR9, c[0x0][0x3b8] ;  /* 0x00007700ff0977ac */ /* 0x000e660008000800 */
[----:B------:R-:W-:Y:S04]  /*63340*/  STL [R1+0x1d10], R33 ;  /* 0x001d102101007387 */ /* 0x000fe80000100800 */
[----:B------:R2:W-:Y:S01]  /*63350*/  STL [R1+0x10f8], R0 ;  /* 0x0010f80001007387 */ /* 0x0005e20000100800 */
[----:B0-----:R-:W-:-:S03]  /*63360*/  VIADD R3, R4, 0x19c ;  /* 0x0000019c04037836 */ /* 0x001fc60000000000 */
[----:B------:R0:W-:Y:S01]  /*63370*/  STL [R1+0x610], R7 ;  /* 0x0006100701007387 */ /* 0x0001e20000100800 */
[----:B--2---:R-:W-:-:S03]  /*63380*/  VIADD R0, R0, UR8 ;  /* 0x0000000800007c36 */ /* 0x004fc60008000000 */
[----:B------:R2:W-:Y:S01]  /*63390*/  STL [R1+0x614], R3 ;  /* 0x0006140301007387 */ /* 0x0005e20000100800 */
[----:B------:R-:W1:Y:S01]  /*633a0*/  LDCU UR8, c[0x0][0x3b8] ;  /* 0x00007700ff0877ac */ /* 0x000e620008000800 */
[C---:B0-----:R-:W-:Y:S02]  /*633b0*/  VIADD R7, R4.reuse, 0x19d ;  /* 0x0000019d04077836 */ /* 0x041fe40000000000 */
[----:B------:R4:W-:Y:S04]  /*633c0*/  STL [R1+0x1108], R0 ;  /* 0x0011080001007387 */ /* 0x0009e80000100800 */
[----:B------:R0:W-:Y:S01]  /*633d0*/  STL [R1+0x618], R7 ;  /* 0x0006180701007387 */ /* 0x0001e20000100800 */
[----:B--2---:R-:W-:Y:S02]  /*633e0*/  VIADD R3, R4, 0x19e ;  /* 0x0000019e04037836 */ /* 0x004fe40000000000 */
[----:B----4-:R-:W-:-:S03]  /*633f0*/  VIADD R0, R0, UR7 ;  /* 0x0000000700007c36 */ /* 0x010fc60008000000 */
[----:B------:R2:W-:Y:S01]  /*63400*/  STL [R1+0x61c], R3 ;  /* 0x00061c0301007387 */ /* 0x0005e20000100800 */
[----:B------:R-:W4:Y:S01]  /*63410*/  LDCU UR7, c[0x0][0x3b8] ;  /* 0x00007700ff0777ac */ /* 0x000f220008000800 */
[C---:B0-----:R-:W-:Y:S02]  /*63420*/  VIADD R7, R4.reuse, 0x19f ;  /* 0x0000019f04077836 */ /* 0x041fe40000000000 */
[----:B------:R0:W-:Y:S04]  /*63430*/  STL [R1+0x1118], R0 ;  /* 0x0011180001007387 */ /* 0x0001e80000100800 */
[----:B------:R1:W-:Y:S01]  /*63440*/  STL [R1+0x620], R7 ;  /* 0x0006200701007387 */ /* 0x0003e20000100800 */
[----:B--2---:R-:W-:Y:S02]  /*63450*/  VIADD R3, R4, 0x1a0 ;  /* 0x000001a004037836 */ /* 0x004fe40000000000 */
[----:B0-----:R-:W-:-:S03]  /*63460*/  VIADD R0, R0, UR6 ;  /* 0x0000000600007c36 */ /* 0x001fc60008000000 */
[----:B------:R0:W-:Y:S01]  /*63470*/  STL [R1+0x624], R3 ;  /* 0x0006240301007387 */ /* 0x0001e20000100800 */
[----:B------:R-:W2:Y:S01]  /*63480*/  LDCU UR6, c[0x0][0x3b8] ;  /* 0x00007700ff0677ac */ /* 0x000ea20008000800 */
[C---:B-1----:R-:W-:Y:S02]  /*63490*/  VIADD R7, R4.reuse, 0x1a1 ;  /* 0x000001a104077836 */ /* 0x042fe40000000000 */
[----:B------:R3:W-:Y:S04]  /*634a0*/  STL [R1+0x111c], R0 ;  /* 0x00111c0001007387 */ /* 0x0007e80000100800 */
[----:B------:R1:W-:Y:S01]  /*634b0*/  STL [R1+0x628], R7 ;  /* 0x0006280701007387 */ /* 0x0003e20000100800 */
[----:B0-----:R-:W-:Y:S02]  /*634c0*/  VIADD R3, R4, 0x1a2 ;  /* 0x000001a204037836 */ /* 0x001fe40000000000 */
[----:B---3--:R-:W-:-:S03]  /*634d0*/  VIADD R0, R0, UR5 ;  /* 0x0000000500007c36 */ /* 0x008fc60008000000 */
[----:B------:R0:W-:Y:S01]  /*634e0*/  STL [R1+0x62c], R3 ;  /* 0x00062c0301007387 */ /* 0x0001e20000100800 */
[----:B------:R-:W3:Y:S01]  /*634f0*/  LDCU UR5, c[0x0][0x3b8] ;  /* 0x00007700ff0577ac */ /* 0x000ee20008000800 */
[C---:B-1----:R-:W-:Y:S02]  /*63500*/  VIADD R7, R4.reuse, 0x1a3 ;  /* 0x000001a304077836 */ /* 0x042fe40000000000 */
[----:B------:R1:W-:Y:S04]  /*63510*/  STL [R1+0x1120], R0 ;  /* 0x0011200001007387 */ /* 0x0003e80000100800 */
[----:B------:R2:W-:Y:S01]  /*63520*/  STL [R1+0x630], R7 ;  /* 0x0006300701007387 */ /* 0x0005e20000100800 */
[----:B0-----:R-:W-:Y:S02]  /*63530*/  VIADD R3, R4, 0x1a4 ;  /* 0x000001a404037836 */ /* 0x001fe40000000000 */
[----:B-1----:R-:W-:-:S03]  /*63540*/  VIADD R0, R0, UR9 ;  /* 0x0000000900007c36 */ /* 0x002fc60008000000 */
[----:B------:R0:W-:Y:S01]  /*63550*/  STL [R1+0x634], R3 ;  /* 0x0006340301007387 */ /* 0x0001e20000100800 */
[----:B------:R-:W1:Y:S01]  /*63560*/  LDCU UR9, c[0x0][0x3b8] ;  /* 0x00007700ff0977ac */ /* 0x000e620008000800 */
[C---:B--2---:R-:W-:Y:S02]  /*63570*/  VIADD R7, R4.reuse, 0x1a5 ;  /* 0x000001a504077836 */ /* 0x044fe40000000000 */
[----:B------:R2:W-:Y:S04]  /*63580*/  STL [R1+0x1124], R0 ;  /* 0x0011240001007387 */ /* 0x0005e80000100800 */
[----:B------:R1:W-:Y:S01]  /*63590*/  STL [R1+0x638], R7 ;  /* 0x0006380701007387 */ /* 0x0003e20000100800 */
[----:B0-----:R-:W-:Y:S02]  /*635a0*/  VIADD R3, R4, 0x1a6 ;  /* 0x000001a604037836 */ /* 0x001fe40000000000 */
[----:B--2---:R-:W-:-:S03]  /*635b0*/  VIADD R0, R0, UR8 ;  /* 0x0000000800007c36 */ /* 0x004fc60008000000 */
[----:B------:R0:W-:Y:S01]  /*635c0*/  STL [R1+0x63c], R3 ;  /* 0x00063c0301007387 */ /* 0x0001e20000100800 */
[----:B------:R-:W2:Y:S01]  /*635d0*/  LDCU UR8, c[0x0][0x3b8] ;  /* 0x00007700ff0877ac */ /* 0x000ea20008000800 */
[C---:B-1----:R-:W-:Y:S02]  /*635e0*/  VIADD R7, R4.reuse, 0x1a7 ;  /* 0x000001a704077836 */ /* 0x042fe40000000000 */
[----:B------:R4:W-:Y:S04]  /*635f0*/  STL [R1+0x1130], R0 ;  /* 0x0011300001007387 */ /* 0x0009e80000100800 */
[----:B------:R1:W-:Y:S01]  /*63600*/  STL [R1+0x640], R7 ;  /* 0x0006400701007387 */ /* 0x0003e20000100800 */
[----:B0-----:R-:W-:Y:S02]  /*63610*/  VIADD R3, R4, 0x1a8 ;  /* 0x000001a804037836 */ /* 0x001fe40000000000 */
[----:B----4-:R-:W-:-:S03]  /*63620*/  VIADD R0, R0, UR7 ;  /* 0x0000000700007c36 */ /* 0x010fc60008000000 */
[----:B------:R0:W-:Y:S01]  /*63630*/  STL [R1+0x644], R3 ;  /* 0x0006440301007387 */ /* 0x0001e20000100800 */
[----:B------:R-:W4:Y:S01]  /*63640*/  LDCU UR7, c[0x0][0x3b8] ;  /* 0x00007700ff0777ac */ /* 0x000f220008000800 */
        /* <DEDUP_REMOVED lines=11> */
[----:B---3--:R-:W-:-:S03]  /*63700*/  VIADD R0, R0, UR5 ;  /* 0x0000000500007c36 */ /* 0x008fc60008000000 */
[----:B------:R0:W-:Y:S01]  /*63710*/  STL [R1+0x654], R3 ;  /* 0x0006540301007387 */ /* 0x0001e20000100800 */
[----:B------:R-:W3:Y:S01]  /*63720*/  LDCU UR5, c[0x0][0x3b8] ;  /* 0x00007700ff0577ac */ /* 0x000ee20008000800 */
[C---:B--2---:R-:W-:Y:S02]  /*63730*/  VIADD R7, R4.reuse, 0x1ad ;  /* 0x000001ad04077836 */ /* 0x044fe40000000000 */
[----:B------:R2:W-:Y:S04]  /*63740*/  STL [R1+0x1144], R0 ;  /* 0x0011440001007387 */ /* 0x0005e80000100800 */
[----:B------:R1:W-:Y:S01]  /*63750*/  STL [R1+0x658], R7 ;  /* 0x0006580701007387 */ /* 0x0003e20000100800 */
[----:B0-----:R-:W-:Y:S02]  /*63760*/  VIADD R3, R4, 0x1ae ;  /* 0x000001ae04037836 */ /* 0x001fe40000000000 */
[----:B--2---:R-:W-:-:S03]  /*63770*/  VIADD R0, R0, UR9 ;  /* 0x0000000900007c36 */ /* 0x004fc60008000000 */
[----:B------:R0:W-:Y:S01]  /*63780*/  STL [R1+0x65c], R3 ;  /* 0x00065c0301007387 */ /* 0x0001e20000100800 */
[C---:B------:R-:W-:Y:S01]  /*63790*/  VIADD R24, R4.reuse, 0x1b7 ;  /* 0x000001b704187836 */ /* 0x040fe20000000000 */
[----:B------:R-:W-:Y:S01]  /*637a0*/  MOV.SPILL R32, UR4 ;  /* 0x0000000400207c02 */ /* 0x000fe20009000f00 */
[C---:B-1----:R-:W-:Y:S01]  /*637b0*/  VIADD R7, R4.reuse, 0x1af ;  /* 0x000001af04077836 */ /* 0x042fe20000000000 */
[----:B------:R1:W-:Y:S01]  /*637c0*/  STL [R1+0x1148], R0 ;  /* 0x0011480001007387 */ /* 0x0003e20000100800 */
[----:B------:R-:W2:Y:S03]  /*637d0*/  LDCU UR4, c[0x0][0x39c] ;  /* 0x00007380ff0477ac */ /* 0x000ea60008000800 */
[----:B------:R3:W-:Y:S01]  /*637e0*/  STL [R1+0x660], R7 ;  /* 0x0006600701007387 */ /* 0x0007e20000100800 */
[C---:B------:R-:W-:Y:S01]  /*637f0*/  VIADD R25, R4.reuse, 0xac ;  /* 0x000000ac04197836 */ /* 0x040fe20000000000 */
[----:B------:R-:W-:Y:S01]  /*63800*/  MOV.SPILL R33, UR41 ;  /* 0x0000002900217c02 */ /* 0x000fe20009000f00 */
[----:B0-----:R-:W-:Y:S01]  /*63810*/  VIADD R3, R4, 0x1b0 ;  /* 0x000001b004037836 */ /* 0x001fe20000000000 */
[----:B------:R-:W0:Y:S01]  /*63820*/  LDCU UR41, c[0x0][0x39c] ;  /* 0x00007380ff2977ac */ /* 0x000e220008000800 */
[----:B-1----:R-:W-:-:S03]  /*63830*/  VIADD R0, R0, UR8 ;  /* 0x0000000800007c36 */ /* 0x002fc60008000000 */
[----:B------:R1:W-:Y:S01]  /*63840*/  STL [R1+0x664], R3 ;  /* 0x0006640301007387 */ /* 0x0003e20000100800 */
[C---:B------:R-:W-:Y:S01]  /*63850*/  VIADD R6, R4.reuse, 0x39 ;  /* 0x0000003904067836 */ /* 0x040fe20000000000 */
[----:B------:R-:W0:Y:S01]  /*63860*/  LDCU UR9, c[0x0][0x39c] ;  /* 0x00007380ff0977ac */ /* 0x000e220008000800 */
[C---:B---3--:R-:W-:Y:S01]  /*63870*/  VIADD R7, R4.reuse, 0x1b1 ;  /* 0x000001b104077836 */ /* 0x048fe20000000000 */
[----:B------:R4:W-:Y:S01]  /*63880*/  STL [R1+0x114c], R0 ;  /* 0x00114c0001007387 */ /* 0x0009e20000100800 */
[C---:B------:R-:W-:Y:S01]  /*63890*/  VIADD R5, R4.reuse, 0x19 ;  /* 0x0000001904057836 */ /* 0x040fe20000000000 */
[----:B------:R-:W3:Y:S02]  /*638a0*/  LDCU UR8, c[0x0][0x39c] ;  /* 0x00007380ff0877ac */ /* 0x000ee40008000800 */
[----:B------:R0:W-:Y:S01]  /*638b0*/  STL [R1+0x668], R7 ;  /* 0x0006680701007387 */ /* 0x0001e20000100800 */
[----:B-1----:R-:W-:Y:S02]  /*638c0*/  VIADD R3, R4, 0x1b2 ;  /* 0x000001b204037836 */ /* 0x002fe40000000000 */
[----:B----4-:R-:W-:-:S03]  /*638d0*/  VIADD R0, R0, UR7 ;  /* 0x0000000700007c36 */ /* 0x010fc60008000000 */
[----:B------:R1:W-:Y:S01]  /*638e0*/  STL [R1+0x66c], R3 ;  /* 0x00066c0301007387 */ /* 0x0003e20000100800 */
[----:B--2---:R-:W-:Y:S01]  /*638f0*/  ISETP.LT.AND P0, PT, R25, UR4, !P6 ;  /* 0x0000000419007c0c */ /* 0x004fe2000f701270 */
[C---:B------:R-:W-:Y:S01]  /*63900*/  VIADD R37, R4.reuse, 0x12 ;  /* 0x0000001204257836 */ /* 0x040fe20000000000 */
[----:B------:R-:W2:Y:S01]  /*63910*/  LDCU UR4, c[0x0][0x39c] ;  /* 0x00007380ff0477ac */ /* 0x000ea20008000800 */
[C---:B0-----:R-:W-:Y:S01]  /*63920*/  VIADD R7, R4.reuse, 0x1b3 ;  /* 0x000001b304077836 */ /* 0x041fe20000000000 */
[----:B------:R0:W-:Y:S01]  /*63930*/  STL [R1+0x1150], R0 ;  /* 0x0011500001007387 */ /* 0x0001e20000100800 */
[C---:B------:R-:W-:Y:S01]  /*63940*/  VIADD R8, R4.reuse, 0x11 ;  /* 0x0000001104087836 */ /* 0x040fe20000000000 */
[----:B------:R-:W4:Y:S01]  /*63950*/  LDCU UR7, c[0x0][0x39c] ;  /* 0x00007380ff0777ac */ /* 0x000f220008000800 */
[----:B-1----:R-:W-:Y:S01]  /*63960*/  VIADD R3, R4, 0x1b4 ;  /* 0x000001b404037836 */ /* 0x002fe20000000000 */
[----:B------:R1:W-:Y:S01]  /*63970*/  STL [R1+0x670], R7 ;  /* 0x0006700701007387 */ /* 0x0003e20000100800 */
[----:B0-----:R-:W-:-:S03]  /*63980*/  VIADD R0, R0, UR6 ;  /* 0x0000000600007c36 */ /* 0x001fc60008000000 */
[----:B------:R0:W-:Y:S01]  /*63990*/  STL [R1+0x674], R3 ;  /* 0x0006740301007387 */ /* 0x0001e20000100800 */
[----:B------:R-:W-:Y:S01]  /*639a0*/  @P0 LOP3.LUT R2, R2, 0x80000, RZ, 0xfc, !PT ;  /* 0x0008000002020812 */ /* 0x000fe200078efcff */
[C---:B------:R-:W-:Y:S01]  /*639b0*/  VIADD R25, R4.reuse, 0xaa ;  /* 0x000000aa04197836 */ /* 0x040fe20000000000 */
[----:B------:R-:W2:Y:S01]  /*639c0*/  LDCU UR6, c[0x0][0x39c] ;  /* 0x00007380ff0677ac */ /* 0x000ea20008000800 */
[C---:B-1----:R-:W-:Y:S01]  /*639d0*/  VIADD R7, R4.reuse, 0x1b5 ;  /* 0x000001b504077836 */ /* 0x042fe20000000000 */
[----:B------:R1:W-:Y:S01]  /*639e0*/  STL [R1+0x1154], R0 ;  /* 0x0011540001007387 */ /* 0x0003e20000100800 */
[----:B0-----:R-:W-:-:S03]  /*639f0*/  VIADD R3, R4, 0x1b6 ;  /* 0x000001b604037836 */ /* 0x001fc60000000000 */
[----:B------:R0:W-:Y:S01]  /*63a00*/  STL [R1+0x678], R7 ;  /* 0x0006780701007387 */ /* 0x0001e20000100800 */
[----:B-1----:R-:W-:-:S03]  /*63a10*/  VIADD R0, R0, UR5 ;  /* 0x0000000500007c36 */ /* 0x002fc60008000000 */
[----:B------:R1:W-:Y:S01]  /*63a20*/  STL [R1+0x67c], R3 ;  /* 0x00067c0301007387 */ /* 0x0003e20000100800 */
[----:B------:R-:W-:Y:S01]  /*63a30*/  LOP3.LUT R2, R2, 0xfffbffff, RZ, 0xc0, !PT ;  /* 0xfffbffff02027812 */ /* 0x000fe200078ec0ff */
[C---:B------:R-:W-:Y:S01]  /*63a40*/  VIADD R9, R4.reuse, 0x10 ;  /* 0x0000001004097836 */ /* 0x040fe20000000000 */
[----:B------:R-:W2:Y:S01]  /*63a50*/  LDCU UR5, c[0x0][0x39c] ;  /* 0x00007380ff0577ac */ /* 0x000ea20008000800 */
[C---:B0-----:R-:W-:Y:S01]  /*63a60*/  VIADD R7, R4.reuse, 0x1b8 ;  /* 0x000001b804077836 */ /* 0x041fe20000000000 */
[----:B------:R-:W-:Y:S04]  /*63a70*/  STL [R1+0x680], R24 ;  /* 0x0006801801007387 */ /* 0x000fe80000100800 */
[----:B------:R-:W-:Y:S01]  /*63a80*/  STL [R1+0x1158], R0 ;  /* 0x0011580001007387 */ /* 0x000fe20000100800 */
[----:B-1----:R-:W-:-:S03]  /*63a90*/  VIADD R3, R4, 0x1b9 ;  /* 0x000001b904037836 */ /* 0x002fc60000000000 */
[----:B------:R0:W-:Y:S04]  /*63aa0*/  STL [R1+0x684], R7 ;  /* 0x0006840701007387 */ /* 0x0001e80000100800 */
[----:B------:R1:W-:Y:S01]  /*63ab0*/  STL [R1+0x1cfc], R0 ;  /* 0x001cfc0001007387 */ /* 0x0003e20000100800 */
[----:B0-----:R-:W-:-:S03]  /*63ac0*/  VIADD R7, R4, 0x1bb ;  /* 0x000001bb04077836 */ /* 0x001fc60000000000 */
[----:B------:R0:W-:Y:S01]  /*63ad0*/  STL [R1+0x688], R3 ;  /* 0x0006880301007387 */ /* 0x0001e20000100800 */
[----:B-1----:R-:W-:-:S03]  /*63ae0*/  VIADD R0, R4, 0x1bd ;  /* 0x000001bd04007836 */ /* 0x002fc60000000000 */
[----:B------:R-:W-:Y:S04]  /*63af0*/  STL [R1+0x1d14], R34 ;  /* 0x001d142201007387 */ /* 0x000fe80000100800 */
[----:B------:R1:W-:Y:S01]  /*63b00*/  STL [R1+0x690], R7 ;  /* 0x0006900701007387 */ /* 0x0003e20000100800 */
[----:B0-----:R-:W-:-:S05]  /*63b10*/  VIADD R3, R4, 0x1bc ;  /* 0x000001bc04037836 */ /* 0x001fca0000000000 */
[----:B------:R0:W-:Y:S01]  /*63b20*/  STL [R1+0x694], R3 ;  /* 0x0006940301007387 */ /* 0x0001e20000100800 */
[----:B-1----:R-:W-:-:S03]  /*63b30*/  VIADD R7, R4, 0x1be ;  /* 0x000001be04077836 */ /* 0x002fc60000000000 */
[----:B------:R1:W-:Y:S04]  /*63b40*/  STL [R1+0x698], R0 ;  /* 0x0006980001007387 */ /* 0x0003e80000100800 */
[----:B------:R2:W-:Y:S01]  /*63b50*/  STL [R1+0x69c], R7 ;  /* 0x00069c0701007387 */ /* 0x0005e20000100800 */
[C---:B0-----:R-:W-:Y:S02]  /*63b60*/  VIADD R3, R4.reuse, 0x1bf ;  /* 0x000001bf04037836 */ /* 0x041fe40000000000 */
[----:B-1----:R-:W-:-:S03]  /*63b70*/  VIADD R0, R4, 0x1c0 ;  /* 0x000001c004007836 */ /* 0x002fc60000000000 */
[----:B------:R0:W-:Y:S01]  /*63b80*/  STL [R1+0x6a0], R3 ;  /* 0x0006a00301007387 */ /* 0x0001e20000100800 */
[----:B--2---:R-:W-:-:S03]  /*63b90*/  VIADD R7, R4, 0x1c1 ;  /* 0x000001c104077836 */ /* 0x004fc60000000000 */
        /* <DEDUP_REMOVED lines=114> */
[----:B------:R-:W-:Y:S04]  /*642c0*/  STL [R1+0x788], R0 ;  /* 0x0007880001007387 */ /* 0x000fe80000100800 */
[----:B------:R1:W-:Y:S01]  /*642d0*/  STL [R1+0x78c], R7 ;  /* 0x00078c0701007387 */ /* 0x0003e20000100800 */
[----:B------:R-:W-:Y:S01]  /*642e0*/  MOV.SPILL R34, UR40 ;  /* 0x0000002800227c02 */ /* 0x000fe20009000f00 */
[C---:B0-----:R-:W-:Y:S01]  /*642f0*/  VIADD R3, R4.reuse, 0x1fb ;  /* 0x000001fb04037836 */ /* 0x041fe20000000000 */
[----:B------:R-:W0:Y:S01]  /*64300*/  LDCU UR40, c[0x0][0x39c] ;  /* 0x00007380ff2877ac */ /* 0x000e220008000800 */
[----:B-1----:R-:W-:Y:S01]  /*64310*/  MOV.SPILL R7, UR77 ;  /* 0x0000004d00077c02 */ /* 0x002fe20009000f00 */
[----:B------:R-:W1:Y:S02]  /*64320*/  LDCU UR77, c[0x0][0x39c] ;  /* 0x00007380ff4d77ac */ /* 0x000e640008000800 */
[----:B------:R-:W-:Y:S04]  /*64330*/  STL [R1+0x790], R3 ;  /* 0x0007900301007387 */ /* 0x000fe80000100800 */
[----:B------:R2:W-:Y:S02]  /*64340*/  STL [R1+0x7ac], R7 ;  /* 0x0007ac0701007387 */ /* 0x0005e40000100800 */
[----:B--2---:R-:W-:-:S05]  /*64350*/  VIADD R7, R4, 0xab ;  /* 0x000000ab04077836 */ /* 0x004fca0000000000 */
[----:B-1----:R-:W-:Y:S01]  /*64360*/  ISETP.LT.AND P0, PT, R7, UR77, !P6 ;  /* 0x0000004d07007c0c */ /* 0x002fe2000f701270 */
[C---:B------:R-:W-:Y:S01]  /*64370*/  VIADD R24, R4.reuse, 0xa9 ;  /* 0x000000a904187836 */ /* 0x040fe20000000000 */
[----:B0-----:R-:W-:Y:S01]  /*64380*/  ISETP.LT.AND P2, PT, R25, UR40, !P6 ;  /* 0x0000002819007c0c */ /* 0x001fe2000f741270 */
[----:B------:R-:W-:Y:S01]  /*64390*/  VIADD R25, R4, 0xa8 ;  /* 0x000000a804197836 */ /* 0x000fe20000000000 */
[----:B------:R-:W0:Y:S02]  /*643a0*/  LDCU UR77, c[0x0][0x39c] ;  /* 0x00007380ff4d77ac */ /* 0x000e240008000800 */
[----:B------:R-:W-:Y:S01]  /*643b0*/  ISETP.LT.AND P1, PT, R24, UR41, !P6 ;  /* 0x0000002918007c0c */ /* 0x000fe2000f721270 */
[----:B------:R-:W1:Y:S01]  /*643c0*/  LDCU UR40, c[0x0][0x39c] ;  /* 0x00007380ff2877ac */ /* 0x000e620008000800 */
[----:B------:R-:W-:Y:S01]  /*643d0*/  VIADD R7, R4, 0xa7 ;  /* 0x000000a704077836 */ /* 0x000fe20000000000 */
[----:B------:R-:W2:Y:S04]  /*643e0*/  LDCU UR41, c[0x0][0x39c] ;  /* 0x00007380ff2977ac */ /* 0x000ea80008000800 */
[----:B------:R-:W-:-:S04]  /*643f0*/  @P0 LOP3.LUT R2, R2, 0x40000, RZ, 0xfc, !PT ;  /* 0x0004000002020812 */ /* 0x000fc800078efcff */
[----:B------:R-:W-:-:S04]  /*64400*/  LOP3.LUT R2, R2, 0xfffdffff, RZ, 0xc0, !PT ;  /* 0xfffdffff02027812 */ /* 0x000fc800078ec0ff */
[----:B------:R-:W-:Y:S02]  /*64410*/  @P2 LOP3.LUT R2, R2, 0x20000, RZ, 0xfc, !PT ;  /* 0x0002000002022812 */ /* 0x000fe400078efcff */
[----:B------:R-:W-:Y:S02]  /*64420*/  ISETP.LT.AND P0, PT, R25, UR4, !P6 ;  /* 0x0000000419007c0c */ /* 0x000fe4000f701270 */
[----:B------:R-:W-:Y:S01]  /*64430*/  LOP3.LUT R2, R2, 0xfffeffff, RZ, 0xc0, !PT ;  /* 0xfffeffff02027812 */ /* 0x000fe200078ec0ff */
[----:B------:R-:W-:Y:S01]  /*64440*/  VIADD R25, R4, 0xa6 ;  /* 0x000000a604197836 */ /* 0x000fe20000000000 */
[----:B------:R-:W2:Y:S02]  /*64450*/  LDCU UR4, c[0x0][0x39c] ;  /* 0x00007380ff0477ac */ /* 0x000ea40008000800 */
[----:B------:R-:W-:-:S04]  /*64460*/  @P1 LOP3.LUT R2, R2, 0x10000, RZ, 0xfc, !PT ;  /* 0x0001000002021812 */ /* 0x000fc800078efcff */
[----:B------:R-:W-:-:S04]  /*64470*/  LOP3.LUT R2, R2, 0xffff7fff, RZ, 0xc0, !PT ;  /* 0xffff7fff02027812 */ /* 0x000fc800078ec0ff */
[----:B------:R-:W-:Y:S02]  /*64480*/  @P0 LOP3.LUT R2, R2, 0x8000, RZ, 0xfc, !PT ;  /* 0x0000800002020812 */ /* 0x000fe400078efcff */
[----:B0-----:R-:W-:Y:S01]  /*64490*/  ISETP.LT.AND P0, PT, R7, UR77, !P6 ;  /* 0x0000004d07007c0c */ /* 0x001fe2000f701270 */
[----:B------:R-:W-:Y:S01]  /*644a0*/  VIADD R24, R4, 0xa5 ;  /* 0x000000a504187836 */ /* 0x000fe20000000000 */
[----:B-1----:R-:W-:Y:S02]  /*644b0*/  ISETP.LT.AND P2, PT, R25, UR40, !P6 ;  /* 0x0000002819007c0c */ /* 0x002fe4000f741270 */
[----:B------:R-:W-:Y:S01]  /*644c0*/  LOP3.LUT R2, R2, 0xffffbfff, RZ, 0xc0, !PT ;  /* 0xffffbfff02027812 */ /* 0x000fe200078ec0ff */
[----:B------:R-:W0:Y:S01]  /*644d0*/  LDCU UR77, c[0x0][0x39c] ;  /* 0x00007380ff4d77ac */ /* 0x000e220008000800 */
[----:B--2---:R-:W-:Y:S01]  /*644e0*/  ISETP.LT.AND P1, PT, R24, UR41, !P6 ;  /* 0x0000002918007c0c */ /* 0x004fe2000f721270 */
[----:B------:R-:W-:Y:S01]  /*644f0*/  VIADD R25, R4, 0xa4 ;  /* 0x000000a404197836 */ /* 0x000fe20000000000 */
[----:B------:R-:W1:Y:S05]  /*64500*/  LDCU UR40, c[0x0][0x39c] ;  /* 0x00007380ff2877ac */ /* 0x000e6a0008000800 */
[----:B------:R-:W-:Y:S01]  /*64510*/  @P0 LOP3.LUT R2, R2, 0x4000, RZ, 0xfc, !PT ;  /* 0x0000400002020812 */ /* 0x000fe200078efcff */
[----:B------:R-:W-:Y:S01]  /*64520*/  VIADD R7, R4, 0xa3 ;  /* 0x000000a304077836 */ /* 0x000fe20000000000 */
[----:B------:R-:W2:Y:S02]  /*64530*/  LDCU UR41, c[0x0][0x39c] ;  /* 0x00007380ff2977ac */ /* 0x000ea40008000800 */
        /* <DEDUP_REMOVED lines=18> */
[----:B------:R-:W2:Y:S03]  /*64660*/  LDCU UR41, c[0x0][0x39c] ;  /* 0x00007380ff2977ac */ /* 0x000ea60008000800 */
[----:B------:R-:W-:-:S04]  /*64670*/  LOP3.LUT R2, R2, 0xfffffdff, RZ, 0xc0, !PT ;  /* 0xfffffdff02027812 */ /* 0x000fc800078ec0ff */
[----:B------:R-:W-:Y:S02]  /*64680*/  @P2 LOP3.LUT R2, R2, 0x200, RZ, 0xfc, !PT ;  /* 0x0000020002022812 */ /* 0x000fe400078efcff */
[----:B------:R-:W-:Y:S02]  /*64690*/  ISETP.LT.AND P0, PT, R25, UR4, !P6 ;  /* 0x0000000419007c0c */ /* 0x000fe4000f701270 */
[----:B------:R-:W-:Y:S01]  /*646a0*/  LOP3.LUT R2, R2, 0xfffffeff, RZ, 0xc0, !PT ;  /* 0xfffffeff02027812 */ /* 0x000fe200078ec0ff */
[----:B------:R-:W-:Y:S01]  /*646b0*/  VIADD R25, R4, 0x9f ;  /* 0x0000009f04197836 */ /* 0x000fe20000000000 */
[----:B------:R-:W1:Y:S02]  /*646c0*/  LDCU UR4, c[0x0][0x39c] ;  /* 0x00007380ff0477ac */ /* 0x000e640008000800 */
[----:B------:R-:W-:-:S04]  /*646d0*/  @P1 LOP3.LUT R2, R2, 0x100, RZ, 0xfc, !PT ;  /* 0x0000010002021812 */ /* 0x000fc800078efcff */
[----:B------:R-:W-:-:S04]  /*646e0*/  LOP3.LUT R2, R2, 0xffffff7f, RZ, 0xc0, !PT ;  /* 0xffffff7f02027812 */ /* 0x000fc800078ec0ff */
[----:B------:R-:W-:Y:S02]  /*646f0*/  @P0 LOP3.LUT R2, R2, 0x80, RZ, 0xfc, !PT ;  /* 0x0000008002020812 */ /* 0x000fe400078efcff */
[----:B0-----:R-:W-:Y:S01]  /*64700*/  ISETP.LT.AND P0, PT, R25, UR77, !P6 ;  /* 0x0000004d19007c0c */ /* 0x001fe2000f701270 */
[C---:B------:R-:W-:Y:S01]  /*64710*/  VIADD R24, R4.reuse, 0x9e ;  /* 0x0000009e04187836 */ /* 0x040fe20000000000 */
[----:B------:R-:W3:Y:S01]  /*64720*/  LDL.LU R25, [R1+0x1d50] ;  /* 0x001d500001197983 */ /* 0x000ee20000300800 */
[----:B------:R-:W-:Y:S01]  /*64730*/  VIADD R7, R4, 0x9d ;  /* 0x0000009d04077836 */ /* 0x000fe20000000000 */
[----:B------:R-:W-:Y:S01]  /*64740*/  LOP3.LUT R2, R2, 0xffffffbf, RZ, 0xc0, !PT ;  /* 0xffffffbf02027812 */ /* 0x000fe200078ec0ff */
[----:B------:R-:W0:Y:S01]  /*64750*/  LDCU UR77, c[0x0][0x39c] ;  /* 0x00007380ff4d77ac */ /* 0x000e220008000800 */
[----:B-1----:R-:W-:Y:S02]  /*64760*/  ISETP.LT.AND P2, PT, R24, UR40, !P6 ;  /* 0x0000002818007c0c */ /* 0x002fe4000f741270 */
[----:B--2---:R-:W-:Y:S01]  /*64770*/  ISETP.LT.AND P1, PT, R7, UR41, !P6 ;  /* 0x0000002907007c0c */ /* 0x004fe2000f721270 */
[----:B------:R-:W3:Y:S04]  /*64780*/  LDCU UR41, c[0x0][0x39c] ;  /* 0x00007380ff2977ac */ /* 0x000ee80008000800 */
[----:B------:R-:W-:Y:S01]  /*64790*/  @P0 LOP3.LUT R2, R2, 0x40, RZ, 0xfc, !PT ;  /* 0x0000004002020812 */ /* 0x000fe200078efcff */
[----:B------:R-:W-:Y:S01]  /*647a0*/  VIADD R24, R4, 0x9c ;  /* 0x0000009c04187836 */ /* 0x000fe20000000000 */
[----:B------:R-:W1:Y:S02]  /*647b0*/  LDCU UR40, c[0x0][0x39c] ;  /* 0x00007380ff2877ac */ /* 0x000e640008000800 */
[----:B------:R-:W-:-:S04]  /*647c0*/  LOP3.LUT R2, R2, 0xffffffdf, RZ, 0xc0, !PT ;  /* 0xffffffdf02027812 */ /* 0x000fc800078ec0ff */
[----:B------:R-:W-:-:S04]  /*647d0*/  @P2 LOP3.LUT R2, R2, 0x20, RZ, 0xfc, !PT ;  /* 0x0000002002022812 */ /* 0x000fc800078efcff */
[----:B------:R-:W-:-:S04]  /*647e0*/  LOP3.LUT R2, R2, 0xffffffef, RZ, 0xc0, !PT ;  /* 0xffffffef02027812 */ /* 0x000fc800078ec0ff */
[----:B------:R-:W-:Y:S02]  /*647f0*/  @P1 LOP3.LUT R2, R2, 0x10, RZ, 0xfc, !PT ;  /* 0x0000001002021812 */ /* 0x000fe400078efcff */
[----:B------:R-:W-:Y:S01]  /*64800*/  ISETP.LT.AND P0, PT, R24, UR4, !P6 ;  /* 0x0000000418007c0c */ /* 0x000fe2000f701270 */
[----:B------:R-:W-:Y:S01]  /*64810*/  VIADD R7, R4, 0x9b ;  /* 0x0000009b04077836 */ /* 0x000fe20000000000 */
[----:B------:R-:W-:Y:S02]  /*64820*/  LOP3.LUT R2, R2, 0xfffffff7, RZ, 0xc0, !PT ;  /* 0xfffffff702027812 */ /* 0x000fe400078ec0ff */
[----:B---3--:R-:W-:Y:S01]  /*64830*/  ISETP.LT.AND P1, PT, R25, UR41, !P6 ;  /* 0x0000002919007c0c */ /* 0x008fe2000f721270 */
[----:B------:R-:W-:Y:S01]  /*64840*/  VIADD R24, R4, 0x9a ;  /* 0x0000009a04187836 */ /* 0x000fe20000000000 */
[----:B------:R-:W2:Y:S07]  /*64850*/  LDL.LU R25, [R1+0x1d4c] ;  /* 0x001d4c0001197983 */ /* 0x000eae0000300800 */
[----:B------:R-:W-:Y:S01]  /*64860*/  @P0 LOP3.LUT R2, R2, 0x8, RZ, 0xfc, !PT ;  /* 0x0000000802020812 */ /* 0x000fe200078efcff */
[----:B------:R-:W3:Y:S01]  /*64870*/  LDCU UR4, c[0x0][0x39c] ;  /* 0x00007380ff0477ac */ /* 0x000ee20008000800 */
[----:B0-----:R-:W-:-:S02]  /*64880*/  ISETP.LT.AND P0, PT, R7, UR77, !P6 ;  /* 0x0000004d07007c0c */ /* 0x001fc4000f701270 */
[----:B-1----:R-:W-:Y:S01]  /*64890*/  ISETP.LT.AND P2, PT, R24, UR40, !P6 ;  /* 0x0000002818007c0c */ /* 0x002fe2000f741270 */
[----:B------:R-:W0:Y:S01]  /*648a0*/  LDCU UR41, c[0x0][0x39c] ;  /* 0x00007380ff2977ac */ /* 0x000e220008000800 */
[----:B------:R-:W-:Y:S01]  /*648b0*/  LOP3.LUT R2, R2, 0xfffffffb, RZ, 0xc0, !PT ;  /* 0xfffffffb02027812 */ /* 0x000fe200078ec0ff */
[----:B------:R-:W-:Y:S01]  /*648c0*/  VIADD R24, R4, 0x98 ;  /* 0x0000009804187836 */ /* 0x000fe20000000000 */
[----:B------:R-:W1:Y:S01]  /*648d0*/  LDCU UR77, c[0x0][0x39c] ;  /* 0x00007380ff4d77ac */ /* 0x000e620008000800 */
[----:B------:R-:W0:Y:S06]  /*648e0*/  LDCU UR40, c[0x0][0x39c] ;  /* 0x00007380ff2877ac */ /* 0x000e2c0008000800 */
[----:B------:R-:W-:-:S04]  /*648f0*/  @P0 LOP3.LUT R2, R2, 0x4, RZ, 0xfc, !PT ;  /* 0x0000000402020812 */ /* 0x000fc800078efcff */
[----:B------:R-:W-:-:S04]  /*64900*/  LOP3.LUT R2, R2, 0xfffffffd, RZ, 0xc0, !PT ;  /* 0xfffffffd02027812 */ /* 0x000fc800078ec0ff */
[----:B------:R-:W-:Y:S02]  /*64910*/  @P2 LOP3.LUT R2, R2, 0x2, RZ, 0xfc, !PT ;  /* 0x0000000202022812 */ /* 0x000fe400078efcff */
[----:B---3--:R-:W-:Y:S02]  /*64920*/  ISETP.LT.AND P0, PT, R24, UR4, !P6 ;  /* 0x0000000418007c0c */ /* 0x008fe4000f701270 */
[----:B------:R-:W-:Y:S01]  /*64930*/  LOP3.LUT R2, R2, 0xfffffffe, RZ, 0xc0, !PT ;  /* 0xfffffffe02027812 */ /* 0x000fe200078ec0ff */
[----:B------:R-:W-:Y:S01]  /*64940*/  VIADD R24, R4, 0x96 ;  /* 0x0000009604187836 */ /* 0x000fe20000000000 */
[----:B------:R-:W3:Y:S02]  /*64950*/  LDCU UR4, c[0x0][0x39c] ;  /* 0x00007380ff0477ac */ /* 0x000ee40008000800 */
[----:B------:R-:W-:-:S05]  /*64960*/  @P1 LOP3.LUT R2, R2, 0x1, RZ, 0xfc, !PT ;  /* 0x0000000102021812 */ /* 0x000fca00078efcff */
[----:B------:R0:W-:Y:S02]  /*64970*/  STL [R1+0x1cd0], R2 ;  /* 0x001cd00201007387 */ /* 0x0001e40000100800 */
[----:B0-----:R-:W-:Y:S01]  /*64980*/  VIADD R2, R4, 0x97 ;  /* 0x0000009704027836 */ /* 0x001fe20000000000 */
[----:B------:R-:W-:Y:S01]  /*64990*/  ISETP.LT.AND P2, PT, R24, UR40, !P6 ;  /* 0x0000002818007c0c */ /* 0x000fe2000f741270 */
[C---:B------:R-:W-:Y:S01]  /*649a0*/  VIADD R7, R4.reuse, 0x95 ;  /* 0x0000009504077836 */ /* 0x040fe20000000000 */
[----:B------:R-:W0:Y:S01]  /*649b0*/  LDCU UR40, c[0x0][0x39c] ;  /* 0x00007380ff2877ac */ /* 0x000e220008000800 */
[----:B------:R-:W-:-:S03]  /*649c0*/  VIADD R24, R4, 0x94 ;  /* 0x0000009404187836 */ /* 0x000fc60000000000 */
[----:B------:R-:W-:Y:S01]  /*649d0*/  ISETP.LT.AND P1, PT, R7, UR41, !P6 ;  /* 0x0000002907007c0c */ /* 0x000fe2000f721270 */
[----:B------:R-:W0:Y:S01]  /*649e0*/  LDCU UR41, c[0x0][0x39c] ;  /* 0x00007380ff2977ac */ /* 0x000e220008000800 */
[----:B------:R-:W-:Y:S01]  /*649f0*/  VIADD R7, R4, 0x91 ;  /* 0x0000009104077836 */ /* 0x000fe20000000000 */
[----:B--2---:R-:W-:-:S04]  /*64a00*/  LOP3.LUT R25, R25, 0x7fffffff, RZ, 0xc0, !PT ;  /* 0x7fffffff19197812 */ /* 0x004fc800078ec0ff */
[----:B------:R-:W-:Y:S02]  /*64a10*/  @P0 LOP3.LUT R25, R25, 0x80000000, RZ, 0xfc, !PT ;  /* 0x8000000019190812 */ /* 0x000fe400078efcff */
[----:B-1----:R-:W-:Y:S01]  /*64a20*/  ISETP.LT.AND P0, PT, R2, UR77, !P6 ;  /* 0x0000004d02007c0c */ /* 0x002fe2000f701270 */
[----:B------:R-:W1:Y:S01]  /*64a30*/  LDCU UR77, c[0x0][0x39c] ;  /* 0x00007380ff4d77ac */ /* 0x000e620008000800 */
[----:B------:R-:W-:-:S11]  /*64a40*/  LOP3.LUT R25, R25, 0xbfffffff, RZ, 0xc0, !PT ;  /* 0xbfffffff19197812 */ /* 0x000fd600078ec0ff */
[----:B------:R-:W-:-:S04]  /*64a50*/  @P0 LOP3.LUT R25, R25, 0x40000000, RZ, 0xfc, !PT ;  /* 0x4000000019190812 */ /* 0x000fc800078efcff */
[----:B------:R-:W-:-:S04]  /*64a60*/  LOP3.LUT R25, R25, 0xdfffffff, RZ, 0xc0, !PT ;  /* 0xdfffffff19197812 */ /* 0x000fc800078ec0ff */
[----:B------:R-:W-:Y:S02]  /*64a70*/  @P2 LOP3.LUT R25, R25, 0x20000000, RZ, 0xfc, !PT ;  /* 0x2000000019192812 */ /* 0x000fe400078efcff */
[----:B---3--:R-:W-:Y:S02]  /*64a80*/  ISETP.LT.AND P0, PT, R24, UR4, !P6 ;  /* 0x0000000418007c0c */ /* 0x008fe4000f701270 */
[----:B------:R-:W-:Y:S01]  /*64a90*/  LOP3.LUT R25, R25, 0xefffffff, RZ, 0xc0, !PT ;  /* 0xefffffff19197812 */ /* 0x000fe200078ec0ff */
[----:B------:R-:W-:Y:S01]  /*64aa0*/  VIADD R2, R4, 0x93 ;  /* 0x0000009304027836 */ /* 0x000fe20000000000 */
[----:B------:R-:W2:Y:S02]  /*64ab0*/  LDCU UR4, c[0x0][0x39c] ;  /* 0x00007380ff0477ac */ /* 0x000ea40008000800 */
[----:B------:R-:W-:-:S04]  /*64ac0*/  @P1 LOP3.LUT R25, R25, 0x10000000, RZ, 0xfc, !PT ;  /* 0x1000000019191812 */ /* 0x000fc800078efcff */
[----:B------:R-:W-:-:S04]  /*64ad0*/  LOP3.LUT R25, R25, 0xf7ffffff, RZ, 0xc0, !PT ;  /* 0xf7ffffff19197812 */ /* 0x000fc800078ec0ff */
[----:B------:R-:W-:Y:S02]  /*64ae0*/  @P0 LOP3.LUT R25, R25, 0x8000000, RZ, 0xfc, !PT ;  /* 0x0800000019190812 */ /* 0x000fe400078efcff */
[----:B-1----:R-:W-:Y:S01]  /*64af0*/  ISETP.LT.AND P0, PT, R2, UR77, !P6 ;  /* 0x0000004d02007c0c */ /* 0x002fe2000f701270 */
[----:B------:R-:W-:Y:S01]  /*64b00*/  VIADD R24, R4, 0x92 ;  /* 0x0000009204187836 */ /* 0x000fe20000000000 */
[----:B------:R-:W-:Y:S01]  /*64b10*/  LOP3.LUT R25, R25, 0xfbffffff, RZ, 0xc0, !PT ;  /* 0xfbffffff19197812 */ /* 0x000fe200078ec0ff */
[----:B------:R-:W1:Y:S03]  /*64b20*/  LDCU UR77, c[0x0][0x39c] ;  /* 0x00007380ff4d77ac */ /* 0x000e660008000800 */
[----:B0-----:R-:W-:Y:S02]  /*64b30*/  ISETP.LT.AND P2, PT, R24, UR40, !P6 ;  /* 0x0000002818007c0c */ /* 0x001fe4000f741270 */
[----:B------:R-:W-:-:S05]  /*64b40*/  ISETP.LT.AND P1, PT, R7, UR41, !P6 ;  /* 0x0000002907007c0c */ /* 0x000fca000f721270 */
[----:B------:R-:W-:Y:S01]  /*64b50*/  @P0 LOP3.LUT R25, R25, 0x4000000, RZ, 0xfc, !PT ;  /* 0x0400000019190812 */ /* 0x000fe200078efcff */
[C---:B------:R-:W-:Y:S01]  /*64b60*/  VIADD R24, R4.reuse, 0x90 ;  /* 0x0000009004187836 */ /* 0x040fe20000000000 */
[----:B------:R-:W0:Y:S02]  /*64b70*/  LDCU UR40, c[0x0][0x39c] ;  /* 0x00007380ff2877ac */ /* 0x000e240008000800 */
[----:B------:R-:W-:Y:S01]  /*64b80*/  LOP3.LUT R25, R25, 0xfdffffff, RZ, 0xc0, !PT ;  /* 0xfdffffff19197812 */ /* 0x000fe200078ec0ff */
[----:B------:R-:W-:Y:S01]  /*64b90*/  VIADD R2, R4, 0x8f ;  /* 0x0000008f04027836 */ /* 0x000fe20000000000 */
[----:B------:R-:W3:Y:S02]  /*64ba0*/  LDCU UR41, c[0x0][0x39c] ;  /* 0x00007380ff2977ac */ /* 0x000ee40008000800 */
[----:B------:R-:W-:Y:S02]  /*64bb0*/  @P2 LOP3.LUT R25, R25, 0x2000000, RZ, 0xfc, !PT ;  /* 0x0200000019192812 */ /* 0x000fe400078efcff */
[----:B--2---:R-:W-:-:S02]  /*64bc0*/  ISETP.LT.AND P0, PT, R24, UR4, !P6 ;  /* 0x0000000418007c0c */ /* 0x004fc4000f701270 */
        /* <DEDUP_REMOVED lines=8> */
[----:B0-----:R-:W-:Y:S02]  /*64c50*/  ISETP.LT.AND P2, PT, R24, UR40, !P6 ;  /* 0x0000002818007c0c */ /* 0x001fe4000f741270 */
[----:B------:R-:W-:Y:S01]  /*64c60*/  LOP3.LUT R25, R25, 0xffbfffff, RZ, 0xc0, !PT ;  /* 0xffbfffff19197812 */ /* 0x000fe200078ec0ff */
[----:B------:R-:W0:Y:S01]  /*64c70*/  LDCU UR77, c[0x0][0x39c] ;  /* 0x00007380ff4d77ac */ /* 0x000e220008000800 */
[----:B---3--:R-:W-:Y:S01]  /*64c80*/  ISETP.LT.AND P1, PT, R7, UR41, !P6 ;  /* 0x0000002907007c0c */ /* 0x008fe2000f721270 */
[C---:B------:R-:W-:Y:S01]  /*64c90*/  VIADD R24, R4.reuse, 0x8c ;  /* 0x0000008c04187836 */ /* 0x040fe20000000000 */
[----:B------:R-:W1:Y:S05]  /*64ca0*/  LDCU UR40, c[0x0][0x39c] ;  /* 0x00007380ff2877ac */ /* 0x000e6a0008000800 */
[----:B------:R-:W-:Y:S01]  /*64cb0*/  @P0 LOP3.LUT R25, R25, 0x400000, RZ, 0xfc, !PT ;  /* 0x0040000019190812 */ /* 0x000fe200078efcff */
[----:B------:R-:W-:Y:S01]  /*64cc0*/  VIADD R2, R4, 0x8b ;  /* 0x0000008b04027836 */ /* 0x000fe20000000000 */
[----:B------:R-:W3:Y:S02]  /*64cd0*/  LDCU UR41, c[0x0][0x39c] ;  /* 0x00007380ff2977ac */ /* 0x000ee40008000800 */
[----:B------:R-:W-:-:S04]  /*64ce0*/  LOP3.LUT R25, R25, 0xffdfffff, RZ, 0xc0, !PT ;  /* 0xffdfffff19197812 */ /* 0x000fc800078ec0ff */
[----:B------:R-:W-:Y:S02]  /*64cf0*/  @P2 LOP3.LUT R25, R25, 0x200000, RZ, 0xfc, !PT ;  /* 0x0020000019192812 */ /* 0x000fe400078efcff */
[----:B--2---:R-:W-:Y:S02]  /*64d00*/  ISETP.LT.AND P0, PT, R24, UR4, !P6 ;  /* 0x0000000418007c0c */ /* 0x004fe4000f701270 */
        /* <DEDUP_REMOVED lines=52> */
[----:B------:R-:W-:Y:S01]  /*65050*/  VIADD R24, R4, 0x80 ;  /* 0x0000008004187836 */ /* 0x000fe20000000000 */
[----:B------:R-:W1:Y:S05]  /*65060*/  LDCU UR40, c[0x0][0x39c] ;  /* 0x00007380ff2877ac */ /* 0x000e6a0008000800 */
[----:B------:R-:W-:Y:S01]  /*65070*/  @P0 LOP3.LUT R25, R25, 0x400, RZ, 0xfc, !PT ;  /* 0x0000040019190812 */ /* 0x000fe200078efcff */
[----:B------:R-:W3:Y:S03]  /*65080*/  LDCU UR41, c[0x0][0x39c] ;  /* 0x00007380ff2977ac */ /* 0x000ee60008000800 */
        /* <DEDUP_REMOVED lines=10> */
[C---:B------:R-:W-:Y:S01]  /*65130*/  VIADD R7, R4.reuse, 0x7e ;  /* 0x0000007e04077836 */ /* 0x040fe20000000000 */
[----:B------:R-:W4:Y:S01]  /*65140*/  LDL.LU R24, [R1+0x1d48] ;  /* 0x001d480001187983 */ /* 0x000f220000300800 */
[----:B------:R-:W-:Y:S01]  /*65150*/  VIADD R2, R4, 0x7d ;  /* 0x0000007d04027836 */ /* 0x000fe20000000000 */
[----:B------:R-:W-:Y:S01]  /*65160*/  LOP3.LUT R25, R25, 0xffffffbf, RZ, 0xc0, !PT ;  /* 0xffffffbf19197812 */ /* 0x000fe200078ec0ff */
[----:B------:R-:W0:Y:S01]  /*65170*/  LDCU UR77, c[0x0][0x39c] ;  /* 0x00007380ff4d77ac */ /* 0x000e220008000800 */
[----:B-1----:R-:W-:Y:S02]  /*65180*/  ISETP.LT.AND P2, PT, R7, UR40, !P6 ;  /* 0x0000002807007c0c */ /* 0x002fe4000f741270 */
[----:B---3--:R-:W-:Y:S01]  /*65190*/  ISETP.LT.AND P1, PT, R2, UR41, !P6 ;  /* 0x0000002902007c0c */ /* 0x008fe2000f721270 */
[----:B------:R-:W4:Y:S04]  /*651a0*/  LDCU UR41, c[0x0][0x39c] ;  /* 0x00007380ff2977ac */ /* 0x000f280008000800 */
[----:B------:R-:W-:Y:S01]  /*651b0*/  @P0 LOP3.LUT R25, R25, 0x40, RZ, 0xfc, !PT ;  /* 0x0000004019190812 */ /* 0x000fe200078efcff */
[----:B------:R-:W-:Y:S01]  /*651c0*/  VIADD R7, R4, 0x7c ;  /* 0x0000007c04077836 */ /* 0x000fe20000000000 */
[----:B------:R-:W1:Y:S02]  /*651d0*/  LDCU UR40, c[0x0][0x39c] ;  /* 0x00007380ff2877ac */ /* 0x000e640008000800 */
[----:B------:R-:W-:-:S04]  /*651e0*/  LOP3.LUT R25, R25, 0xffffffdf, RZ, 0xc0, !PT ;  /* 0xffffffdf19197812 */ /* 0x000fc800078ec0ff */
[----:B------:R-:W-:-:S04]  /*651f0*/  @P2 LOP3.LUT R25, R25, 0x20, RZ, 0xfc, !PT ;  /* 0x0000002019192812 */ /* 0x000fc800078efcff */
[----:B------:R-:W-:-:S04]  /*65200*/  LOP3.LUT R25, R25, 0xffffffef, RZ, 0xc0, !PT ;  /* 0xffffffef19197812 */ /* 0x000fc800078ec0ff */
[----:B------:R-:W-:Y:S02]  /*65210*/  @P1 LOP3.LUT R25, R25, 0x10, RZ, 0xfc, !PT ;  /* 0x0000001019191812 */ /* 0x000fe400078efcff */
[----:B--2---:R-:W-:Y:S01]  /*65220*/  ISETP.LT.AND P0, PT, R7, UR4, !P6 ;  /* 0x0000000407007c0c */ /* 0x004fe2000f701270 */
[----:B------:R-:W-:Y:S01]  /*65230*/  VIADD R2, R4, 0x7b ;  /* 0x0000007b04027836 */ /* 0x000fe20000000000 */
[----:B------:R-:W-:Y:S02]  /*65240*/  LOP3.LUT R25, R25, 0xfffffff7, RZ, 0xc0, !PT ;  /* 0xfffffff719197812 */ /* 0x000fe400078ec0ff */
[----:B----4-:R-:W-:Y:S01]  /*65250*/  ISETP.LT.AND P1, PT, R24, UR41, !P6 ;  /* 0x0000002918007c0c */ /* 0x010fe2000f721270 */
        /* <DEDUP_REMOVED lines=10> */
[----:B------:R-:W4:Y:S06]  /*65300*/  LDCU UR40, c[0x0][0x39c] ;  /* 0x00007380ff2877ac */ /* 0x000f2c0008000800 */
        /* <DEDUP_REMOVED lines=9> */
[C---:B0-----:R-:W-:Y:S01]  /*653a0*/  VIADD R25, R4.reuse, 0x77 ;  /* 0x0000007704197836 */ /* 0x041fe20000000000 */
[----:B----4-:R-:W-:Y:S01]  /*653b0*/  ISETP.LT.AND P2, PT, R7, UR40, !P6 ;  /* 0x0000002807007c0c */ /* 0x010fe2000f741270 */
[C---:B------:R-:W-:Y:S01]  /*653c0*/  VIADD R2, R4.reuse, 0x75 ;  /* 0x0000007504027836 */ /* 0x040fe20000000000 */
[----:B------:R-:W0:Y:S01]  /*653d0*/  LDCU UR40, c[0x0][0x39c] ;  /* 0x00007380ff2877ac */ /* 0x000e220008000800 */
[----:B------:R-:W-:-:S03]  /*653e0*/  VIADD R7, R4, 0x74 ;  /* 0x0000007404077836 */ /* 0x000fc60000000000 */
[----:B------:R-:W-:Y:S01]  /*653f0*/  ISETP.LT.AND P1, PT, R2, UR41, !P6 ;  /* 0x0000002902007c0c */ /* 0x000fe2000f721270 */
[----:B------:R-:W4:Y:S01]  /*65400*/  LDCU UR41, c[0x0][0x39c] ;  /* 0x00007380ff2977ac */ /* 0x000f220008000800 */
        /* <DEDUP_REMOVED lines=21> */
[----:B----4-:R-:W-:-:S05]  /*65560*/  ISETP.LT.AND P1, PT, R2, UR41, !P6 ;  /* 0x0000002902007c0c */ /* 0x010fca000f721270 */
[----:B------:R-:W-:Y:S01]  /*65570*/  @P0 LOP3.LUT R24, R24, 0x4000000, RZ, 0xfc, !PT ;  /* 0x0400000018180812 */ /* 0x000fe200078efcff */
[----:B------:R-:W-:Y:S01]  /*65580*/  VIADD R7, R4, 0x70 ;  /* 0x0000007004077836 */ /* 0x000fe20000000000 */
        /* <DEDUP_REMOVED lines=18> */
[----:B------:R-:W-:Y:S01]  /*656b0*/  VIADD R7, R4, 0x6c ;  /* 0x0000006c04077836 */ /* 0x000fe20000000000 */
        /* <DEDUP_REMOVED lines=235> */
[C---:B------:R-:W-:Y:S02]  /*66570*/  VIADD R2, R4.reuse, 0x3e ;  /* 0x0000003e04027836 */ /* 0x040fe40000000000 */
[----:B------:R-:W-:Y:S01]  /*66580*/  VIADD R25, R4, 0x3d ;  /* 0x0000003d04197836 */ /* 0x000fe20000000000 */
[----:B------:R-:W-:Y:S01]  /*66590*/  LOP3.LUT R7, R7, 0xffffffbf, RZ, 0xc0, !PT ;  /* 0xffffffbf07077812 */ /* 0x000fe200078ec0ff */
[----:B------:R-:W0:Y:S01]  /*665a0*/  LDCU UR77, c[0x0][0x39c] ;  /* 0x00007380ff4d77ac */ /* 0x000e220008000800 */
[----:B-1----:R-:W-:Y:S02]  /*665b0*/  ISETP.LT.AND P2, PT, R2, UR40, !P6 ;  /* 0x0000002802007c0c */ /* 0x002fe4000f741270 */
[----:B---3--:R-:W-:Y:S01]  /*665c0*/  ISETP.LT.AND P1, PT, R25, UR41, !P6 ;  /* 0x0000002919007c0c */ /* 0x008fe2000f721270 */
[----:B------:R-:W1:Y:S04]  /*665d0*/  LDCU UR41, c[0x0][0x39c] ;  /* 0x00007380ff2977ac */ /* 0x000e680008000800 */
[----:B------:R-:W-:Y:S01]  /*665e0*/  @P0 LOP3.LUT R7, R7, 0x40, RZ, 0xfc, !PT ;  /* 0x0000004007070812 */ /* 0x000fe200078efcff */
[----:B------:R-:W-:Y:S01]  /*665f0*/  VIADD R2, R4, 0x3c ;  /* 0x0000003c04027836 */ /* 0x000fe20000000000 */
[----:B------:R-:W3:Y:S02]  /*66600*/  LDCU UR40, c[0x0][0x39c] ;  /* 0x00007380ff2877ac */ /* 0x000ee40008000800 */
[----:B------:R-:W-:-:S04]  /*66610*/  LOP3.LUT R7, R7, 0xffffffdf, RZ, 0xc0, !PT ;  /* 0xffffffdf07077812 */ /* 0x000fc800078ec0ff */
[----:B------:R-:W-:-:S04]  /*66620*/  @P2 LOP3.LUT R7, R7, 0x20, RZ, 0xfc, !PT ;  /* 0x0000002007072812 */ /* 0x000fc800078efcff */
[----:B------:R-:W-:-:S04]  /*66630*/  LOP3.LUT R7, R7, 0xffffffef, RZ, 0xc0, !PT ;  /* 0xffffffef07077812 */ /* 0x000fc800078ec0ff */
[----:B------:R-:W-:Y:S02]  /*66640*/  @P1 LOP3.LUT R7, R7, 0x10, RZ, 0xfc, !PT ;  /* 0x0000001007071812 */ /* 0x000fe400078efcff */
[----:B-1----:R-:W-:Y:S01]  /*66650*/  ISETP.LT.AND P1, PT, R6, UR41, !P6 ;  /* 0x0000002906007c0c */ /* 0x002fe2000f721270 */
[----:B------:R-:W-:Y:S01]  /*66660*/  VIADD R25, R4, 0x3b ;  /* 0x0000003b04197836 */ /* 0x000fe20000000000 */
[----:B------:R-:W4:Y:S01]  /*66670*/  LDL.LU R6, [R1+0x1d38] ;  /* 0x001d380001067983 */ /* 0x000f220000300800 */
[----:B--2---:R-:W-:Y:S01]  /*66680*/  ISETP.LT.AND P0, PT, R2, UR4, !P6 ;  /* 0x0000000402007c0c */ /* 0x004fe2000f701270 */
[----:B------:R-:W1:Y:S01]  /*66690*/  LDCU UR4, c[0x0][0x39c] ;  /* 0x00007380ff0477ac */ /* 0x000e620008000800 */
[----:B------:R-:W-:Y:S01]  /*666a0*/  LOP3.LUT R7, R7, 0xfffffff7, RZ, 0xc0, !PT ;  /* 0xfffffff707077812 */ /* 0x000fe200078ec0ff */
[C---:B------:R-:W-:Y:S02]  /*666b0*/  VIADD R2, R4.reuse, 0x3a ;  /* 0x0000003a04027836 */ /* 0x040fe40000000000 */
[----:B------:R-:W-:Y:S01]  /*666c0*/  VIADD R24, R4, 0x37 ;  /* 0x0000003704187836 */ /* 0x000fe20000000000 */
[----:B------:R-:W2:Y:S07]  /*666d0*/  LDCU UR41, c[0x0][0x39c] ;  /* 0x00007380ff2977ac */ /* 0x000eae0008000800 */
[----:B------:R-:W-:-:S02]  /*666e0*/  @P0 LOP3.LUT R7, R7, 0x8, RZ, 0xfc, !PT ;  /* 0x0000000807070812 */ /* 0x000fc400078efcff */
[----:B0-----:R-:W-:Y:S01]  /*666f0*/  ISETP.LT.AND P0, PT, R25, UR77, !P6 ;  /* 0x0000004d19007c0c */ /* 0x001fe2000f701270 */
[----:B------:R-:W0:Y:S01]  /*66700*/  LDCU UR77, c[0x0][0x39c] ;  /* 0x00007380ff4d77ac */ /* 0x000e220008000800 */
[----:B---3--:R-:W-:Y:S01]  /*66710*/  ISETP.LT.AND P2, PT, R2, UR40, !P6 ;  /* 0x0000002802007c0c */ /* 0x008fe2000f741270 */
[----:B------:R-:W-:Y:S01]  /*66720*/  VIADD R2, R4, 0x38 ;  /* 0x0000003804027836 */ /* 0x000fe20000000000 */
[----:B------:R-:W-:Y:S01]  /*66730*/  LOP3.LUT R7, R7, 0xfffffffb, RZ, 0xc0, !PT ;  /* 0xfffffffb07077812 */ /* 0x000fe200078ec0ff */
[----:B------:R-:W3:Y:S08]  /*66740*/  LDCU UR40, c[0x0][0x39c] ;  /* 0x00007380ff2877ac */ /* 0x000ef00008000800 */
[----:B------:R-:W-:-:S02]  /*66750*/  @P0 LOP3.LUT R7, R7, 0x4, RZ, 0xfc, !PT ;  /* 0x0000000407070812 */ /* 0x000fc400078efcff */
[----:B-1----:R-:W-:Y:S01]  /*66760*/  ISETP.LT.AND P0, PT, R2, UR4, !P6 ;  /* 0x0000000402007c0c */ /* 0x002fe2000f701270 */
[----:B------:R-:W-:Y:S01]  /*66770*/  VIADD R2, R4, 0x36 ;  /* 0x0000003604027836 */ /* 0x000fe20000000000 */
[----:B------:R-:W-:Y:S01]  /*66780*/  LOP3.LUT R7, R7, 0xfffffffd, RZ, 0xc0, !PT ;  /* 0xfffffffd07077812 */ /* 0x000fe200078ec0ff */
[----:B------:R-:W1:Y:S03]  /*66790*/  LDCU UR4, c[0x0][0x39c] ;  /* 0x00007380ff0477ac */ /* 0x000e660008000800 */
[----:B------:R-:W-:Y:S02]  /*667a0*/  @P2 LOP3.LUT R7, R7, 0x2, RZ, 0xfc, !PT ;  /* 0x0000000207072812 */ /* 0x000fe400078efcff */
[----:B---3--:R-:W-:Y:S01]  /*667b0*/  ISETP.LT.AND P2, PT, R2, UR40, !P6 ;  /* 0x0000002802007c0c */ /* 0x008fe2000f741270 */
[C---:B------:R-:W-:Y:S01]  /*667c0*/  VIADD R25, R4.reuse, 0x35 ;  /* 0x0000003504197836 */ /* 0x040fe20000000000 */
[----:B------:R-:W-:Y:S01]  /*667d0*/  LOP3.LUT R7, R7, 0xfffffffe, RZ, 0xc0, !PT ;  /* 0xfffffffe07077812 */ /* 0x000fe200078ec0ff */
[----:B------:R-:W-:Y:S01]  /*667e0*/  VIADD R2, R4, 0x34 ;  /* 0x0000003404027836 */ /* 0x000fe20000000000 */
[----:B------:R-:W3:Y:S02]  /*667f0*/  LDCU UR40, c[0x0][0x39c] ;  /* 0x00007380ff2877ac */ /* 0x000ee40008000800 */
[----:B------:R-:W-:-:S02]  /*66800*/  @P1 LOP3.LUT R7, R7, 0x1, RZ, 0xfc, !PT ;  /* 0x0000000107071812 */ /* 0x000fc400078efcff */
[----:B--2---:R-:W-:Y:S01]  /*66810*/  ISETP.LT.AND P1, PT, R25, UR41, !P6 ;  /* 0x0000002919007c0c */ /* 0x004fe2000f721270 */
[----:B------:R-:W2:Y:S01]  /*66820*/  LDCU UR41, c[0x0][0x39c] ;  /* 0x00007380ff2977ac */ /* 0x000ea20008000800 */
[----:B------:R-:W-:Y:S01]  /*66830*/  VIADD R25, R4, 0x31 ;  /* 0x0000003104197836 */ /* 0x000fe20000000000 */
[----:B----4-:R-:W-:-:S04]  /*66840*/  LOP3.LUT R6, R6, 0x7fffffff, RZ, 0xc0, !PT ;  /* 0x7fffffff06067812 */ /* 0x010fc800078ec0ff */
[----:B------:R-:W-:Y:S02]  /*66850*/  @P0 LOP3.LUT R6, R6, 0x80000000, RZ, 0xfc, !PT ;  /* 0x8000000006060812 */ /* 0x000fe400078efcff */
[----:B0-----:R-:W-:Y:S01]  /*66860*/  ISETP.LT.AND P0, PT, R24, UR77, !P6 ;  /* 0x0000004d18007c0c */ /* 0x001fe2000f701270 */
[----:B------:R-:W0:Y:S01]  /*66870*/  LDCU UR77, c[0x0][0x39c] ;  /* 0x00007380ff4d77ac */ /* 0x000e220008000800 */
[----:B------:R-:W-:-:S11]  /*66880*/  LOP3.LUT R6, R6, 0xbfffffff, RZ, 0xc0, !PT ;  /* 0xbfffffff06067812 */ /* 0x000fd600078ec0ff */
[----:B------:R-:W-:-:S04]  /*66890*/  @P0 LOP3.LUT R6, R6, 0x40000000, RZ, 0xfc, !PT ;  /* 0x4000000006060812 */ /* 0x000fc800078efcff */
[----:B------:R-:W-:-:S04]  /*668a0*/  LOP3.LUT R6, R6, 0xdfffffff, RZ, 0xc0, !PT ;  /* 0xdfffffff06067812 */ /* 0x000fc800078ec0ff */
[----:B------:R-:W-:Y:S02]  /*668b0*/  @P2 LOP3.LUT R6, R6, 0x20000000, RZ, 0xfc, !PT ;  /* 0x2000000006062812 */ /* 0x000fe400078efcff */
[----:B-1----:R-:W-:Y:S02]  /*668c0*/  ISETP.LT.AND P0, PT, R2, UR4, !P6 ;  /* 0x0000000402007c0c */ /* 0x002fe4000f701270 */
[----:B------:R-:W-:Y:S01]  /*668d0*/  LOP3.LUT R6, R6, 0xefffffff, RZ, 0xc0, !PT ;  /* 0xefffffff06067812 */ /* 0x000fe200078ec0ff */
[----:B------:R-:W-:Y:S01]  /*668e0*/  VIADD R24, R4, 0x33 ;  /* 0x0000003304187836 */ /* 0x000fe20000000000 */
[----:B------:R-:W1:Y:S02]  /*668f0*/  LDCU UR4, c[0x0][0x39c] ;  /* 0x00007380ff0477ac */ /* 0x000e640008000800 */
[----:B------:R-:W-:-:S04]  /*66900*/  @P1 LOP3.LUT R6, R6, 0x10000000, RZ, 0xfc, !PT ;  /* 0x1000000006061812 */ /* 0x000fc800078efcff */
[----:B------:R-:W-:-:S04]  /*66910*/  LOP3.LUT R6, R6, 0xf7ffffff, RZ, 0xc0, !PT ;  /* 0xf7ffffff06067812 */ /* 0x000fc800078ec0ff */
[----:B------:R-:W-:Y:S02]  /*66920*/  @P0 LOP3.LUT R6, R6, 0x8000000, RZ, 0xfc, !PT ;  /* 0x0800000006060812 */ /* 0x000fe400078efcff */
[----:B0-----:R-:W-:Y:S01]  /*66930*/  ISETP.LT.AND P0, PT, R24, UR77, !P6 ;  /* 0x0000004d18007c0c */ /* 0x001fe2000f701270 */
[----:B------:R-:W-:Y:S01]  /*66940*/  VIADD R2, R4, 0x32 ;  /* 0x0000003204027836 */ /* 0x000fe20000000000 */
[----:B------:R-:W-:Y:S01]  /*66950*/  LOP3.LUT R6, R6, 0xfbffffff, RZ, 0xc0, !PT ;  /* 0xfbffffff06067812 */ /* 0x000fe200078ec0ff */
[----:B------:R-:W0:Y:S03]  /*66960*/  LDCU UR77, c[0x0][0x39c] ;  /* 0x00007380ff4d77ac */ /* 0x000e260008000800 */
[----:B---3--:R-:W-:Y:S02]  /*66970*/  ISETP.LT.AND P2, PT, R2, UR40, !P6 ;  /* 0x0000002802007c0c */ /* 0x008fe4000f741270 */
[----:B--2---:R-:W-:-:S05]  /*66980*/  ISETP.LT.AND P1, PT, R25, UR41, !P6 ;  /* 0x0000002919007c0c */ /* 0x004fca000f721270 */
[----:B------:R-:W-:Y:S01]  /*66990*/  @P0 LOP3.LUT R6, R6, 0x4000000, RZ, 0xfc, !PT ;  /* 0x0400000006060812 */ /* 0x000fe200078efcff */
[----:B------:R-:W-:Y:S01]  /*669a0*/  VIADD R2, R4, 0x30 ;  /* 0x0000003004027836 */ /* 0x000fe20000000000 */
[----:B------:R-:W2:Y:S02]  /*669b0*/  LDCU UR40, c[0x0][0x39c] ;  /* 0x00007380ff2877ac */ /* 0x000ea40008000800 */
[----:B------:R-:W-:Y:S01]  /*669c0*/  LOP3.LUT R6, R6, 0xfdffffff, RZ, 0xc0, !PT ;  /* 0xfdffffff06067812 */ /* 0x000fe200078ec0ff */
[----:B------:R-:W-:Y:S01]  /*669d0*/  VIADD R24, R4, 0x2f ;  /* 0x0000002f04187836 */ /* 0x000fe20000000000 */
[----:B------:R-:W3:Y:S02]  /*669e0*/  LDCU UR41, c[0x0][0x39c] ;  /* 0x00007380ff2977ac */ /* 0x000ee40008000800 */
[----:B------:R-:W-:Y:S02]  /*669f0*/  @P2 LOP3.LUT R6, R6, 0x2000000, RZ, 0xfc, !PT ;  /* 0x0200000006062812 */ /* 0x000fe400078efcff */
[----:B-1----:R-:W-:-:S02]  /*66a00*/  ISETP.LT.AND P0, PT, R2, UR4, !P6 ;  /* 0x0000000402007c0c */ /* 0x002fc4000f701270 */
        /* <DEDUP_REMOVED lines=8> */
[----:B--2---:R-:W-:Y:S02]  /*66a90*/  ISETP.LT.AND P2, PT, R2, UR40, !P6 ;  /* 0x0000002802007c0c */ /* 0x004fe4000f741270 */
[----:B------:R-:W-:Y:S01]  /*66aa0*/  LOP3.LUT R6, R6, 0xffbfffff, RZ, 0xc0, !PT ;  /* 0xffbfffff06067812 */ /* 0x000fe200078ec0ff */
[----:B------:R-:W0:Y:S01]  /*66ab0*/  LDCU UR77, c[0x0][0x39c] ;  /* 0x00007380ff4d77ac */ /* 0x000e220008000800 */
[----:B---3--:R-:W-:Y:S01]  /*66ac0*/  ISETP.LT.AND P1, PT, R25, UR41, !P6 ;  /* 0x0000002919007c0c */ /* 0x008fe2000f721270 */
[----:B------:R-:W-:Y:S01]  /*66ad0*/  VIADD R2, R4, 0x2c ;  /* 0x0000002c04027836 */ /* 0x000fe20000000000 */
[----:B------:R-:W2:Y:S05]  /*66ae0*/  LDCU UR40, c[0x0][0x39c] ;  /* 0x00007380ff2877ac */ /* 0x000eaa0008000800 */
[----:B------:R-:W-:Y:S01]  /*66af0*/  @P0 LOP3.LUT R6, R6, 0x400000, RZ, 0xfc, !PT ;  /* 0x0040000006060812 */ /* 0x000fe200078efcff */
[----:B------:R-:W-:Y:S01]  /*66b00*/  VIADD R24, R4, 0x2b ;  /* 0x0000002b04187836 */ /* 0x000fe20000000000 */
[----:B------:R-:W3:Y:S02]  /*66b10*/  LDCU UR41, c[0x0][0x39c] ;  /* 0x00007380ff2977ac */ /* 0x000ee40008000800 */
        /* <DEDUP_REMOVED lines=58> */
[----:B------:R-:W3:Y:S03]  /*66ec0*/  LDCU UR41, c[0x0][0x39c] ;  /* 0x00007380ff2977ac */ /* 0x000ee60008000800 */
[----:B------:R-:W-:-:S04]  /*66ed0*/  LOP3.LUT R6, R6, 0xfffffdff, RZ, 0xc0, !PT ;  /* 0xfffffdff06067812 */ /* 0x000fc800078ec0ff */
[----:B------:R-:W-:Y:S02]  /*66ee0*/  @P2 LOP3.LUT R6, R6, 0x200, RZ, 0xfc, !PT ;  /* 0x0000020006062812 */ /* 0x000fe400078efcff */
[----:B-1----:R-:W-:Y:S02]  /*66ef0*/  ISETP.LT.AND P0, PT, R2, UR4, !P6 ;  /* 0x0000000402007c0c */ /* 0x002fe4000f701270 */
[----:B------:R-:W-:Y:S01]  /*66f00*/  LOP3.LUT R6, R6, 0xfffffeff, RZ, 0xc0, !PT ;  /* 0xfffffeff06067812 */ /* 0x000fe200078ec0ff */
[C---:B------:R-:W-:Y:S01]  /*66f10*/  VIADD R24, R4.reuse, 0x1f ;  /* 0x0000001f04187836 */ /* 0x040fe20000000000 */
[----:B------:R-:W-:Y:S01]  /*66f20*/  STL [R1+0x1cdc], R7 ;  /* 0x001cdc0701007387 */ /* 0x000fe20000100800 */
[----:B------:R-:W-:Y:S01]  /*66f30*/  VIADD R2, R4, 0x1e ;  /* 0x0000001e04027836 */ /* 0x000fe20000000000 */
[----:B------:R-:W-:Y:S01]  /*66f40*/  @P1 LOP3.LUT R6, R6, 0x100, RZ, 0xfc, !PT ;  /* 0x0000010006061812 */ /* 0x000fe200078efcff */
[----:B------:R-:W-:Y:S01]  /*66f50*/  VIADD R25, R4, 0x1d ;  /* 0x0000001d04197836 */ /* 0x000fe20000000000 */
[----:B------:R-:W1:Y:S02]  /*66f60*/  LDCU UR4, c[0x0][0x39c] ;  /* 0x00007380ff0477ac */ /* 0x000e640008000800 */
[----:B------:R-:W-:-:S04]  /*66f70*/  LOP3.LUT R6, R6, 0xffffff7f, RZ, 0xc0, !PT ;  /* 0xffffff7f06067812 */ /* 0x000fc800078ec0ff */
[----:B------:R-:W-:Y:S02]  /*66f80*/  @P0 LOP3.LUT R6, R6, 0x80, RZ, 0xfc, !PT ;  /* 0x0000008006060812 */ /* 0x000fe400078efcff */
[----:B0-----:R-:W-:Y:S01]  /*66f90*/  ISETP.LT.AND P0, PT, R24, UR77, !P6 ;  /* 0x0000004d18007c0c */ /* 0x001fe2000f701270 */
[----:B------:R-:W0:Y:S01]  /*66fa0*/  LDCU UR77, c[0x0][0x39c] ;  /* 0x00007380ff4d77ac */ /* 0x000e220008000800 */
[----:B--2---:R-:W-:Y:S02]  /*66fb0*/  ISETP.LT.AND P2, PT, R2, UR40, !P6 ;  /* 0x0000002802007c0c */ /* 0x004fe4000f741270 */
[----:B------:R-:W-:Y:S02]  /*66fc0*/  LOP3.LUT R6, R6, 0xffffffbf, RZ, 0xc0, !PT ;  /* 0xffffffbf06067812 */ /* 0x000fe400078ec0ff */
[----:B---3--:R-:W-:Y:S01]  /*66fd0*/  ISETP.LT.AND P1, PT, R25, UR41, !P6 ;  /* 0x0000002919007c0c */ /* 0x008fe2000f721270 */
[----:B------:R-:W2:Y:S01]  /*66fe0*/  LDCU UR41, c[0x0][0x39c] ;  /* 0x00007380ff2977ac */ /* 0x000ea20008000800 */
[----:B------:R-:W-:Y:S01]  /*66ff0*/  VIADD R2, R4, 0x1c ;  /* 0x0000001c04027836 */ /* 0x000fe20000000000 */
[----:B------:R-:W3:Y:S04]  /*67000*/  LDCU UR40, c[0x0][0x39c] ;  /* 0x00007380ff2877ac */ /* 0x000ee80008000800 */
[----:B------:R-:W-:-:S04]  /*67010*/  @P0 LOP3.LUT R6, R6, 0x40, RZ, 0xfc, !PT ;  /* 0x0000004006060812 */ /* 0x000fc800078efcff */
[----:B------:R-:W-:-:S04]  /*67020*/  LOP3.LUT R6, R6, 0xffffffdf, RZ, 0xc0, !PT ;  /* 0xffffffdf06067812 */ /* 0x000fc800078ec0ff */
[----:B------:R-:W-:-:S04]  /*67030*/  @P2 LOP3.LUT R6, R6, 0x20, RZ, 0xfc, !PT ;  /* 0x0000002006062812 */ /* 0x000fc800078efcff */
[----:B------:R-:W-:-:S04]  /*67040*/  LOP3.LUT R6, R6, 0xffffffef, RZ, 0xc0, !PT ;  /* 0xffffffef06067812 */ /* 0x000fc800078ec0ff */
[----:B------:R-:W-:Y:S02]  /*67050*/  @P1 LOP3.LUT R6, R6, 0x10, RZ, 0xfc, !PT ;  /* 0x0000001006061812 */ /* 0x000fe400078efcff */
[----:B--2---:R-:W-:Y:S01]  /*67060*/  ISETP.LT.AND P1, PT, R5, UR41, !P6 ;  /* 0x0000002905007c0c */ /* 0x004fe2000f721270 */
[----:B------:R-:W-:Y:S01]  /*67070*/  VIADD R25, R4, 0x1b ;  /* 0x0000001b04197836 */ /* 0x000fe20000000000 */
[----:B------:R-:W2:Y:S01]  /*67080*/  LDL.LU R5, [R1+0x1d34] ;  /* 0x001d340001057983 */ /* 0x000ea20000300800 */
[----:B-1----:R-:W-:Y:S01]  /*67090*/  ISETP.LT.AND P0, PT, R2, UR4, !P6 ;  /* 0x0000000402007c0c */ /* 0x002fe2000f701270 */
[----:B------:R-:W1:Y:S01]  /*670a0*/  LDCU UR4, c[0x0][0x39c] ;  /* 0x00007380ff0477ac */ /* 0x000e620008000800 */
[----:B------:R-:W-:Y:S01]  /*670b0*/  LOP3.LUT R6, R6, 0xfffffff7, RZ, 0xc0, !PT ;  /* 0xfffffff706067812 */ /* 0x000fe200078ec0ff */
[C---:B------:R-:W-:Y:S02]  /*670c0*/  VIADD R2, R4.reuse, 0x1a ;  /* 0x0000001a04027836 */ /* 0x040fe40000000000 */
[----:B------:R-:W-:Y:S01]  /*670d0*/  VIADD R24, R4, 0x17 ;  /* 0x0000001704187836 */ /* 0x000fe20000000000 */
[----:B------:R-:W4:Y:S07]  /*670e0*/  LDCU UR41, c[0x0][0x39c] ;  /* 0x00007380ff2977ac */ /* 0x000f2e0008000800 */
        /* <DEDUP_REMOVED lines=14> */
[----:B------:R-:W-:Y:S01]  /*671d0*/  VIADD R25, R4, 0x15 ;  /* 0x0000001504197836 */ /* 0x000fe20000000000 */
[----:B------:R-:W-:Y:S01]  /*671e0*/  LOP3.LUT R6, R6, 0xfffffffe, RZ, 0xc0, !PT ;  /* 0xfffffffe06067812 */ /* 0x000fe200078ec0ff */
[----:B------:R-:W-:Y:S01]  /*671f0*/  VIADD R2, R4, 0x14 ;  /* 0x0000001404027836 */ /* 0x000fe20000000000 */
[----:B------:R-:W3:Y:S02]  /*67200*/  LDCU UR40, c[0x0][0x39c] ;  /* 0x00007380ff2877ac */ /* 0x000ee40008000800 */
[----:B------:R-:W-:-:S02]  /*67210*/  @P1 LOP3.LUT R6, R6, 0x1, RZ, 0xfc, !PT ;  /* 0x0000000106061812 */ /* 0x000fc400078efcff */
[----:B----4-:R-:W-:Y:S01]  /*67220*/  ISETP.LT.AND P1, PT, R25, UR41, !P6 ;  /* 0x0000002919007c0c */ /* 0x010fe2000f721270 */
[----:B------:R-:W4:Y:S01]  /*67230*/  LDCU UR41, c[0x0][0x39c] ;  /* 0x00007380ff2977ac */ /* 0x000f220008000800 */
[C---:B------:R-:W-:Y:S02]  /*67240*/  VIADD R10, R4.reuse, 0xf ;  /* 0x0000000f040a7836 */ /* 0x040fe40000000000 */
[C---:B------:R-:W-:Y:S02]  /*67250*/  VIADD R12, R4.reuse, 0xd ;  /* 0x0000000d040c7836 */ /* 0x040fe40000000000 */
[C---:B------:R-:W-:Y:S02]  /*67260*/  VIADD R13, R4.reuse, 0xc ;  /* 0x0000000c040d7836 */ /* 0x040fe40000000000 */
[C---:B------:R-:W-:Y:S02]  /*67270*/  VIADD R14, R4.reuse, 0xb ;  /* 0x0000000b040e7836 */ /* 0x040fe40000000000 */
[----:B------:R-:W-:-:S02]  /*67280*/  VIADD R15, R4, 0xa ;  /* 0x0000000a040f7836 */ /* 0x000fc40000000000 */
[C---:B------:R-:W-:Y:S02]  /*67290*/  VIADD R16, R4.reuse, 0x9 ;  /* 0x0000000904107836 */ /* 0x040fe40000000000 */
[C---:B------:R-:W-:Y:S01]  /*672a0*/  VIADD R20, R4.reuse, 0x5 ;  /* 0x0000000504147836 */ /* 0x040fe20000000000 */
[----:B------:R0:W-:Y:S01]  /*672b0*/  STL [R1+0x1ce0], R6 ;  /* 0x001ce00601007387 */ /* 0x0001e20000100800 */
[C---:B------:R-:W-:Y:S02]  /*672c0*/  VIADD R17, R4.reuse, 0x8 ;  /* 0x0000000804117836 */ /* 0x040fe40000000000 */
[C---:B------:R-:W-:Y:S02]  /*672d0*/  VIADD R18, R4.reuse, 0x7 ;  /* 0x0000000704127836 */ /* 0x040fe40000000000 */
[C---:B------:R-:W-:Y:S02]  /*672e0*/  VIADD R19, R4.reuse, 0x6 ;  /* 0x0000000604137836 */ /* 0x040fe40000000000 */
[C---:B------:R-:W-:Y:S01]  /*672f0*/  VIADD R21, R4.reuse, 0x4 ;  /* 0x0000000404157836 */ /* 0x040fe20000000000 */
[----:B0-----:R-:W4:Y:S01]  /*67300*/  LDL.LU R6, [R1+0x274] ;  /* 0x0002740001067983 */ /* 0x001f220000300800 */
[----:B------:R-:W-:-:S02]  /*67310*/  VIADD R22, R4, 0x3 ;  /* 0x0000000304167836 */ /* 0x000fc40000000000 */
[C---:B------:R-:W-:Y:S02]  /*67320*/  VIADD R23, R4.reuse, 0x2 ;  /* 0x0000000204177836 */ /* 0x040fe40000000000 */
[C---:B------:R-:W-:Y:S02]  /*67330*/  VIADD R36, R4.reuse, 0x1 ;  /* 0x0000000104247836 */ /* 0x040fe40000000000 */
[C---:B------:R-:W-:Y:S02]  /*67340*/  VIADD R26, R4.reuse, 0xba ;  /* 0x000000ba041a7836 */ /* 0x040fe40000000000 */
[C---:B------:R-:W-:Y:S02]  /*67350*/  VIADD R27, R4.reuse, 0xda ;  /* 0x000000da041b7836 */ /* 0x040fe40000000000 */
[C---:B------:R-:W-:Y:S02]  /*67360*/  VIADD R28, R4.reuse, 0xfa ;  /* 0x000000fa041c7836 */ /* 0x040fe40000000000 */
[----:B------:R-:W-:-:S02]  /*67370*/  VIADD R29, R4, 0x11a ;  /* 0x0000011a041d7836 */ /* 0x000fc40000000000 */
[C---:B------:R-:W-:Y:S02]  /*67380*/  VIADD R30, R4.reuse, 0x139 ;  /* 0x00000139041e7836 */ /* 0x040fe40000000000 */
[C---:B------:R-:W-:Y:S02]  /*67390*/  VIADD R31, R4.reuse, 0x159 ;  /* 0x00000159041f7836 */ /* 0x040fe40000000000 */
[C---:B------:R-:W-:Y:S02]  /*673a0*/  VIADD R0, R4.reuse, 0x1fc ;  /* 0x000001fc04007836 */ /* 0x040fe40000000000 */
[C---:B------:R-:W-:Y:S02]  /*673b0*/  VIADD R35, R4.reuse, 0x1fd ;  /* 0x000001fd04237836 */ /* 0x040fe40000000000 */
[----:B------:R-:W-:Y:S01]  /*673c0*/  VIADD R3, R4, 0x1fe ;  /* 0x000001fe04037836 */ /* 0x000fe20000000000 */
[----:B--2---:R-:W-:-:S04]  /*673d0*/  LOP3.LUT R5, R5, 0x7fffffff, RZ, 0xc0, !PT ;  /* 0x7fffffff05057812 */ /* 0x004fc800078ec0ff */
[----:B------:R-:W-:Y:S02]  /*673e0*/  @P0 LOP3.LUT R5, R5, 0x80000000, RZ, 0xfc, !PT ;  /* 0x8000000005050812 */ /* 0x000fe400078efcff */
[----:B------:R-:W-:Y:S01]  /*673f0*/  ISETP.LT.AND P0, PT, R24, UR77, !P6 ;  /* 0x0000004d18007c0c */ /* 0x000fe2000f701270 */
[----:B------:R-:W0:Y:S01]  /*67400*/  LDCU UR77, c[0x0][0x39c] ;  /* 0x00007380ff4d77ac */ /* 0x000e220008000800 */
[----:B------:R-:W-:Y:S01]  /*67410*/  LOP3.LUT R5, R5, 0xbfffffff, RZ, 0xc0, !PT ;  /* 0xbfffffff05057812 */ /* 0x000fe200078ec0ff */
[----:B------:R-:W2:Y:S10]  /*67420*/  LDL.LU R24, [R1+0x278] ;  /* 0x0002780001187983 */ /* 0x000eb40000300800 */
        /* <DEDUP_REMOVED lines=11> */
[----:B------:R-:W0:Y:S01]  /*674e0*/  LDCU UR77, c[0x0][0x39c] ;  /* 0x00007380ff4d77ac */ /* 0x000e220008000800 */
[----:B---3--:R-:W-:Y:S02]  /*674f0*/  ISETP.LT.AND P2, PT, R37, UR40, !P6 ;  /* 0x0000002825007c0c */ /* 0x008fe4000f741270 */
[----:B------:R-:W-:Y:S01]  /*67500*/  LOP3.LUT R5, R5, 0xfbffffff, RZ, 0xc0, !PT ;  /* 0xfbffffff05057812 */ /* 0x000fe200078ec0ff */
[----:B------:R-:W3:Y:S01]  /*67510*/  LDCU UR40, c[0x0][0x39c] ;  /* 0x00007380ff2877ac */ /* 0x000ee20008000800 */
[----:B----4-:R-:W-:Y:S01]  /*67520*/  ISETP.LT.AND P1, PT, R8, UR41, !P6 ;  /* 0x0000002908007c0c */ /* 0x010fe2000f721270 */
[----:B------:R-:W4:Y:S01]  /*67530*/  LDL.LU R37, [R1+0x270] ;  /* 0x0002700001257983 */ /* 0x000f220000300800 */
[----:B------:R-:W0:Y:S05]  /*67540*/  LDCU UR41, c[0x0][0x39c] ;  /* 0x00007380ff2977ac */ /* 0x000e2a0008000800 */
[----:B------:R-:W-:-:S04]  /*67550*/  @P0 LOP3.LUT R5, R5, 0x4000000, RZ, 0xfc, !PT ;  /* 0x0400000005050812 */ /* 0x000fc800078efcff */
[----:B------:R-:W-:-:S04]  /*67560*/  LOP3.LUT R5, R5, 0xfdffffff, RZ, 0xc0, !PT ;  /* 0xfdffffff05057812 */ /* 0x000fc800078ec0ff */
[----:B------:R-:W-:Y:S02]  /*67570*/  @P2 LOP3.LUT R5, R5, 0x2000000, RZ, 0xfc, !PT ;  /* 0x0200000005052812 */ /* 0x000fe400078efcff */
[----:B-1----:R-:W-:Y:S01]  /*67580*/  ISETP.LT.AND P0, PT, R9, UR4, !P6 ;  /* 0x0000000409007c0c */ /* 0x002fe2000f701270 */
[----:B------:R-:W1:Y:S01]  /*67590*/  LDCU UR4, c[0x0][0x39c] ;  /* 0x00007380ff0477ac */ /* 0x000e620008000800 */
[----:B------:R-:W-:Y:S01]  /*675a0*/  LOP3.LUT R5, R5, 0xfeffffff, RZ, 0xc0, !PT ;  /* 0xfeffffff05057812 */ /* 0x000fe200078ec0ff */
[----:B------:R-:W2:Y:S03]  /*675b0*/  LDL.LU R9, [R1+0x26c] ;  /* 0x00026c0001097983 */ /* 0x000ea60000300800 */
        /* <DEDUP_REMOVED lines=8> */
[----:B------:R-:W-:Y:S01]  /*67640*/  ISETP.LT.AND P1, PT, R12, UR41, !P6 ;  /* 0x000000290c007c0c */ /* 0x000fe2000f721270 */
[----:B------:R-:W0:Y:S06]  /*67650*/  LDCU UR41, c[0x0][0x39c] ;  /* 0x00007380ff2977ac */ /* 0x000e2c0008000800 */
[----:B------:R-:W-:-:S04]  /*67660*/  @P0 LOP3.LUT R5, R5, 0x400000, RZ, 0xfc, !PT ;  /* 0x0040000005050812 */ /* 0x000fc800078efcff */
[----:B------:R-:W-:-:S04]  /*67670*/  LOP3.LUT R5, R5, 0xffdfffff, RZ, 0xc0, !PT ;  /* 0xffdfffff05057812 */ /* 0x000fc800078ec0ff */
[----:B------:R-:W-:Y:S02]  /*67680*/  @P2 LOP3.LUT R5, R5, 0x200000, RZ, 0xfc, !PT ;  /* 0x0020000005052812 */ /* 0x000fe400078efcff */
[----:B-1----:R-:W-:Y:S01]  /*67690*/  ISETP.LT.AND P0, PT, R13, UR4, !P6 ;  /* 0x000000040d007c0c */ /* 0x002fe2000f701270 */
[----:B------:R-:W1:Y:S01]  /*676a0*/  LDCU UR4, c[0x0][0x39c] ;  /* 0x00007380ff0477ac */ /* 0x000e620008000800 */
[----:B------:R-:W-:-:S04]  /*676b0*/  LOP3.LUT R5, R5, 0xffefffff, RZ, 0xc0, !PT ;  /* 0xffefffff05057812 */ /* 0x000fc800078ec0ff */
        /* <DEDUP_REMOVED lines=12> */
[----:B------:R-:W-:-:S04]  /*67780*/  @P2 LOP3.LUT R5, R5, 0x20000, RZ, 0xfc, !PT ;  /* 0x0002000005052812 */ /* 0x000fc800078efcff */
[----:B------:R-:W-:-:S04]  /*67790*/  LOP3.LUT R5, R5, 0xfffeffff, RZ, 0xc0, !PT ;  /* 0xfffeffff05057812 */ /* 0x000fc800078ec0ff */
[----:B------:R-:W-:Y:S02]  /*677a0*/  @P1 LOP3.LUT R5, R5, 0x10000, RZ, 0xfc, !PT ;  /* 0x0001000005051812 */ /* 0x000fe400078efcff */
[----:B0-----:R-:W-:Y:S01]  /*677b0*/  ISETP.LT.AND P1, PT, R20, UR41, !P6 ;  /* 0x0000002914007c0c */ /* 0x001fe2000f721270 */
[----:B------:R-:W0:Y:S02]  /*677c0*/  LDCU UR41, c[0x0][0x39c] ;  /* 0x00007380ff2977ac */ /* 0x000e240008000800 */
[----:B0-----:R-:W-:Y:S01]  /*677d0*/  ISETP.LT.AND P4, PT, R4, UR41, !P6 ;  /* 0x0000002904007c0c */ /* 0x001fe2000f781270 */
[----:B------:R-:W0:Y:S01]  /*677e0*/  LDCU UR41, c[0x0][0x39c] ;  /* 0x00007380ff2977ac */ /* 0x000e220008000800 */
[----:B------:R-:W2:Y:S04]  /*677f0*/  LDL.LU R4, [R1+0x1d30] ;  /* 0x001d300001047983 */ /* 0x000ea80000300800 */
[----:B------:R-:W2:Y:S04]  /*67800*/  LDL.LU R8, [R1+0x27c] ;  /* 0x00027c0001087983 */ /* 0x000ea80000300800 */
[----:B------:R-:W2:Y:S04]  /*67810*/  LDL.LU R7, [R1+0x280] ;  /* 0x0002800001077983 */ /* 0x000ea80000300800 */
[----:B------:R-:W2:Y:S04]  /*67820*/  LDL.LU R25, [R1+0x284] ;  /* 0x0002840001197983 */ /* 0x000ea80000300800 */
[----:B------:R-:W2:Y:S01]  /*67830*/  LDL.LU R2, [R1+0x288] ;  /* 0x0002880001027983 */ /* 0x000ea20000300800 */
[----:B-1----:R-:W-:Y:S01]  /*67840*/  ISETP.LT.AND P0, PT, R17, UR4, !P6 ;  /* 0x0000000411007c0c */ /* 0x002fe2000f701270 */
[----:B------:R-:W1:Y:S01]  /*67850*/  LDCU UR4, c[0x0][0x39c] ;  /* 0x00007380ff0477ac */ /* 0x000e620008000800 */
[----:B------:R-:W-:-:S02]  /*67860*/  LOP3.LUT R5, R5, 0xffff7fff, RZ, 0xc0, !PT ;  /* 0xffff7fff05057812 */ /* 0x000fc400078ec0ff */
[----:B---3--:R-:W-:Y:S01]  /*67870*/  ISETP.LT.AND P2, PT, R19, UR40, !P6 ;  /* 0x0000002813007c0c */ /* 0x008fe2000f741270 */
[----:B------:R-:W3:Y:S08]  /*67880*/  LDCU UR40, c[0x0][0x39c] ;  /* 0x00007380ff2877ac */ /* 0x000ef00008000800 */
[----:B------:R-:W-:Y:S02]  /*67890*/  @P0 LOP3.LUT R5, R5, 0x8000, RZ, 0xfc, !PT ;  /* 0x0000800005050812 */ /* 0x000fe400078efcff */
[----:B------:R-:W-:Y:S01]  /*678a0*/  ISETP.LT.AND P0, PT, R18, UR77, !P6 ;  /* 0x0000004d12007c0c */ /* 0x000fe2000f701270 */
[----:B------:R-:W0:Y:S01]  /*678b0*/  LDCU UR77, c[0x0][0x39c] ;  /* 0x00007380ff4d77ac */ /* 0x000e220008000800 */
[----:B------:R-:W-:-:S11]  /*678c0*/  LOP3.LUT R5, R5, 0xffffbfff, RZ, 0xc0, !PT ;  /* 0xffffbfff05057812 */ /* 0x000fd600078ec0ff */
        /* <DEDUP_REMOVED lines=11> */
[----:B------:R-:W-:Y:S02]  /*67980*/  LOP3.LUT R5, R5, 0xfffffbff, RZ, 0xc0, !PT ;  /* 0xfffffbff05057812 */ /* 0x000fe400078ec0ff */
[----:B---3--:R-:W-:Y:S01]  /*67990*/  ISETP.LT.AND P1, PT, R23, UR40, !P6 ;  /* 0x0000002817007c0c */ /* 0x008fe2000f721270 */
[----:B------:R-:W4:Y:S08]  /*679a0*/  LDCU UR40, c[0x0][0x39c] ;  /* 0x00007380ff2877ac */ /* 0x000f300008000800 */
[----:B------:R-:W-:-:S02]  /*679b0*/  @P0 LOP3.LUT R5, R5, 0x400, RZ, 0xfc, !PT ;  /* 0x0000040005050812 */ /* 0x000fc400078efcff */
[----:B-1----:R-:W-:Y:S01]  /*679c0*/  ISETP.LT.AND P0, PT, R36, UR4, !P6 ;  /* 0x0000000424007c0c */ /* 0x002fe2000f701270 */
[----:B------:R-:W1:Y:S01]  /*679d0*/  LDCU UR4, c[0x0][0x39c] ;  /* 0x00007380ff0477ac */ /* 0x000e620008000800 */
[----:B------:R-:W-:-:S04]  /*679e0*/  LOP3.LUT R5, R5, 0xfffffdff, RZ, 0xc0, !PT ;  /* 0xfffffdff05057812 */ /* 0x000fc800078ec0ff */
[----:B------:R-:W-:-:S04]  /*679f0*/  @P1 LOP3.LUT R5, R5, 0x200, RZ, 0xfc, !PT ;  /* 0x0000020005051812 */ /* 0x000fc800078efcff */
[----:B------:R-:W-:Y:S02]  /*67a00*/  LOP3.LUT R5, R5, 0xfffffeff, RZ, 0xc0, !PT ;  /* 0xfffffeff05057812 */ /* 0x000fe400078ec0ff */
[----:B------:R-:W-:Y:S01]  /*67a10*/  ISETP.LT.AND P1, PT, R6, UR41, !P6 ;  /* 0x0000002906007c0c */ /* 0x000fe2000f721270 */
[----:B------:R-:W3:Y:S01]  /*67a20*/  LDCU UR41, c[0x0][0x39c] ;  /* 0x00007380ff2977ac */ /* 0x000ee20008000800 */
[----:B----4-:R-:W-:Y:S01]  /*67a30*/  ISETP.LT.AND P2, PT, R37, UR40, !P6 ;  /* 0x0000002825007c0c */ /* 0x010fe2000f741270 */
[----:B------:R-:W4:Y:S01]  /*67a40*/  LDCU UR40, c[0x0][0x39c] ;  /* 0x00007380ff2877ac */ /* 0x000f220008000800 */
[----:B------:R-:W3:Y:S04]  /*67a50*/  LDL.LU R37, [R1+0x290] ;  /* 0x0002900001257983 */ /* 0x000ee80000300800 */
[----:B------:R-:W3:Y:S01]  /*67a60*/  LDL.LU R6, [R1+0x294] ;  /* 0x0002940001067983 */ /* 0x000ee20000300800 */
[----:B--2---:R-:W-:-:S04]  /*67a70*/  LOP3.LUT R4, R4, 0xfffffffe, RZ, 0xc0, !PT ;  /* 0xfffffffe04047812 */ /* 0x004fc800078ec0ff */
[----:B------:R-:W-:Y:S02]  /*67a80*/  @P0 LOP3.LUT R4, R4, 0x1, RZ, 0xfc, !PT ;  /* 0x0000000104040812 */ /* 0x000fe400078efcff */
[----:B0-----:R-:W-:Y:S01]  /*67a90*/  ISETP.LT.AND P0, PT, R9, UR77, !P6 ;  /* 0x0000004d09007c0c */ /* 0x001fe2000f701270 */
[----:B------:R-:W0:-:S12]  /*67aa0*/  LDCU UR77, c[0x0][0x39c] ;  /* 0x00007380ff4d77ac */ /* 0x000e180008000800 */
        /* <DEDUP_REMOVED lines=12> */
[----:B----4-:R-:W-:Y:S01]  /*67b70*/  ISETP.LT.AND P2, PT, R7, UR40, !P6 ;  /* 0x0000002807007c0c */ /* 0x010fe2000f741270 */
[----:B------:R-:W4:Y:S01]  /*67b80*/  LDL.LU R8, [R1+0x29c] ;  /* 0x00029c0001087983 */ /* 0x000f220000300800 */
[----:B------:R-:W-:Y:S01]  /*67b90*/  LOP3.LUT R5, R5, 0xffffffef, RZ, 0xc0, !PT ;  /* 0xffffffef05057812 */ /* 0x000fe200078ec0ff */
[----:B------:R-:W0:Y:S01]  /*67ba0*/  LDCU UR40, c[0x0][0x39c] ;  /* 0x00007380ff2877ac */ /* 0x000e220008000800 */
[----:B---3--:R-:W-:Y:S01]  /*67bb0*/  ISETP.LT.AND P1, PT, R25, UR41, !P6 ;  /* 0x0000002919007c0c */ /* 0x008fe2000f721270 */
[----:B------:R-:W3:Y:S01]  /*67bc0*/  LDL.LU R7, [R1+0x2a0] ;  /* 0x0002a00001077983 */ /* 0x000ee20000300800 */
[----:B------:R-:W0:Y:S03]  /*67bd0*/  LDCU UR41, c[0x0][0x39c] ;  /* 0x00007380ff2977ac */ /* 0x000e260008000800 */
[----:B------:R-:W3:Y:S02]  /*67be0*/  LDL.LU R25, [R1+0x2a4] ;  /* 0x0002a40001197983 */ /* 0x000ee40000300800 */
[----:B------:R-:W-:-:S04]  /*67bf0*/  @P0 LOP3.LUT R5, R5, 0x10, RZ, 0xfc, !PT ;  /* 0x0000001005050812 */ /* 0x000fc800078efcff */
[----:B------:R-:W-:-:S04]  /*67c00*/  LOP3.LUT R5, R5, 0xfffffff7, RZ, 0xc0, !PT ;  /* 0xfffffff705057812 */ /* 0x000fc800078ec0ff */
[----:B------:R-:W-:Y:S02]  /*67c10*/  @P2 LOP3.LUT R5, R5, 0x8, RZ, 0xfc, !PT ;  /* 0x0000000805052812 */ /* 0x000fe400078efcff */
[----:B-1----:R-:W-:Y:S01]  /*67c20*/  ISETP.LT.AND P0, PT, R2, UR4, !P6 ;  /* 0x0000000402007c0c */ /* 0x002fe2000f701270 */
[----:B------:R-:W2:Y:S01]  /*67c30*/  LDCU UR4, c[0x0][0x39c] ;  /* 0x00007380ff0477ac */ /* 0x000ea20008000800 */
[----:B------:R-:W-:Y:S01]  /*67c40*/  LOP3.LUT R5, R5, 0xfffffffb, RZ, 0xc0, !PT ;  /* 0xfffffffb05057812 */ /* 0x000fe200078ec0ff */
[----:B------:R-:W3:Y:S03]  /*67c50*/  LDL.LU R2, [R1+0x2a8] ;  /* 0x0002a80001027983 */ /* 0x000ee60000300800 */
[----:B------:R-:W-:-:S04]  /*67c60*/  @P1 LOP3.LUT R5, R5, 0x4, RZ, 0xfc, !PT ;  /* 0x0000000405051812 */ /* 0x000fc800078efcff */
[----:B------:R-:W-:-:S04]  /*67c70*/  LOP3.LUT R5, R5, 0xfffffffd, RZ, 0xc0, !PT ;  /* 0xfffffffd05057812 */ /* 0x000fc800078ec0ff */
[----:B------:R-:W-:Y:S02]  /*67c80*/  @P0 LOP3.LUT R5, R5, 0x2, RZ, 0xfc, !PT ;  /* 0x0000000205050812 */ /* 0x000fe400078efcff */
[----:B0-----:R-:W-:Y:S01]  /*67c90*/  ISETP.LT.AND P0, PT, R26, UR77, !P6 ;  /* 0x0000004d1a007c0c */ /* 0x001fe2000f701270 */
[----:B------:R-:W4:Y:S01]  /*67ca0*/  LDCU UR77, c[0x0][0x39c] ;  /* 0x00007380ff4d77ac */ /* 0x000f220008000800 */
[----:B------:R-:W3:Y:S01]  /*67cb0*/  LDL.LU R26, [R1+0x1d2c] ;  /* 0x001d2c00011a7983 */ /* 0x000ee20000300800 */
[----:B------:R-:W-:-:S10]  /*67cc0*/  LOP3.LUT R5, R5, 0xfffffffe, RZ, 0xc0, !PT ;  /* 0xfffffffe05057812 */ /* 0x000fd400078ec0ff */
[----:B------:R-:W-:-:S05]  /*67cd0*/  @P0 LOP3.LUT R5, R5, 0x1, RZ, 0xfc, !PT ;  /* 0x0000000105050812 */ /* 0x000fca00078efcff */
[----:B------:R-:W-:Y:S04]  /*67ce0*/  STL [R1+0x1ce4], R5 ;  /* 0x001ce40501007387 */ /* 0x000fe80000100800 */
[----:B------:R-:W4:Y:S01]  /*67cf0*/  LDL.LU R9, [R1+0x2ac] ;  /* 0x0002ac0001097983 */ /* 0x000f220000300800 */
[----:B------:R-:W-:Y:S01]  /*67d00*/  ISETP.LT.AND P2, PT, R37, UR40, !P6 ;  /* 0x0000002825007c0c */ /* 0x000fe2000f741270 */
[----:B------:R-:W0:Y:S02]  /*67d10*/  LDCU UR40, c[0x0][0x39c] ;  /* 0x00007380ff2877ac */ /* 0x000e240008000800 */
[----:B------:R-:W4:Y:S01]  /*67d20*/  LDL.LU R37, [R1+0x2b0] ;  /* 0x0002b00001257983 */ /* 0x000f220000300800 */
[----:B------:R-:W-:Y:S01]  /*67d30*/  ISETP.LT.AND P1, PT, R6, UR41, !P6 ;  /* 0x0000002906007c0c */ /* 0x000fe2000f721270 */
[----:B------:R-:W1:Y:S02]  /*67d40*/  LDCU UR41, c[0x0][0x39c] ;  /* 0x00007380ff2977ac */ /* 0x000e640008000800 */
[----:B------:R-:W4:Y:S01]  /*67d50*/  LDL.LU R6, [R1+0x2b4] ;  /* 0x0002b40001067983 */ /* 0x000f220000300800 */
[----:B--2---:R-:W-:Y:S01]  /*67d60*/  ISETP.LT.AND P0, PT, R24, UR4, !P6 ;  /* 0x0000000418007c0c */ /* 0x004fe2000f701270 */
[----:B------:R-:W2:Y:S02]  /*67d70*/  LDCU UR4, c[0x0][0x39c] ;  /* 0x00007380ff0477ac */ /* 0x000ea40008000800 */
[----:B------:R-:W4:Y:S01]  /*67d80*/  LDL.LU R24, [R1+0x2b8] ;  /* 0x0002b80001187983 */ /* 0x000f220000300800 */
[----:B---3--:R-:W-:-:S04]  /*67d90*/  LOP3.LUT R26, R26, 0x7fffffff, RZ, 0xc0, !PT ;  /* 0x7fffffff1a1a7812 */ /* 0x008fc800078ec0ff */
[----:B------:R-:W-:-:S04]  /*67da0*/  @P2 LOP3.LUT R26, R26, 0x80000000, RZ, 0xfc, !PT ;  /* 0x800000001a1a2812 */ /* 0x000fc800078efcff */
[----:B------:R-:W-:-:S04]  /*67db0*/  LOP3.LUT R26, R26, 0xbfffffff, RZ, 0xc0, !PT ;  /* 0xbfffffff1a1a7812 */ /* 0x000fc800078ec0ff */
[----:B------:R-:W-:-:S04]  /*67dc0*/  @P1 LOP3.LUT R26, R26, 0x40000000, RZ, 0xfc, !PT ;  /* 0x400000001a1a1812 */ /* 0x000fc800078efcff */
[----:B------:R-:W-:-:S04]  /*67dd0*/  LOP3.LUT R26, R26, 0xdfffffff, RZ, 0xc0, !PT ;  /* 0xdfffffff1a1a7812 */ /* 0x000fc800078ec0ff */
[----:B------:R-:W-:Y:S02]  /*67de0*/  @P0 LOP3.LUT R26, R26, 0x20000000, RZ, 0xfc, !PT ;  /* 0x200000001a1a0812 */ /* 0x000fe400078efcff */
[----:B----4-:R-:W-:Y:S01]  /*67df0*/  ISETP.LT.AND P0, PT, R8, UR77, !P6 ;  /* 0x0000004d08007c0c */ /* 0x010fe2000f701270 */
[----:B------:R-:W3:Y:S01]  /*67e00*/  LDCU UR77, c[0x0][0x39c] ;  /* 0x00007380ff4d77ac */ /* 0x000ee20008000800 */
[----:B------:R-:W4:Y:S01]  /*67e10*/  LDL.LU R8, [R1+0x2bc] ;  /* 0x0002bc0001087983 */ /* 0x000f220000300800 */
[----:B0-----:R-:W-:Y:S02]  /*67e20*/  ISETP.LT.AND P2, PT, R7, UR40, !P6 ;  /* 0x0000002807007c0c */ /* 0x001fe4000f741270 */
[----:B-1----:R-:W-:Y:S01]  /*67e30*/  ISETP.LT.AND P1, PT, R25, UR41, !P6 ;  /* 0x0000002919007c0c */ /* 0x002fe2000f721270 */
[----:B------:R-:W4:Y:S01]  /*67e40*/  LDL.LU R7, [R1+0x2c0] ;  /* 0x0002c00001077983 */ /* 0x000f220000300800 */
[----:B------:R-:W-:Y:S01]  /*67e50*/  LOP3.LUT R26, R26, 0xefffffff, RZ, 0xc0, !PT ;  /* 0xefffffff1a1a7812 */ /* 0x000fe200078ec0ff */
[----:B------:R-:W0:Y:S02]  /*67e60*/  LDCU UR40, c[0x0][0x39c] ;  /* 0x00007380ff2877ac */ /* 0x000e240008000800 */
[----:B------:R-:W4:Y:S01]  /*67e70*/  LDL.LU R25, [R1+0x2c4] ;  /* 0x0002c40001197983 */ /* 0x000f220000300800 */
[----:B------:R-:W1:Y:S02]  /*67e80*/  LDCU UR41, c[0x0][0x39c] ;  /* 0x00007380ff2977ac */ /* 0x000e640008000800 */
[----:B------:R-:W-:-:S02]  /*67e90*/  @P0 LOP3.LUT R26, R26, 0x10000000, RZ, 0xfc, !PT ;  /* 0x100000001a1a0812 */ /* 0x000fc400078efcff */
[----:B--2---:R-:W-:Y:S01]  /*67ea0*/  ISETP.LT.AND P0, PT, R2, UR4, !P6 ;  /* 0x0000000402007c0c */ /* 0x004fe2000f701270 */
[----:B------:R-:W2:Y:S01]  /*67eb0*/  LDCU UR4, c[0x0][0x39c] ;  /* 0x00007380ff0477ac */ /* 0x000ea20008000800 */
[----:B------:R-:W4:Y:S01]  /*67ec0*/  LDL.LU R2, [R1+0x2c8] ;  /* 0x0002c80001027983 */ /* 0x000f220000300800 */
[----:B------:R-:W-:-:S04]  /*67ed0*/  LOP3.LUT R26, R26, 0xf7ffffff, RZ, 0xc0, !PT ;  /* 0xf7ffffff1a1a7812 */ /* 0x000fc800078ec0ff */
[----:B------:R-:W-:-:S04]  /*67ee0*/  @P2 LOP3.LUT R26, R26, 0x8000000, RZ, 0xfc, !PT ;  /* 0x080000001a1a2812 */ /* 0x000fc800078efcff */
[----:B------:R-:W-:-:S04]  /*67ef0*/  LOP3.LUT R26, R26, 0xfbffffff, RZ, 0xc0, !PT ;  /* 0xfbffffff1a1a7812 */ /* 0x000fc800078ec0ff */
[----:B------:R-:W-:-:S04]  /*67f00*/  @P1 LOP3.LUT R26, R26, 0x4000000, RZ, 0xfc, !PT ;  /* 0x040000001a1a1812 */ /* 0x000fc800078efcff */
[----:B------:R-:W-:-:S04]  /*67f10*/  LOP3.LUT R26, R26, 0xfdffffff, RZ, 0xc0, !PT ;  /* 0xfdffffff1a1a7812 */ /* 0x000fc800078ec0ff */
[----:B------:R-:W-:Y:S02]  /*67f20*/  @P0 LOP3.LUT R26, R26, 0x2000000, RZ, 0xfc, !PT ;  /* 0x020000001a1a0812 */ /* 0x000fe400078efcff */
[----:B---3--:R-:W-:Y:S01]  /*67f30*/  ISETP.LT.AND P0, PT, R9, UR77, !P6 ;  /* 0x0000004d09007c0c */ /* 0x008fe2000f701270 */
[----:B------:R-:W4:Y:S01]  /*67f40*/  LDCU UR77, c[0x0][0x39c] ;  /* 0x00007380ff4d77ac */ /* 0x000f220008000800 */
[----:B------:R-:W3:Y:S01]  /*67f50*/  LDL.LU R9, [R1+0x2cc] ;  /* 0x0002cc0001097983 */ /* 0x000ee20000300800 */
[----:B------:R-:W-:-:S10]  /*67f60*/  LOP3.LUT R26, R26, 0xfeffffff, RZ, 0xc0, !PT ;  /* 0xfeffffff1a1a7812 */ /* 0x000fd400078ec0ff */
[----:B------:R-:W-:-:S04]  /*67f70*/  @P0 LOP3.LUT R26, R26, 0x1000000, RZ, 0xfc, !PT ;  /* 0x010000001a1a0812 */ /* 0x000fc800078efcff */
[----:B------:R-:W-:Y:S02]  /*67f80*/  LOP3.LUT R26, R26, 0xff7fffff, RZ, 0xc0, !PT ;  /* 0xff7fffff1a1a7812 */ /* 0x000fe400078ec0ff */
[----:B0-----:R-:W-:Y:S01]  /*67f90*/  ISETP.LT.AND P2, PT, R37, UR40, !P6 ;  /* 0x0000002825007c0c */ /* 0x001fe2000f741270 */
[----:B------:R-:W0:Y:S01]  /*67fa0*/  LDCU UR40, c[0x0][0x39c] ;  /* 0x00007380ff2877ac */ /* 0x000e220008000800 */
[----:B------:R-:W3:Y:S01]  /*67fb0*/  LDL.LU R37, [R1+0x2d0] ;  /* 0x0002d00001257983 */ /* 0x000ee20000300800 */
[----:B-1----:R-:W-:Y:S01]  /*67fc0*/  ISETP.LT.AND P1, PT, R6, UR41, !P6 ;  /* 0x0000002906007c0c */ /* 0x002fe2000f721270 */
[----:B------:R-:W1:Y:S02]  /*67fd0*/  LDCU UR41, c[0x0][0x39c] ;  /* 0x00007380ff2977ac */ /* 0x000e640008000800 */
[----:B------:R-:W3:Y:S07]  /*67fe0*/  LDL.LU R6, [R1+0x2d4] ;  /* 0x0002d40001067983 */ /* 0x000eee0000300800 */
[----:B------:R-:W-:-:S04]  /*67ff0*/  @P2 LOP3.LUT R26, R26, 0x800000, RZ, 0xfc, !PT ;  /* 0x008000001a1a2812 */ /* 0x000fc800078efcff */
[----:B------:R-:W-:-:S04]  /*68000*/  LOP3.LUT R26, R26, 0xffbfffff, RZ, 0xc0, !PT ;  /* 0xffbfffff1a1a7812 */ /* 0x000fc800078ec0ff */
[----:B------:R-:W-:-:S04]  /*68010*/  @P1 LOP3.LUT R26, R26, 0x400000, RZ, 0xfc, !PT ;  /* 0x004000001a1a1812 */ /* 0x000fc800078efcff */
[----:B------:R-:W-:Y:S02]  /*68020*/  LOP3.LUT R26, R26, 0xffdfffff, RZ, 0xc0, !PT ;  /* 0xffdfffff1a1a7812 */ /* 0x000fe400078ec0ff */
[----:B--2---:R-:W-:Y:S01]  /*68030*/  ISETP.LT.AND P0, PT, R24, UR4, !P6 ;  /* 0x0000000418007c0c */ /* 0x004fe2000f701270 */
[----:B------:R-:W2:Y:S01]  /*68040*/  LDCU UR4, c[0x0][0x39c] ;  /* 0x00007380ff0477ac */ /* 0x000ea20008000800 */
[----:B------:R-:W3:Y:S11]  /*68050*/  LDL.LU R24, [R1+0x2d8] ;  /* 0x0002d80001187983 */ /* 0x000ef60000300800 */
[----:B------:R-:W-:-:S04]  /*68060*/  @P0 LOP3.LUT R26, R26, 0x200000, RZ, 0xfc, !PT ;  /* 0x002000001a1a0812 */ /* 0x000fc800078efcff */
[----:B------:R-:W-:Y:S02]  /*68070*/  LOP3.LUT R26, R26, 0xffefffff, RZ, 0xc0, !PT ;  /* 0xffefffff1a1a7812 */ /* 0x000fe400078ec0ff */
[----:B----4-:R-:W-:Y:S01]  /*68080*/  ISETP.LT.AND P0, PT, R8, UR77, !P6 ;  /* 0x0000004d08007c0c */ /* 0x010fe2000f701270 */
[----:B------:R-:W3:Y:S01]  /*68090*/  LDCU UR77, c[0x0][0x39c] ;  /* 0x00007380ff4d77ac */ /* 0x000ee20008000800 */
[----:B------:R-:W4:Y:S01]  /*680a0*/  LDL.LU R8, [R1+0x2dc] ;  /* 0x0002dc0001087983 */ /* 0x000f220000300800 */
[----:B0-----:R-:W-:Y:S01]  /*680b0*/  ISETP.LT.AND P2, PT, R7, UR40, !P6 ;  /* 0x0000002807007c0c */ /* 0x001fe2000f741270 */
[----:B------:R-:W0:Y:S02]  /*680c0*/  LDCU UR40, c[0x0][0x39c] ;  /* 0x00007380ff2877ac */ /* 0x000e240008000800 */
[----:B------:R-:W4:Y:S01]  /*680d0*/  LDL.LU R7, [R1+0x2e0] ;  /* 0x0002e00001077983 */ /* 0x000f220000300800 */
[----:B-1----:R-:W-:Y:S01]  /*680e0*/  ISETP.LT.AND P1, PT, R25, UR41, !P6 ;  /* 0x0000002919007c0c */ /* 0x002fe2000f721270 */
[----:B------:R-:W1:Y:S02]  /*680f0*/  LDCU UR41, c[0x0][0x39c] ;  /* 0x00007380ff2977ac */ /* 0x000e640008000800 */
[----:B------:R-:W4:Y:S03]  /*68100*/  LDL.LU R25, [R1+0x2e4] ;  /* 0x0002e40001197983 */ /* 0x000f260000300800 */
        /* <DEDUP_REMOVED lines=52> */
[----:B------:R-:W-:-:S11]  /*68450*/  LOP3.LUT R26, R26, 0xfffffeff, RZ, 0xc0, !PT ;  /* 0xfffffeff1a1a7812 */ /* 0x000fd600078ec0ff */
        /* <DEDUP_REMOVED lines=18> */
[----:B------:R-:W4:Y:S01]  /*68580*/  LDCU UR77, c[0x0][0x39c] ;  /* 0x00007380ff4d77ac */ /* 0x000f220008000800 */
[----:B------:R-:W3:Y:S01]  /*68590*/  LDL.LU R8, [R1+0x31c] ;  /* 0x00031c0001087983 */ /* 0x000ee20000300800 */
[----:B0-----:R-:W-:Y:S01]  /*685a0*/  ISETP.LT.AND P2, PT, R7, UR40, !P6 ;  /* 0x0000002807007c0c */ /* 0x001fe2000f741270 */
[----:B------:R-:W3:Y:S02]  /*685b0*/  LDCU UR40, c[0x0][0x39c] ;  /* 0x00007380ff2877ac */ /* 0x000ee40008000800 */
[----:B------:R-:W3:Y:S01]  /*685c0*/  LDL.LU R7, [R1+0x320] ;  /* 0x0003200001077983 */ /* 0x000ee20000300800 */
[----:B-1----:R-:W-:Y:S01]  /*685d0*/  ISETP.LT.AND P1, PT, R25, UR41, !P6 ;  /* 0x0000002919007c0c */ /* 0x002fe2000f721270 */
[----:B------:R-:W0:Y:S02]  /*685e0*/  LDCU UR41, c[0x0][0x39c] ;  /* 0x00007380ff2977ac */ /* 0x000e240008000800 */
[----:B------:R-:W3:Y:S03]  /*685f0*/  LDL.LU R25, [R1+0x324] ;  /* 0x0003240001197983 */ /* 0x000ee60000300800 */
[----:B------:R-:W-:-:S04]  /*68600*/  @P0 LOP3.LUT R26, R26, 0x10, RZ, 0xfc, !PT ;  /* 0x000000101a1a0812 */ /* 0x000fc800078efcff */
[----:B------:R-:W-:-:S04]  /*68610*/  LOP3.LUT R26, R26, 0xfffffff7, RZ, 0xc0, !PT ;  /* 0xfffffff71a1a7812 */ /* 0x000fc800078ec0ff */
[----:B------:R-:W-:Y:S02]  /*68620*/  @P2 LOP3.LUT R26, R26, 0x8, RZ, 0xfc, !PT ;  /* 0x000000081a1a2812 */ /* 0x000fe400078efcff */
[----:B--2---:R-:W-:Y:S01]  /*68630*/  ISETP.LT.AND P0, PT, R2, UR4, !P6 ;  /* 0x0000000402007c0c */ /* 0x004fe2000f701270 */
[----:B------:R-:W1:Y:S01]  /*68640*/  LDCU UR4, c[0x0][0x39c] ;  /* 0x00007380ff0477ac */ /* 0x000e620008000800 */
[----:B------:R-:W-:Y:S01]  /*68650*/  LOP3.LUT R26, R26, 0xfffffffb, RZ, 0xc0, !PT ;  /* 0xfffffffb1a1a7812 */ /* 0x000fe200078ec0ff */
[----:B------:R-:W2:Y:S03]  /*68660*/  LDL.LU R2, [R1+0x328] ;  /* 0x0003280001027983 */ /* 0x000ea60000300800 */
[----:B------:R-:W-:-:S04]  /*68670*/  @P1 LOP3.LUT R26, R26, 0x4, RZ, 0xfc, !PT ;  /* 0x000000041a1a1812 */ /* 0x000fc800078efcff */
[----:B------:R-:W-:-:S04]  /*68680*/  LOP3.LUT R26, R26, 0xfffffffd, RZ, 0xc0, !PT ;  /* 0xfffffffd1a1a7812 */ /* 0x000fc800078ec0ff */
[----:B------:R-:W-:Y:S02]  /*68690*/  @P0 LOP3.LUT R26, R26, 0x2, RZ, 0xfc, !PT ;  /* 0x000000021a1a0812 */ /* 0x000fe400078efcff */
[----:B----4-:R-:W-:Y:S01]  /*686a0*/  ISETP.LT.AND P0, PT, R27, UR77, !P6 ;  /* 0x0000004d1b007c0c */ /* 0x010fe2000f701270 */
[----:B------:R-:W4:Y:S01]  /*686b0*/  LDCU UR77, c[0x0][0x39c] ;  /* 0x00007380ff4d77ac */ /* 0x000f220008000800 */
[----:B------:R-:W2:Y:S01]  /*686c0*/  LDL.LU R27, [R1+0x1d28] ;  /* 0x001d2800011b7983 */ /* 0x000ea20000300800 */
[----:B------:R-:W-:-:S10]  /*686d0*/  LOP3.LUT R26, R26, 0xfffffffe, RZ, 0xc0, !PT ;  /* 0xfffffffe1a1a7812 */ /* 0x000fd400078ec0ff */
[----:B------:R-:W-:-:S05]  /*686e0*/  @P0 LOP3.LUT R26, R26, 0x1, RZ, 0xfc, !PT ;  /* 0x000000011a1a0812 */ /* 0x000fca00078efcff */
[----:B------:R-:W-:Y:S04]  /*686f0*/  STL [R1+0x1ce8], R26 ;  /* 0x001ce81a01007387 */ /* 0x000fe80000100800 */
[----:B------:R-:W4:Y:S01]  /*68700*/  LDL.LU R9, [R1+0x32c] ;  /* 0x00032c0001097983 */ /* 0x000f220000300800 */
[----:B---3--:R-:W-:Y:S01]  /*68710*/  ISETP.LT.AND P2, PT, R37, UR40, !P6 ;  /* 0x0000002825007c0c */ /* 0x008fe2000f741270 */
[----:B------:R-:W3:Y:S02]  /*68720*/  LDCU UR40, c[0x0][0x39c] ;  /* 0x00007380ff2877ac */ /* 0x000ee40008000800 */
[----:B------:R-:W3:Y:S01]  /*68730*/  LDL.LU R37, [R1+0x330] ;  /* 0x0003300001257983 */ /* 0x000ee20000300800 */
[----:B0-----:R-:W-:Y:S01]  /*68740*/  ISETP.LT.AND P1, PT, R6, UR41, !P6 ;  /* 0x0000002906007c0c */ /* 0x001fe2000f721270 */
[----:B------:R-:W0:Y:S02]  /*68750*/  LDCU UR41, c[0x0][0x39c] ;  /* 0x00007380ff2977ac */ /* 0x000e240008000800 */
[----:B------:R-:W3:Y:S01]  /*68760*/  LDL.LU R6, [R1+0x334] ;  /* 0x0003340001067983 */ /* 0x000ee20000300800 */
[----:B-1----:R-:W-:Y:S01]  /*68770*/  ISETP.LT.AND P0, PT, R24, UR4, !P6 ;  /* 0x0000000418007c0c */ /* 0x002fe2000f701270 */
[----:B------:R-:W1:Y:S02]  /*68780*/  LDCU UR4, c[0x0][0x39c] ;  /* 0x00007380ff0477ac */ /* 0x000e640008000800 */
[----:B------:R-:W3:Y:S01]  /*68790*/  LDL.LU R24, [R1+0x338] ;  /* 0x0003380001187983 */ /* 0x000ee20000300800 */
[----:B--2---:R-:W-:-:S04]  /*687a0*/  LOP3.LUT R27, R27, 0x7fffffff, RZ, 0xc0, !PT ;  /* 0x7fffffff1b1b7812 */ /* 0x004fc800078ec0ff */
[----:B------:R-:W-:-:S04]  /*687b0*/  @P2 LOP3.LUT R27, R27, 0x80000000, RZ, 0xfc, !PT ;  /* 0x800000001b1b2812 */ /* 0x000fc800078efcff */
[----:B------:R-:W-:-:S04]  /*687c0*/  LOP3.LUT R27, R27, 0xbfffffff, RZ, 0xc0, !PT ;  /* 0xbfffffff1b1b7812 */ /* 0x000fc800078ec0ff */
[----:B------:R-:W-:-:S04]  /*687d0*/  @P1 LOP3.LUT R27, R27, 0x40000000, RZ, 0xfc, !PT ;  /* 0x400000001b1b1812 */ /* 0x000fc800078efcff */
[----:B------:R-:W-:-:S04]  /*687e0*/  LOP3.LUT R27, R27, 0xdfffffff, RZ, 0xc0, !PT ;  /* 0xdfffffff1b1b7812 */ /* 0x000fc800078ec0ff */
[----:B------:R-:W-:Y:S02]  /*687f0*/  @P0 LOP3.LUT R27, R27, 0x20000000, RZ, 0xfc, !PT ;  /* 0x200000001b1b0812 */ /* 0x000fe400078efcff */
[----:B----4-:R-:W-:Y:S01]  /*68800*/  ISETP.LT.AND P0, PT, R8, UR77, !P6 ;  /* 0x0000004d08007c0c */ /* 0x010fe2000f701270 */
[----:B------:R-:W2:Y:S01]  /*68810*/  LDCU UR77, c[0x0][0x39c] ;  /* 0x00007380ff4d77ac */ /* 0x000ea20008000800 */
[----:B------:R-:W4:Y:S01]  /*68820*/  LDL.LU R8, [R1+0x33c] ;  /* 0x00033c0001087983 */ /* 0x000f220000300800 */
[----:B---3--:R-:W-:Y:S02]  /*68830*/  ISETP.LT.AND P2, PT, R7, UR40, !P6 ;  /* 0x0000002807007c0c */ /* 0x008fe4000f741270 */
[----:B0-----:R-:W-:Y:S01]  /*68840*/  ISETP.LT.AND P1, PT, R25, UR41, !P6 ;  /* 0x0000002919007c0c */ /* 0x001fe2000f721270 */
[----:B------:R-:W3:Y:S01]  /*68850*/  LDL.LU R7, [R1+0x340] ;  /* 0x0003400001077983 */ /* 0x000ee20000300800 */
[----:B------:R-:W-:Y:S01]  /*68860*/  LOP3.LUT R27, R27, 0xefffffff, RZ, 0xc0, !PT ;  /* 0xefffffff1b1b7812 */ /* 0x000fe200078ec0ff */
[----:B------:R-:W0:Y:S02]  /*68870*/  LDCU UR40, c[0x0][0x39c] ;  /* 0x00007380ff2877ac */ /* 0x000e240008000800 */
[----:B------:R-:W3:Y:S01]  /*68880*/  LDL.LU R25, [R1+0x344] ;  /* 0x0003440001197983 */ /* 0x000ee20000300800 */
[----:B------:R-:W0:Y:S02]  /*68890*/  LDCU UR41, c[0x0][0x39c] ;  /* 0x00007380ff2977ac */ /* 0x000e240008000800 */
[----:B------:R-:W-:-:S02]  /*688a0*/  @P0 LOP3.LUT R27, R27, 0x10000000, RZ, 0xfc, !PT ;  /* 0x100000001b1b0812 */ /* 0x000fc400078efcff */
[----:B-1----:R-:W-:Y:S01]  /*688b0*/  ISETP.LT.AND P0, PT, R2, UR4, !P6 ;  /* 0x0000000402007c0c */ /* 0x002fe2000f701270 */
[----:B------:R-:W1:Y:S01]  /*688c0*/  LDCU UR4, c[0x0][0x39c] ;  /* 0x00007380ff0477ac */ /* 0x000e620008000800 */
[----:B------:R-:W3:Y:S01]  /*688d0*/  LDL.LU R2, [R1+0x348] ;  /* 0x0003480001027983 */ /* 0x000ee20000300800 */
[----:B------:R-:W-:-:S04]  /*688e0*/  LOP3.LUT R27, R27, 0xf7ffffff, RZ, 0xc0, !PT ;  /* 0xf7ffffff1b1b7812 */ /* 0x000fc800078ec0ff */
[----:B------:R-:W-:-:S04]  /*688f0*/  @P2 LOP3.LUT R27, R27, 0x8000000, RZ, 0xfc, !PT ;  /* 0x080000001b1b2812 */ /* 0x000fc800078efcff */
[----:B------:R-:W-:-:S04]  /*68900*/  LOP3.LUT R27, R27, 0xfbffffff, RZ, 0xc0, !PT ;  /* 0xfbffffff1b1b7812 */ /* 0x000fc800078ec0ff */
[----:B------:R-:W-:-:S04]  /*68910*/  @P1 LOP3.LUT R27, R27, 0x4000000, RZ, 0xfc, !PT ;  /* 0x040000001b1b1812 */ /* 0x000fc800078efcff */
[----:B------:R-:W-:-:S04]  /*68920*/  LOP3.LUT R27, R27, 0xfdffffff, RZ, 0xc0, !PT ;  /* 0xfdffffff1b1b7812 */ /* 0x000fc800078ec0ff */
[----:B------:R-:W-:Y:S02]  /*68930*/  @P0 LOP3.LUT R27, R27, 0x2000000, RZ, 0xfc, !PT ;  /* 0x020000001b1b0812 */ /* 0x000fe400078efcff */
[----:B--2---:R-:W-:Y:S01]  /*68940*/  ISETP.LT.AND P0, PT, R9, UR77, !P6 ;  /* 0x0000004d09007c0c */ /* 0x004fe2000f701270 */
[----:B------:R-:W4:Y:S01]  /*68950*/  LDCU UR77, c[0x0][0x39c] ;  /* 0x00007380ff4d77ac */ /* 0x000f220008000800 */
[----:B------:R-:W2:Y:S01]  /*68960*/  LDL.LU R9, [R1+0x34c] ;  /* 0x00034c0001097983 */ /* 0x000ea20000300800 */
[----:B0-----:R-:W-:Y:S02]  /*68970*/  ISETP.LT.AND P2, PT, R37, UR40, !P6 ;  /* 0x0000002825007c0c */ /* 0x001fe4000f741270 */
[----:B------:R-:W-:Y:S01]  /*68980*/  LOP3.LUT R27, R27, 0xfeffffff, RZ, 0xc0, !PT ;  /* 0xfeffffff1b1b7812 */ /* 0x000fe200078ec0ff */
[----:B------:R-:W2:Y:S01]  /*68990*/  LDL.LU R37, [R1+0x350] ;  /* 0x0003500001257983 */ /* 0x000ea20000300800 */
[----:B------:R-:W-:Y:S01]  /*689a0*/  ISETP.LT.AND P1, PT, R6, UR41, !P6 ;  /* 0x0000002906007c0c */ /* 0x000fe2000f721270 */
[----:B------:R-:W3:Y:S02]  /*689b0*/  LDCU UR40, c[0x0][0x39c] ;  /* 0x00007380ff2877ac */ /* 0x000ee40008000800 */
[----:B------:R-:W2:Y:S01]  /*689c0*/  LDL.LU R6, [R1+0x354] ;  /* 0x0003540001067983 */ /* 0x000ea20000300800 */
[----:B------:R-:W0:Y:S02]  /*689d0*/  LDCU UR41, c[0x0][0x39c] ;  /* 0x00007380ff2977ac */ /* 0x000e240008000800 */
[----:B------:R-:W-:-:S04]  /*689e0*/  @P0 LOP3.LUT R27, R27, 0x1000000, RZ, 0xfc, !PT ;  /* 0x010000001b1b0812 */ /* 0x000fc800078efcff */
[----:B------:R-:W-:-:S04]  /*689f0*/  LOP3.LUT R27, R27, 0xff7fffff, RZ, 0xc0, !PT ;  /* 0xff7fffff1b1b7812 */ /* 0x000fc800078ec0ff */
[----:B------:R-:W-:-:S04]  /*68a00*/  @P2 LOP3.LUT R27, R27, 0x800000, RZ, 0xfc, !PT ;  /* 0x008000001b1b2812 */ /* 0x000fc800078efcff */
[----:B------:R-:W-:-:S04]  /*68a10*/  LOP3.LUT R27, R27, 0xffbfffff, RZ, 0xc0, !PT ;  /* 0xffbfffff1b1b7812 */ /* 0x000fc800078ec0ff */
[----:B------:R-:W-:-:S04]  /*68a20*/  @P1 LOP3.LUT R27, R27, 0x400000, RZ, 0xfc, !PT ;  /* 0x004000001b1b1812 */ /* 0x000fc800078efcff */
[----:B------:R-:W-:Y:S02]  /*68a30*/  LOP3.LUT R27, R27, 0xffdfffff, RZ, 0xc0, !PT ;  /* 0xffdfffff1b1b7812 */ /* 0x000fe400078ec0ff */
[----:B-1----:R-:W-:Y:S01]  /*68a40*/  ISETP.LT.AND P0, PT, R24, UR4, !P6 ;  /* 0x0000000418007c0c */ /* 0x002fe2000f701270 */
[----:B------:R-:W1:Y:S01]  /*68a50*/  LDCU UR4, c[0x0][0x39c] ;  /* 0x00007380ff0477ac */ /* 0x000e620008000800 */
[----:B------:R-:W2:Y:S11]  /*68a60*/  LDL.LU R24, [R1+0x358] ;  /* 0x0003580001187983 */ /* 0x000eb60000300800 */
[----:B------:R-:W-:-:S04]  /*68a70*/  @P0 LOP3.LUT R27, R27, 0x200000, RZ, 0xfc, !PT ;  /* 0x002000001b1b0812 */ /* 0x000fc800078efcff */
[----:B------:R-:W-:Y:S02]  /*68a80*/  LOP3.LUT R27, R27, 0xffefffff, RZ, 0xc0, !PT ;  /* 0xffefffff1b1b7812 */ /* 0x000fe400078ec0ff */
[----:B----4-:R-:W-:Y:S01]  /*68a90*/  ISETP.LT.AND P0, PT, R8, UR77, !P6 ;  /* 0x0000004d08007c0c */ /* 0x010fe2000f701270 */
[----:B------:R-:W2:Y:S01]  /*68aa0*/  LDCU UR77, c[0x0][0x39c] ;  /* 0x00007380ff4d77ac */ /* 0x000ea20008000800 */
[----:B------:R-:W4:Y:S01]  /*68ab0*/  LDL.LU R8, [R1+0x35c] ;  /* 0x00035c0001087983 */ /* 0x000f220000300800 */
[----:B---3--:R-:W-:Y:S01]  /*68ac0*/  ISETP.LT.AND P2, PT, R7, UR40, !P6 ;  /* 0x0000002807007c0c */ /* 0x008fe2000f741270 */
[----:B------:R-:W3:Y:S02]  /*68ad0*/  LDCU UR40, c[0x0][0x39c] ;  /* 0x00007380ff2877ac */ /* 0x000ee40008000800 */
[----:B------:R-:W4:Y:S01]  /*68ae0*/  LDL.LU R7, [R1+0x360] ;  /* 0x0003600001077983 */ /* 0x000f220000300800 */
[----:B0-----:R-:W-:Y:S01]  /*68af0*/  ISETP.LT.AND P1, PT, R25, UR41, !P6 ;  /* 0x0000002919007c0c */ /* 0x001fe2000f721270 */
[----:B------:R-:W0:Y:S02]  /*68b00*/  LDCU UR41, c[0x0][0x39c] ;  /* 0x00007380ff2977ac */ /* 0x000e240008000800 */
[----:B------:R-:W4:Y:S03]  /*68b10*/  LDL.LU R25, [R1+0x364] ;  /* 0x0003640001197983 */ /* 0x000f260000300800 */
[----:B------:R-:W-:-:S02]  /*68b20*/  @P0 LOP3.LUT R27, R27, 0x100000, RZ, 0xfc, !PT ;  /* 0x001000001b1b0812 */ /* 0x000fc400078efcff */
[----:B-1----:R-:W-:Y:S01]  /*68b30*/  ISETP.LT.AND P0, PT, R2, UR4, !P6 ;  /* 0x0000000402007c0c */ /* 0x002fe2000f701270 */
[----:B------:R-:W1:Y:S01]  /*68b40*/  LDCU UR4, c[0x0][0x39c] ;  /* 0x00007380ff0477ac */ /* 0x000e620008000800 */
[----:B------:R-:W4:Y:S01]  /*68b50*/  LDL.LU R2, [R1+0x368] ;  /* 0x0003680001027983 */ /* 0x000f220000300800 */
        /* <DEDUP_REMOVED lines=9> */
[----:B------:R-:W-:Y:S02]  /*68bf0*/  LOP3.LUT R27, R27, 0xfffeffff, RZ, 0xc0, !PT ;  /* 0xfffeffff1b1b7812 */ /* 0x000fe400078ec0ff */
[----:B---3--:R-:W-:Y:S01]  /*68c00*/  ISETP.LT.AND P2, PT, R37, UR40, !P6 ;  /* 0x0000002825007c0c */ /* 0x008fe2000f741270 */
[----:B------:R-:W3:Y:S01]  /*68c10*/  LDCU UR40, c[0x0][0x39c] ;  /* 0x00007380ff2877ac */ /* 0x000ee20008000800 */
[----:B------:R-:W2:Y:S01]  /*68c20*/  LDL.LU R37, [R1+0x370] ;  /* 0x0003700001257983 */ /* 0x000ea20000300800 */
[----:B0-----:R-:W-:Y:S01]  /*68c30*/  ISETP.LT.AND P1, PT, R6, UR41, !P6 ;  /* 0x0000002906007c0c */ /* 0x001fe2000f721270 */
[----:B------:R-:W0:Y:S02]  /*68c40*/  LDCU UR41, c[0x0][0x39c] ;  /* 0x00007380ff2977ac */ /* 0x000e240008000800 */
[----:B------:R-:W2:Y:S02]  /*68c50*/  LDL.LU R6, [R1+0x374] ;  /* 0x0003740001067983 */ /* 0x000ea40000300800 */
        /* <DEDUP_REMOVED lines=32> */
[----:B------:R-:W-:Y:S02]  /*68e60*/  LOP3.LUT R27, R27, 0xfffffeff, RZ, 0xc0, !PT ;  /* 0xfffffeff1b1b7812 */ /* 0x000fe400078ec0ff */
[----:B---3--:R-:W-:Y:S01]  /*68e70*/  ISETP.LT.AND P2, PT, R37, UR40, !P6 ;  /* 0x0000002825007c0c */ /* 0x008fe2000f741270 */
[----:B------:R-:W2:Y:S01]  /*68e80*/  LDCU UR40, c[0x0][0x39c] ;  /* 0x00007380ff2877ac */ /* 0x000ea20008000800 */
[----:B------:R-:W3:Y:S01]  /*68e90*/  LDL.LU R37, [R1+0x390] ;  /* 0x0003900001257983 */ /* 0x000ee20000300800 */
[----:B0-----:R-:W-:Y:S01]  /*68ea0*/  ISETP.LT.AND P1, PT, R6, UR41, !P6 ;  /* 0x0000002906007c0c */ /* 0x001fe2000f721270 */
[----:B------:R-:W0:Y:S02]  /*68eb0*/  LDCU UR41, c[0x0][0x39c] ;  /* 0x00007380ff2977ac */ /* 0x000e240008000800 */
[----:B------:R-:W3:Y:S03]  /*68ec0*/  LDL.LU R6, [R1+0x394] ;  /* 0x0003940001067983 */ /* 0x000ee60000300800 */
        /* <DEDUP_REMOVED lines=8> */
[----:B------:R-:W3:Y:S11]  /*68f50*/  LDL.LU R24, [R1+0x398] ;  /* 0x0003980001187983 */ /* 0x000ef60000300800 */
[----:B------:R-:W-:-:S04]  /*68f60*/  @P0 LOP3.LUT R27, R27, 0x20, RZ, 0xfc, !PT ;  /* 0x000000201b1b0812 */ /* 0x000fc800078efcff */
[----:B------:R-:W-:Y:S02]  /*68f70*/  LOP3.LUT R27, R27, 0xffffffef, RZ, 0xc0, !PT ;  /* 0xffffffef1b1b7812 */ /* 0x000fe400078ec0ff */
[----:B----4-:R-:W-:Y:S01]  /*68f80*/  ISETP.LT.AND P0, PT, R8, UR77, !P6 ;  /* 0x0000004d08007c0c */ /* 0x010fe2000f701270 */
[----:B------:R-:W4:Y:S01]  /*68f90*/  LDCU UR77, c[0x0][0x39c] ;  /* 0x00007380ff4d77ac */ /* 0x000f220008000800 */
[----:B------:R-:W3:Y:S01]  /*68fa0*/  LDL.LU R8, [R1+0x39c] ;  /* 0x00039c0001087983 */ /* 0x000ee20000300800 */
[----:B--2---:R-:W-:Y:S01]  /*68fb0*/  ISETP.LT.AND P2, PT, R7, UR40, !P6 ;  /* 0x0000002807007c0c */ /* 0x004fe2000f741270 */
[----:B------:R-:W3:Y:S02]  /*68fc0*/  LDCU UR40, c[0x0][0x39c] ;  /* 0x00007380ff2877ac */ /* 0x000ee40008000800 */
[----:B------:R-:W2:Y:S01]  /*68fd0*/  LDL.LU R7, [R1+0x3a0] ;  /* 0x0003a00001077983 */ /* 0x000ea20000300800 */
[----:B0-----:R-:W-:Y:S01]  /*68fe0*/  ISETP.LT.AND P1, PT, R25, UR41, !P6 ;  /* 0x0000002919007c0c */ /* 0x001fe2000f721270 */
[----:B------:R-:W0:Y:S02]  /*68ff0*/  LDCU UR41, c[0x0][0x39c] ;  /* 0x00007380ff2977ac */ /* 0x000e240008000800 */
[----:B------:R-:W2:Y:S03]  /*69000*/  LDL.LU R25, [R1+0x3a4] ;  /* 0x0003a40001197983 */ /* 0x000ea60000300800 */
        /* <DEDUP_REMOVED lines=149> */
[----:B------:R-:W3:Y:S04]  /*69960*/  LDL.LU R24, [R1+0x418] ;  /* 0x0004180001187983 */ /* 0x000ee80000300800 */
[----:B------:R-:W3:Y:S07]  /*69970*/  LDL.LU R9, [R1+0x41c] ;  /* 0x00041c0001097983 */ /* 0x000eee0000300800 */
[----:B------:R-:W-:-:S04]  /*69980*/  @P0 LOP3.LUT R28, R28, 0x20, RZ, 0xfc, !PT ;  /* 0x000000201c1c0812 */ /* 0x000fc800078efcff */
[----:B------:R-:W-:Y:S02]  /*69990*/  LOP3.LUT R28, R28, 0xffffffef, RZ, 0xc0, !PT ;  /* 0xffffffef1c1c7812 */ /* 0x000fe400078ec0ff */
[----:B----4-:R-:W-:Y:S01]  /*699a0*/  ISETP.LT.AND P0, PT, R8, UR77, !P6 ;  /* 0x0000004d08007c0c */ /* 0x010fe2000f701270 */
[----:B------:R-:W4:Y:S01]  /*699b0*/  LDCU UR77, c[0x0][0x39c] ;  /* 0x00007380ff4d77ac */ /* 0x000f220008000800 */
[----:B--2---:R-:W-:Y:S01]  /*699c0*/  ISETP.LT.AND P2, PT, R7, UR40, !P6 ;  /* 0x0000002807007c0c */ /* 0x004fe2000f741270 */
[----:B------:R-:W3:Y:S01]  /*699d0*/  LDCU UR40, c[0x0][0x39c] ;  /* 0x00007380ff2877ac */ /* 0x000ee20008000800 */
[----:B------:R-:W2:Y:S01]  /*699e0*/  LDL.LU R7, [R1+0x420] ;  /* 0x0004200001077983 */ /* 0x000ea20000300800 */
[----:B0-----:R-:W-:Y:S01]  /*699f0*/  ISETP.LT.AND P1, PT, R25, UR41, !P6 ;  /* 0x0000002919007c0c */ /* 0x001fe2000f721270 */
[----:B------:R-:W0:Y:S02]  /*69a00*/  LDCU UR41, c[0x0][0x39c] ;  /* 0x00007380ff2977ac */ /* 0x000e240008000800 */
[----:B------:R-:W2:Y:S05]  /*69a10*/  LDL.LU R25, [R1+0x424] ;  /* 0x0004240001197983 */ /* 0x000eaa0000300800 */
        /* <DEDUP_REMOVED lines=19> */
[----:B------:R-:W4:Y:S01]  /*69b50*/  LDL.LU R37, [R1+0x430] ;  /* 0x0004300001257983 */ /* 0x000f220000300800 */
[----:B0-----:R-:W-:Y:S01]  /*69b60*/  ISETP.LT.AND P1, PT, R6, UR41, !P6 ;  /* 0x0000002906007c0c */ /* 0x001fe2000f721270 */
[----:B------:R-:W0:Y:S02]  /*69b70*/  LDCU UR41, c[0x0][0x39c] ;  /* 0x00007380ff2977ac */ /* 0x000e240008000800 */
[----:B------:R-:W4:Y:S01]  /*69b80*/  LDL.LU R6, [R1+0x434] ;  /* 0x0004340001067983 */ /* 0x000f220000300800 */
[----:B-1----:R-:W-:Y:S01]  /*69b90*/  ISETP.LT.AND P0, PT, R24, UR4, !P6 ;  /* 0x0000000418007c0c */ /* 0x002fe2000f701270 */
[----:B------:R-:W1:Y:S02]  /*69ba0*/  LDCU UR4, c[0x0][0x39c] ;  /* 0x00007380ff0477ac */ /* 0x000e640008000800 */
[----:B------:R-:W4:Y:S01]  /*69bb0*/  LDL.LU R24, [R1+0x438] ;  /* 0x0004380001187983 */ /* 0x000f220000300800 */
[----:B--2---:R-:W-:-:S04]  /*69bc0*/  LOP3.LUT R29, R29, 0x7fffffff, RZ, 0xc0, !PT ;  /* 0x7fffffff1d1d7812 */ /* 0x004fc800078ec0ff */
[----:B------:R-:W-:-:S04]  /*69bd0*/  @P2 LOP3.LUT R29, R29, 0x80000000, RZ, 0xfc, !PT ;  /* 0x800000001d1d2812 */ /* 0x000fc800078efcff */
[----:B------:R-:W-:-:S04]  /*69be0*/  LOP3.LUT R29, R29, 0xbfffffff, RZ, 0xc0, !PT ;  /* 0xbfffffff1d1d7812 */ /* 0x000fc800078ec0ff */
[----:B------:R-:W-:-:S04]  /*69bf0*/  @P1 LOP3.LUT R29, R29, 0x40000000, RZ, 0xfc, !PT ;  /* 0x400000001d1d1812 */ /* 0x000fc800078efcff */
[----:B------:R-:W-:Y:S02]  /*69c00*/  LOP3.LUT R29, R29, 0xdfffffff, RZ, 0xc0, !PT ;  /* 0xdfffffff1d1d7812 */ /* 0x000fe400078ec0ff */
[----:B---3--:R-:W-:Y:S01]  /*69c10*/  ISETP.LT.AND P2, PT, R7, UR40, !P6 ;  /* 0x0000002807007c0c */ /* 0x008fe2000f741270 */
[----:B------:R-:W2:Y:S01]  /*69c20*/  LDCU UR40, c[0x0][0x39c] ;  /* 0x00007380ff2877ac */ /* 0x000ea20008000800 */
[----:B------:R-:W-:Y:S02]  /*69c30*/  @P0 LOP3.LUT R29, R29, 0x20000000, RZ, 0xfc, !PT ;  /* 0x200000001d1d0812 */ /* 0x000fe400078efcff */
[----:B----4-:R-:W-:Y:S01]  /*69c40*/  ISETP.LT.AND P0, PT, R9, UR77, !P6 ;  /* 0x0000004d09007c0c */ /* 0x010fe2000f701270 */
[----:B------:R-:W3:Y:S01]  /*69c50*/  LDCU UR77, c[0x0][0x39c] ;  /* 0x00007380ff4d77ac */ /* 0x000ee20008000800 */
[----:B------:R-:W4:Y:S04]  /*69c60*/  LDL.LU R9, [R1+0x43c] ;  /* 0x00043c0001097983 */ /* 0x000f280000300800 */
[----:B------:R-:W4:Y:S01]  /*69c70*/  LDL.LU R7, [R1+0x440] ;  /* 0x0004400001077983 */ /* 0x000f220000300800 */
[----:B0-----:R-:W-:Y:S01]  /*69c80*/  ISETP.LT.AND P1, PT, R25, UR41, !P6 ;  /* 0x0000002919007c0c */ /* 0x001fe2000f721270 */
[----:B------:R-:W0:Y:S02]  /*69c90*/  LDCU UR41, c[0x0][0x39c] ;  /* 0x00007380ff2977ac */ /* 0x000e240008000800 */
[----:B------:R-:W4:Y:S01]  /*69ca0*/  LDL.LU R25, [R1+0x444] ;  /* 0x0004440001197983 */ /* 0x000f220000300800 */
[----:B------:R-:W-:-:S04]  /*69cb0*/  LOP3.LUT R29, R29, 0xefffffff, RZ, 0xc0, !PT ;  /* 0xefffffff1d1d7812 */ /* 0x000fc800078ec0ff */
[----:B------:R-:W-:-:S04]  /*69cc0*/  @P0 LOP3.LUT R29, R29, 0x10000000, RZ, 0xfc, !PT ;  /* 0x100000001d1d0812 */ /* 0x000fc800078efcff */
[----:B------:R-:W-:-:S04]  /*69cd0*/  LOP3.LUT R29, R29, 0xf7ffffff, RZ, 0xc0, !PT ;  /* 0xf7ffffff1d1d7812 */ /* 0x000fc800078ec0ff */
[----:B------:R-:W-:Y:S02]  /*69ce0*/  @P2 LOP3.LUT R29, R29, 0x8000000, RZ, 0xfc, !PT ;  /* 0x080000001d1d2812 */ /* 0x000fe400078efcff */
[----:B-1----:R-:W-:Y:S01]  /*69cf0*/  ISETP.LT.AND P0, PT, R2, UR4, !P6 ;  /* 0x0000000402007c0c */ /* 0x002fe2000f701270 */
[----:B------:R-:W1:Y:S01]  /*69d00*/  LDCU UR4, c[0x0][0x39c] ;  /* 0x00007380ff0477ac */ /* 0x000e620008000800 */
[----:B------:R-:W-:Y:S01]  /*69d10*/  LOP3.LUT R29, R29, 0xfbffffff, RZ, 0xc0, !PT ;  /* 0xfbffffff1d1d7812 */ /* 0x000fe200078ec0ff */
[----:B------:R-:W4:Y:S03]  /*69d20*/  LDL.LU R2, [R1+0x448] ;  /* 0x0004480001027983 */ /* 0x000f260000300800 */
[----:B------:R-:W-:-:S04]  /*69d30*/  @P1 LOP3.LUT R29, R29, 0x4000000, RZ, 0xfc, !PT ;  /* 0x040000001d1d1812 */ /* 0x000fc800078efcff */
[----:B------:R-:W-:-:S04]  /*69d40*/  LOP3.LUT R29, R29, 0xfdffffff, RZ, 0xc0, !PT ;  /* 0xfdffffff1d1d7812 */ /* 0x000fc800078ec0ff */
[----:B------:R-:W-:Y:S02]  /*69d50*/  @P0 LOP3.LUT R29, R29, 0x2000000, RZ, 0xfc, !PT ;  /* 0x020000001d1d0812 */ /* 0x000fe400078efcff */
[----:B---3--:R-:W-:Y:S01]  /*69d60*/  ISETP.LT.AND P0, PT, R8, UR77, !P6 ;  /* 0x0000004d08007c0c */ /* 0x008fe2000f701270 */
[----:B------:R-:W4:Y:S01]  /*69d70*/  LDCU UR77, c[0x0][0x39c] ;  /* 0x00007380ff4d77ac */ /* 0x000f220008000800 */
[----:B------:R-:W3:Y:S01]  /*69d80*/  LDL.LU R8, [R1+0x44c] ;  /* 0x00044c0001087983 */ /* 0x000ee20000300800 */
[----:B--2---:R-:W-:Y:S02]  /*69d90*/  ISETP.LT.AND P2, PT, R37, UR40, !P6 ;  /* 0x0000002825007c0c */ /* 0x004fe4000f741270 */
[----:B------:R-:W-:Y:S01]  /*69da0*/  LOP3.LUT R29, R29, 0xfeffffff, RZ, 0xc0, !PT ;  /* 0xfeffffff1d1d7812 */ /* 0x000fe200078ec0ff */
[----:B------:R-:W2:Y:S01]  /*69db0*/  LDL.LU R37, [R1+0x450] ;  /* 0x0004500001257983 */ /* 0x000ea20000300800 */
[----:B0-----:R-:W-:Y:S01]  /*69dc0*/  ISETP.LT.AND P1, PT, R6, UR41, !P6 ;  /* 0x0000002906007c0c */ /* 0x001fe2000f721270 */
[----:B------:R-:W0:Y:S02]  /*69dd0*/  LDCU UR40, c[0x0][0x39c] ;  /* 0x00007380ff2877ac */ /* 0x000e240008000800 */
[----:B------:R-:W2:Y:S01]  /*69de0*/  LDL.LU R6, [R1+0x454] ;  /* 0x0004540001067983 */ /* 0x000ea20000300800 */
[----:B------:R-:W0:Y:S02]  /*69df0*/  LDCU UR41, c[0x0][0x39c] ;  /* 0x00007380ff2977ac */ /* 0x000e240008000800 */
        /* <DEDUP_REMOVED lines=11> */
[----:B------:R-:W3:Y:S01]  /*69eb0*/  LDCU UR77, c[0x0][0x39c] ;  /* 0x00007380ff4d77ac */ /* 0x000ee20008000800 */
[----:B------:R-:W4:Y:S01]  /*69ec0*/  LDL.LU R9, [R1+0x45c] ;  /* 0x00045c0001097983 */ /* 0x000f220000300800 */
[----:B0-----:R-:W-:Y:S01]  /*69ed0*/  ISETP.LT.AND P2, PT, R7, UR40, !P6 ;  /* 0x0000002807007c0c */ /* 0x001fe2000f741270 */
[----:B------:R-:W2:Y:S02]  /*69ee0*/  LDCU UR40, c[0x0][0x39c] ;  /* 0x00007380ff2877ac */ /* 0x000ea40008000800 */
[----:B------:R-:W4:Y:S01]  /*69ef0*/  LDL.LU R7, [R1+0x460] ;  /* 0x0004600001077983 */ /* 0x000f220000300800 */
[----:B------:R-:W-:Y:S01]  /*69f00*/  ISETP.LT.AND P1, PT, R25, UR41, !P6 ;  /* 0x0000002919007c0c */ /* 0x000fe2000f721270 */
        /* <DEDUP_REMOVED lines=8> */
[----:B------:R-:W4:Y:S01]  /*69f90*/  LDL.LU R2, [R1+0x468] ;  /* 0x0004680001027983 */ /* 0x000f220000300800 */
[----:B------:R-:W-:-:S04]  /*69fa0*/  LOP3.LUT R29, R29, 0xfffbffff, RZ, 0xc0, !PT ;  /* 0xfffbffff1d1d7812 */ /* 0x000fc800078ec0ff */
[----:B------:R-:W-:-:S04]  /*69fb0*/  @P1 LOP3.LUT R29, R29, 0x40000, RZ, 0xfc, !PT ;  /* 0x000400001d1d1812 */ /* 0x000fc800078efcff */
[----:B------:R-:W-:-:S04]  /*69fc0*/  LOP3.LUT R29, R29, 0xfffdffff, RZ, 0xc0, !PT ;  /* 0xfffdffff1d1d7812 */ /* 0x000fc800078ec0ff */
[----:B------:R-:W-:Y:S02]  /*69fd0*/  @P0 LOP3.LUT R29, R29, 0x20000, RZ, 0xfc, !PT ;  /* 0x000200001d1d0812 */ /* 0x000fe400078efcff */
[----:B---3--:R-:W-:Y:S01]  /*69fe0*/  ISETP.LT.AND P0, PT, R8, UR77, !P6 ;  /* 0x0000004d08007c0c */ /* 0x008fe2000f701270 */
[----:B------:R-:W3:Y:S01]  /*69ff0*/  LDCU UR77, c[0x0][0x39c] ;  /* 0x00007380ff4d77ac */ /* 0x000ee20008000800 */
[----:B------:R-:W4:Y:S01]  /*6a000*/  LDL.LU R8, [R1+0x46c] ;  /* 0x00046c0001087983 */ /* 0x000f220000300800 */
[----:B--2---:R-:W-:Y:S02]  /*6a010*/  ISETP.LT.AND P2, PT, R37, UR40, !P6 ;  /* 0x0000002825007c0c */ /* 0x004fe4000f741270 */
[----:B0-----:R-:W-:Y:S01]  /*6a020*/  ISETP.LT.AND P1, PT, R6, UR41, !P6 ;  /* 0x0000002906007c0c */ /* 0x001fe2000f721270 */
[----:B------:R-:W2:Y:S01]  /*6a030*/  LDL.LU R37, [R1+0x470] ;  /* 0x0004700001257983 */ /* 0x000ea20000300800 */
[----:B------:R-:W-:Y:S01]  /*6a040*/  LOP3.LUT R29, R29, 0xfffeffff, RZ, 0xc0, !PT ;  /* 0xfffeffff1d1d7812 */ /* 0x000fe200078ec0ff */
[----:B------:R-:W4:Y:S02]  /*6a050*/  LDCU UR40, c[0x0][0x39c] ;  /* 0x00007380ff2877ac */ /* 0x000f240008000800 */
[----:B------:R-:W2:Y:S03]  /*6a060*/  LDL.LU R6, [R1+0x474] ;  /* 0x0004740001067983 */ /* 0x000ea60000300800 */
[----:B------:R-:W-:Y:S01]  /*6a070*/  @P0 LOP3.LUT R29, R29, 0x10000, RZ, 0xfc, !PT ;  /* 0x000100001d1d0812 */ /* 0x000fe200078efcff */
[----:B------:R-:W0:Y:S01]  /*6a080*/  LDCU UR41, c[0x0][0x39c] ;  /* 0x00007380ff2977ac */ /* 0x000e220008000800 */
[----:B-1----:R-:W-:Y:S01]  /*6a090*/  ISETP.LT.AND P0, PT, R24, UR4, !P6 ;  /* 0x0000000418007c0c */ /* 0x002fe2000f701270 */
[----:B------:R-:W1:Y:S01]  /*6a0a0*/  LDCU UR4, c[0x0][0x39c] ;  /* 0x00007380ff0477ac */ /* 0x000e620008000800 */
[----:B------:R-:W2:Y:S01]  /*6a0b0*/  LDL.LU R24, [R1+0x478] ;  /* 0x0004780001187983 */ /* 0x000ea20000300800 */
[----:B------:R-:W-:-:S04]  /*6a0c0*/  LOP3.LUT R29, R29, 0xffff7fff, RZ, 0xc0, !PT ;  /* 0xffff7fff1d1d7812 */ /* 0x000fc800078ec0ff */
[----:B------:R-:W-:-:S04]  /*6a0d0*/  @P2 LOP3.LUT R29, R29, 0x8000, RZ, 0xfc, !PT ;  /* 0x000080001d1d2812 */ /* 0x000fc800078efcff */
[----:B------:R-:W-:-:S04]  /*6a0e0*/  LOP3.LUT R29, R29, 0xffffbfff, RZ, 0xc0, !PT ;  /* 0xffffbfff1d1d7812 */ /* 0x000fc800078ec0ff */
[----:B------:R-:W-:-:S04]  /*6a0f0*/  @P1 LOP3.LUT R29, R29, 0x4000, RZ, 0xfc, !PT ;  /* 0x000040001d1d1812 */ /* 0x000fc800078efcff */
[----:B------:R-:W-:Y:S02]  /*6a100*/  LOP3.LUT R29, R29, 0xffffdfff, RZ, 0xc0, !PT ;  /* 0xffffdfff1d1d7812 */ /* 0x000fe400078ec0ff */
[----:B----4-:R-:W-:Y:S01]  /*6a110*/  ISETP.LT.AND P2, PT, R7, UR40, !P6 ;  /* 0x0000002807007c0c */ /* 0x010fe2000f741270 */
[----:B------:R-:W2:Y:S01]  /*6a120*/  LDCU UR40, c[0x0][0x39c] ;  /* 0x00007380ff2877ac */ /* 0x000ea20008000800 */
[----:B------:R-:W4:Y:S01]  /*6a130*/  LDL.LU R7, [R1+0x47c] ;  /* 0x00047c0001077983 */ /* 0x000f220000300800 */
[----:B0-----:R-:W-:Y:S01]  /*6a140*/  ISETP.LT.AND P1, PT, R25, UR41, !P6 ;  /* 0x0000002919007c0c */ /* 0x001fe2000f721270 */
[----:B------:R-:W0:Y:S02]  /*6a150*/  LDCU UR41, c[0x0][0x39c] ;  /* 0x00007380ff2977ac */ /* 0x000e240008000800 */
[----:B------:R-:W4:Y:S01]  /*6a160*/  LDL.LU R25, [R1+0x480] ;  /* 0x0004800001197983 */ /* 0x000f220000300800 */
[----:B------:R-:W-:Y:S02]  /*6a170*/  @P0 LOP3.LUT R29, R29, 0x2000, RZ, 0xfc, !PT ;  /* 0x000020001d1d0812 */ /* 0x000fe400078efcff */
[----:B---3--:R-:W-:Y:S01]  /*6a180*/  ISETP.LT.AND P0, PT, R9, UR77, !P6 ;  /* 0x0000004d09007c0c */ /* 0x008fe2000f701270 */
[----:B------:R-:W3:Y:S01]  /*6a190*/  LDCU UR77, c[0x0][0x39c] ;  /* 0x00007380ff4d77ac */ /* 0x000ee20008000800 */
[----:B------:R-:W-:-:S11]  /*6a1a0*/  LOP3.LUT R29, R29, 0xffffefff, RZ, 0xc0, !PT ;  /* 0xffffefff1d1d7812 */ /* 0x000fd600078ec0ff */
        /* <DEDUP_REMOVED lines=12> */
[----:B--2---:R-:W-:Y:S01]  /*6a270*/  ISETP.LT.AND P2, PT, R37, UR40, !P6 ;  /* 0x0000002825007c0c */ /* 0x004fe2000f741270 */
[----:B------:R-:W2:Y:S01]  /*6a280*/  LDL.LU R8, [R1+0x48c] ;  /* 0x00048c0001087983 */ /* 0x000ea20000300800 */
[----:B------:R-:W-:Y:S01]  /*6a290*/  LOP3.LUT R29, R29, 0xfffffeff, RZ, 0xc0, !PT ;  /* 0xfffffeff1d1d7812 */ /* 0x000fe200078ec0ff */
[----:B------:R-:W3:Y:S01]  /*6a2a0*/  LDCU UR40, c[0x0][0x39c] ;  /* 0x00007380ff2877ac */ /* 0x000ee20008000800 */
[----:B0-----:R-:W-:Y:S01]  /*6a2b0*/  ISETP.LT.AND P1, PT, R6, UR41, !P6 ;  /* 0x0000002906007c0c */ /* 0x001fe2000f721270 */
[----:B------:R-:W2:Y:S01]  /*6a2c0*/  LDL.LU R37, [R1+0x490] ;  /* 0x0004900001257983 */ /* 0x000ea20000300800 */
[----:B------:R-:W0:Y:S03]  /*6a2d0*/  LDCU UR41, c[0x0][0x39c] ;  /* 0x00007380ff2977ac */ /* 0x000e260008000800 */
[----:B------:R-:W2:Y:S02]  /*6a2e0*/  LDL.LU R6, [R1+0x494] ;  /* 0x0004940001067983 */ /* 0x000ea40000300800 */
        /* <DEDUP_REMOVED lines=9> */
[----:B------:R-:W-:-:S04]  /*6a380*/  @P0 LOP3.LUT R29, R29, 0x20, RZ, 0xfc, !PT ;  /* 0x000000201d1d0812 */ /* 0x000fc800078efcff */
[----:B------:R-:W-:Y:S02]  /*6a390*/  LOP3.LUT R29, R29, 0xffffffef, RZ, 0xc0, !PT ;  /* 0xffffffef1d1d7812 */ /* 0x000fe400078ec0ff */
[----:B----4-:R-:W-:Y:S01]  /*6a3a0*/  ISETP.LT.AND P0, PT, R7, UR77, !P6 ;  /* 0x0000004d07007c0c */ /* 0x010fe2000f701270 */
[----:B------:R-:W2:-:S12]  /*6a3b0*/  LDCU UR77, c[0x0][0x39c] ;  /* 0x00007380ff4d77ac */ /* 0x000e980008000800 */
[----:B------:R-:W-:Y:S02]  /*6a3c0*/  @P0 LOP3.LUT R29, R29, 0x10, RZ, 0xfc, !PT ;  /* 0x000000101d1d0812 */ /* 0x000fe400078efcff */
[----:B-1----:R-:W-:Y:S01]  /*6a3d0*/  ISETP.LT.AND P0, PT, R30, UR4, !P6 ;  /* 0x000000041e007c0c */ /* 0x002fe2000f701270 */
[----:B------:R-:W1:Y:S01]  /*6a3e0*/  LDCU UR4, c[0x0][0x39c] ;  /* 0x00007380ff0477ac */ /* 0x000e620008000800 */
[----:B------:R-:W4:Y:S04]  /*6a3f0*/  LDL.LU R30, [R1+0x1d1c] ;  /* 0x001d1c00011e7983 */ /* 0x000f280000300800 */
[----:B------:R-:W4:Y:S04]  /*6a400*/  LDL.LU R9, [R1+0x49c] ;  /* 0x00049c0001097983 */ /* 0x000f280000300800 */
[----:B------:R-:W4:Y:S01]  /*6a410*/  LDL.LU R7, [R1+0x4a0] ;  /* 0x0004a00001077983 */ /* 0x000f220000300800 */
[----:B---3--:R-:W-:Y:S01]  /*6a420*/  ISETP.LT.AND P2, PT, R25, UR40, !P6 ;  /* 0x0000002819007c0c */ /* 0x008fe2000f741270 */
[----:B------:R-:W3:Y:S02]  /*6a430*/  LDCU UR40, c[0x0][0x39c] ;  /* 0x00007380ff2877ac */ /* 0x000ee40008000800 */
[----:B------:R-:W4:Y:S01]  /*6a440*/  LDL.LU R25, [R1+0x4a4] ;  /* 0x0004a40001197983 */ /* 0x000f220000300800 */
[----:B------:R-:W-:-:S02]  /*6a450*/  LOP3.LUT R29, R29, 0xfffffff7, RZ, 0xc0, !PT ;  /* 0xfffffff71d1d7812 */ /* 0x000fc400078ec0ff */
[----:B0-----:R-:W-:Y:S01]  /*6a460*/  ISETP.LT.AND P1, PT, R2, UR41, !P6 ;  /* 0x0000002902007c0c */ /* 0x001fe2000f721270 */
[----:B------:R-:W0:Y:S01]  /*6a470*/  LDCU UR41, c[0x0][0x39c] ;  /* 0x00007380ff2977ac */ /* 0x000e220008000800 */
[----:B------:R-:W4:Y:S05]  /*6a480*/  LDL.LU R2, [R1+0x4a8] ;  /* 0x0004a80001027983 */ /* 0x000f2a0000300800 */
[----:B------:R-:W-:-:S04]  /*6a490*/  @P2 LOP3.LUT R29, R29, 0x8, RZ, 0xfc, !PT ;  /* 0x000000081d1d2812 */ /* 0x000fc800078efcff */
[----:B------:R-:W-:-:S04]  /*6a4a0*/  LOP3.LUT R29, R29, 0xfffffffb, RZ, 0xc0, !PT ;  /* 0xfffffffb1d1d7812 */ /* 0x000fc800078ec0ff */
[----:B------:R-:W-:-:S04]  /*6a4b0*/  @P1 LOP3.LUT R29, R29, 0x4, RZ, 0xfc, !PT ;  /* 0x000000041d1d1812 */ /* 0x000fc800078efcff */
[----:B------:R-:W-:-:S04]  /*6a4c0*/  LOP3.LUT R29, R29, 0xfffffffd, RZ, 0xc0, !PT ;  /* 0xfffffffd1d1d7812 */ /* 0x000fc800078ec0ff */
[----:B------:R-:W-:Y:S02]  /*6a4d0*/  @P0 LOP3.LUT R29, R29, 0x2, RZ, 0xfc, !PT ;  /* 0x000000021d1d0812 */ /* 0x000fe400078efcff */
[----:B--2---:R-:W-:Y:S01]  /*6a4e0*/  ISETP.LT.AND P0, PT, R8, UR77, !P6 ;  /* 0x0000004d08007c0c */ /* 0x004fe2000f701270 */
[----:B------:R-:W2:Y:S01]  /*6a4f0*/  LDCU UR77, c[0x0][0x39c] ;  /* 0x00007380ff4d77ac */ /* 0x000ea20008000800 */
[----:B------:R-:W2:Y:S01]  /*6a500*/  LDL.LU R8, [R1+0x4ac] ;  /* 0x0004ac0001087983 */ /* 0x000ea20000300800 */
        /* <DEDUP_REMOVED lines=11> */
[----:B----4-:R-:W-:-:S04]  /*6a5c0*/  LOP3.LUT R30, R30, 0x7fffffff, RZ, 0xc0, !PT ;  /* 0x7fffffff1e1e7812 */ /* 0x010fc800078ec0ff */
[----:B------:R-:W-:-:S04]  /*6a5d0*/  @P2 LOP3.LUT R30, R30, 0x80000000, RZ, 0xfc, !PT ;  /* 0x800000001e1e2812 */ /* 0x000fc800078efcff */
[----:B------:R-:W-:-:S04]  /*6a5e0*/  LOP3.LUT R30, R30, 0xbfffffff, RZ, 0xc0, !PT ;  /* 0xbfffffff1e1e7812 */ /* 0x000fc800078ec0ff */
[----:B------:R-:W-:-:S04]  /*6a5f0*/  @P1 LOP3.LUT R30, R30, 0x40000000, RZ, 0xfc, !PT ;  /* 0x400000001e1e1812 */ /* 0x000fc800078efcff */
[----:B------:R-:W-:Y:S02]  /*6a600*/  LOP3.LUT R30, R30, 0xdfffffff, RZ, 0xc0, !PT ;  /* 0xdfffffff1e1e7812 */ /* 0x000fe400078ec0ff */
[----:B0-----:R-:W-:Y:S01]  /*6a610*/  ISETP.LT.AND P2, PT, R7, UR40, !P6 ;  /* 0x0000002807007c0c */ /* 0x001fe2000f741270 */
[----:B------:R-:W3:Y:S01]  /*6a620*/  LDCU UR40, c[0x0][0x39c] ;  /* 0x00007380ff2877ac */ /* 0x000ee20008000800 */
[----:B------:R-:W-:Y:S02]  /*6a630*/  @P0 LOP3.LUT R30, R30, 0x20000000, RZ, 0xfc, !PT ;  /* 0x200000001e1e0812 */ /* 0x000fe400078efcff */
[----:B--2---:R-:W-:Y:S01]  /*6a640*/  ISETP.LT.AND P0, PT, R9, UR77, !P6 ;  /* 0x0000004d09007c0c */ /* 0x004fe2000f701270 */
[----:B------:R-:W0:Y:S01]  /*6a650*/  LDCU UR77, c[0x0][0x39c] ;  /* 0x00007380ff4d77ac */ /* 0x000e220008000800 */
[----:B------:R-:W2:Y:S04]  /*6a660*/  LDL.LU R9, [R1+0x4bc] ;  /* 0x0004bc0001097983 */ /* 0x000ea80000300800 */
        /* <DEDUP_REMOVED lines=15> */
[----:B0-----:R-:W-:Y:S01]  /*6a760*/  ISETP.LT.AND P0, PT, R8, UR77, !P6 ;  /* 0x0000004d08007c0c */ /* 0x001fe2000f701270 */
[----:B------:R-:W2:Y:S01]  /*6a770*/  LDCU UR77, c[0x0][0x39c] ;  /* 0x00007380ff4d77ac */ /* 0x000ea20008000800 */
[----:B------:R-:W4:Y:S01]  /*6a780*/  LDL.LU R8, [R1+0x4cc] ;  /* 0x0004cc0001087983 */ /* 0x000f220000300800 */
[----:B---3--:R-:W-:Y:S02]  /*6a790*/  ISETP.LT.AND P2, PT, R37, UR40, !P6 ;  /* 0x0000002825007c0c */ /* 0x008fe4000f741270 */
[----:B------:R-:W-:Y:S01]  /*6a7a0*/  LOP3.LUT R30, R30, 0xfeffffff, RZ, 0xc0, !PT ;  /* 0xfeffffff1e1e7812 */ /* 0x000fe200078ec0ff */
[----:B------:R-:W3:Y:S01]  /*6a7b0*/  LDL.LU R37, [R1+0x4d0] ;  /* 0x0004d00001257983 */ /* 0x000ee20000300800 */
[----:B------:R-:W-:Y:S01]  /*6a7c0*/  ISETP.LT.AND P1, PT, R6, UR41, !P6 ;  /* 0x0000002906007c0c */ /* 0x000fe2000f721270 */
[----:B------:R-:W4:Y:S02]  /*6a7d0*/  LDCU UR40, c[0x0][0x39c] ;  /* 0x00007380ff2877ac */ /* 0x000f240008000800 */
[----:B------:R-:W3:Y:S01]  /*6a7e0*/  LDL.LU R6, [R1+0x4d4] ;  /* 0x0004d40001067983 */ /* 0x000ee20000300800 */
[----:B------:R-:W0:Y:S02]  /*6a7f0*/  LDCU UR41, c[0x0][0x39c] ;  /* 0x00007380ff2977ac */ /* 0x000e240008000800 */
[----:B------:R-:W-:-:S04]  /*6a800*/  @P0 LOP3.LUT R30, R30, 0x1000000, RZ, 0xfc, !PT ;  /* 0x010000001e1e0812 */ /* 0x000fc800078efcff */
[----:B------:R-:W-:-:S04]  /*6a810*/  LOP3.LUT R30, R30, 0xff7fffff, RZ, 0xc0, !PT ;  /* 0xff7fffff1e1e7812 */ /* 0x000fc800078ec0ff */
[----:B------:R-:W-:Y:S02]  /*6a820*/  @P2 LOP3.LUT R30, R30, 0x800000, RZ, 0xfc, !PT ;  /* 0x008000001e1e2812 */ /* 0x000fe400078efcff */
[----:B-1----:R-:W-:Y:S01]  /*6a830*/  ISETP.LT.AND P0, PT, R24, UR4, !P6 ;  /* 0x0000000418007c0c */ /* 0x002fe2000f701270 */
[----:B------:R-:W1:Y:S01]  /*6a840*/  LDCU UR4, c[0x0][0x39c] ;  /* 0x00007380ff0477ac */ /* 0x000e620008000800 */
[----:B------:R-:W-:Y:S01]  /*6a850*/  LOP3.LUT R30, R30, 0xffbfffff, RZ, 0xc0, !PT ;  /* 0xffbfffff1e1e7812 */ /* 0x000fe200078ec0ff */
[----:B------:R-:W3:Y:S03]  /*6a860*/  LDL.LU R24, [R1+0x4d8] ;  /* 0x0004d80001187983 */ /* 0x000ee60000300800 */
[----:B------:R-:W-:-:S04]  /*6a870*/  @P1 LOP3.LUT R30, R30, 0x400000, RZ, 0xfc, !PT ;  /* 0x004000001e1e1812 */ /* 0x000fc800078efcff */
[----:B------:R-:W-:-:S04]  /*6a880*/  LOP3.LUT R30, R30, 0xffdfffff, RZ, 0xc0, !PT ;  /* 0xffdfffff1e1e7812 */ /* 0x000fc800078ec0ff */
[----:B------:R-:W-:Y:S02]  /*6a890*/  @P0 LOP3.LUT R30, R30, 0x200000, RZ, 0xfc, !PT ;  /* 0x002000001e1e0812 */ /* 0x000fe400078efcff */
[----:B--2---:R-:W-:Y:S01]  /*6a8a0*/  ISETP.LT.AND P0, PT, R9, UR77, !P6 ;  /* 0x0000004d09007c0c */ /* 0x004fe2000f701270 */
[----:B------:R-:W2:Y:S01]  /*6a8b0*/  LDCU UR77, c[0x0][0x39c] ;  /* 0x00007380ff4d77ac */ /* 0x000ea20008000800 */
[----:B------:R-:W3:Y:S01]  /*6a8c0*/  LDL.LU R9, [R1+0x4dc] ;  /* 0x0004dc0001097983 */ /* 0x000ee20000300800 */
[----:B----4-:R-:W-:Y:S01]  /*6a8d0*/  ISETP.LT.AND P2, PT, R7, UR40, !P6 ;  /* 0x0000002807007c0c */ /* 0x010fe2000f741270 */
[----:B------:R-:W3:Y:S02]  /*6a8e0*/  LDCU UR40, c[0x0][0x39c] ;  /* 0x00007380ff2877ac */ /* 0x000ee40008000800 */
        /* <DEDUP_REMOVED lines=15> */
[----:B--2---:R-:W-:Y:S01]  /*6a9e0*/  ISETP.LT.AND P0, PT, R8, UR77, !P6 ;  /* 0x0000004d08007c0c */ /* 0x004fe2000f701270 */
[----:B------:R-:W2:Y:S01]  /*6a9f0*/  LDCU UR77, c[0x0][0x39c] ;  /* 0x00007380ff4d77ac */ /* 0x000ea20008000800 */
[----:B------:R-:W4:Y:S01]  /*6aa00*/  LDL.LU R8, [R1+0x4ec] ;  /* 0x0004ec0001087983 */ /* 0x000f220000300800 */
[----:B---3--:R-:W-:Y:S02]  /*6aa10*/  ISETP.LT.AND P2, PT, R37, UR40, !P6 ;  /* 0x0000002825007c0c */ /* 0x008fe4000f741270 */
[----:B0-----:R-:W-:Y:S01]  /*6aa20*/  ISETP.LT.AND P1, PT, R6, UR41, !P6 ;  /* 0x0000002906007c0c */ /* 0x001fe2000f721270 */
[----:B------:R-:W3:Y:S01]  /*6aa30*/  LDL.LU R37, [R1+0x4f0] ;  /* 0x0004f00001257983 */ /* 0x000ee20000300800 */
[----:B------:R-:W-:Y:S01]  /*6aa40*/  LOP3.LUT R30, R30, 0xfffeffff, RZ, 0xc0, !PT ;  /* 0xfffeffff1e1e7812 */ /* 0x000fe200078ec0ff */
[----:B------:R-:W4:Y:S02]  /*6aa50*/  LDCU UR40, c[0x0][0x39c] ;  /* 0x00007380ff2877ac */ /* 0x000f240008000800 */
[----:B------:R-:W3:Y:S03]  /*6aa60*/  LDL.LU R6, [R1+0x4f4] ;  /* 0x0004f40001067983 */ /* 0x000ee60000300800 */
[----:B------:R-:W-:Y:S01]  /*6aa70*/  @P0 LOP3.LUT R30, R30, 0x10000, RZ, 0xfc, !PT ;  /* 0x000100001e1e0812 */ /* 0x000fe200078efcff */
[----:B------:R-:W0:Y:S01]  /*6aa80*/  LDCU UR41, c[0x0][0x39c] ;  /* 0x00007380ff2977ac */ /* 0x000e220008000800 */
[----:B-1----:R-:W-:Y:S01]  /*6aa90*/  ISETP.LT.AND P0, PT, R24, UR4, !P6 ;  /* 0x0000000418007c0c */ /* 0x002fe2000f701270 */
[----:B------:R-:W1:Y:S01]  /*6aaa0*/  LDCU UR4, c[0x0][0x39c] ;  /* 0x00007380ff0477ac */ /* 0x000e620008000800 */
[----:B------:R-:W3:Y:S01]  /*6aab0*/  LDL.LU R24, [R1+0x4f8] ;  /* 0x0004f80001187983 */ /* 0x000ee20000300800 */
[----:B------:R-:W-:-:S04]  /*6aac0*/  LOP3.LUT R30, R30, 0xffff7fff, RZ, 0xc0, !PT ;  /* 0xffff7fff1e1e7812 */ /* 0x000fc800078ec0ff */
[----:B------:R-:W-:-:S04]  /*6aad0*/  @P2 LOP3.LUT R30, R30, 0x8000, RZ, 0xfc, !PT ;  /* 0x000080001e1e2812 */ /* 0x000fc800078efcff */
[----:B------:R-:W-:-:S04]  /*6aae0*/  LOP3.LUT R30, R30, 0xffffbfff, RZ, 0xc0, !PT ;  /* 0xffffbfff1e1e7812 */ /* 0x000fc800078ec0ff */
        /* <DEDUP_REMOVED lines=8> */
[----:B------:R-:W-:Y:S02]  /*6ab70*/  @P0 LOP3.LUT R30, R30, 0x2000, RZ, 0xfc, !PT ;  /* 0x000020001e1e0812 */ /* 0x000fe400078efcff */
[----:B--2---:R-:W-:Y:S01]  /*6ab80*/  ISETP.LT.AND P0, PT, R9, UR77, !P6 ;  /* 0x0000004d09007c0c */ /* 0x004fe2000f701270 */
[----:B------:R-:W2:Y:S01]  /*6ab90*/  LDCU UR77, c[0x0][0x39c] ;  /* 0x00007380ff4d77ac */ /* 0x000ea20008000800 */
        /* <DEDUP_REMOVED lines=8> */
[----:B------:R-:W-:Y:S01]  /*6ac20*/  @P1 LOP3.LUT R30, R30, 0x400, RZ, 0xfc, !PT ;  /* 0x000004001e1e1812 */ /* 0x000fe200078efcff */
[----:B------:R-:W4:Y:S03]  /*6ac30*/  LDL.LU R9, [R1+0x50c] ;  /* 0x00050c0001097983 */ /* 0x000f260000300800 */
[----:B------:R-:W-:-:S04]  /*6ac40*/  LOP3.LUT R30, R30, 0xfffffdff, RZ, 0xc0, !PT ;  /* 0xfffffdff1e1e7812 */ /* 0x000fc800078ec0ff */
[----:B------:R-:W-:Y:S02]  /*6ac50*/  @P0 LOP3.LUT R30, R30, 0x200, RZ, 0xfc, !PT ;  /* 0x000002001e1e0812 */ /* 0x000fe400078efcff */
[----:B--2---:R-:W-:Y:S01]  /*6ac60*/  ISETP.LT.AND P0, PT, R8, UR77, !P6 ;  /* 0x0000004d08007c0c */ /* 0x004fe2000f701270 */
[----:B------:R-:W4:Y:S01]  /*6ac70*/  LDCU UR77, c[0x0][0x39c] ;  /* 0x00007380ff4d77ac */ /* 0x000f220008000800 */
[----:B---3--:R-:W-:Y:S01]  /*6ac80*/  ISETP.LT.AND P2, PT, R37, UR40, !P6 ;  /* 0x0000002825007c0c */ /* 0x008fe2000f741270 */
[----:B------:R-:W2:Y:S01]  /*6ac90*/  LDL.LU R8, [R1+0x510] ;  /* 0x0005100001087983 */ /* 0x000ea20000300800 */
[----:B------:R-:W-:Y:S01]  /*6aca0*/  LOP3.LUT R30, R30, 0xfffffeff, RZ, 0xc0, !PT ;  /* 0xfffffeff1e1e7812 */ /* 0x000fe200078ec0ff */
[----:B------:R-:W3:Y:S01]  /*6acb0*/  LDCU UR40, c[0x0][0x39c] ;  /* 0x00007380ff2877ac */ /* 0x000ee20008000800 */
[----:B0-----:R-:W-:Y:S02]  /*6acc0*/  ISETP.LT.AND P1, PT, R6, UR41, !P6 ;  /* 0x0000002906007c0c */ /* 0x001fe4000f721270 */
[----:B------:R-:W2:Y:S01]  /*6acd0*/  LDL.LU R6, [R1+0x514] ;  /* 0x0005140001067983 */ /* 0x000ea20000300800 */
[----:B------:R-:W0:Y:S04]  /*6ace0*/  LDCU UR41, c[0x0][0x39c] ;  /* 0x00007380ff2977ac */ /* 0x000e280008000800 */
        /* <DEDUP_REMOVED lines=12> */
[----:B------:R-:W4:-:S12]  /*6adb0*/  LDCU UR77, c[0x0][0x39c] ;  /* 0x00007380ff4d77ac */ /* 0x000f180008000800 */
[----:B------:R-:W-:Y:S02]  /*6adc0*/  @P0 LOP3.LUT R30, R30, 0x10, RZ, 0xfc, !PT ;  /* 0x000000101e1e0812 */ /* 0x000fe400078efcff */
[----:B-1----:R-:W-:Y:S01]  /*6add0*/  ISETP.LT.AND P0, PT, R31, UR4, !P6 ;  /* 0x000000041f007c0c */ /* 0x002fe2000f701270 */
[----:B------:R-:W1:Y:S01]  /*6ade0*/  LDCU UR4, c[0x0][0x39c] ;  /* 0x00007380ff0477ac */ /* 0x000e620008000800 */
[----:B------:R-:W2:Y:S01]  /*6adf0*/  LDL.LU R31, [R1+0x1d18] ;  /* 0x001d1800011f7983 */ /* 0x000ea20000300800 */
[----:B---3--:R-:W-:Y:S02]  /*6ae00*/  ISETP.LT.AND P2, PT, R25, UR40, !P6 ;  /* 0x0000002819007c0c */ /* 0x008fe4000f741270 */
[----:B------:R-:W-:Y:S01]  /*6ae10*/  LOP3.LUT R30, R30, 0xfffffff7, RZ, 0xc0, !PT ;  /* 0xfffffff71e1e7812 */ /* 0x000fe200078ec0ff */
[----:B------:R-:W3:Y:S01]  /*6ae20*/  LDL.LU R37, [R1+0x51c] ;  /* 0x00051c0001257983 */ /* 0x000ee20000300800 */
[----:B------:R-:W2:Y:S03]  /*6ae30*/  LDCU UR40, c[0x0][0x39c] ;  /* 0x00007380ff2877ac */ /* 0x000ea60008000800 */
[----:B------:R-:W3:Y:S04]  /*6ae40*/  LDL.LU R7, [R1+0x520] ;  /* 0x0005200001077983 */ /* 0x000ee80000300800 */
[----:B------:R-:W3:Y:S01]  /*6ae50*/  LDL.LU R25, [R1+0x524] ;  /* 0x0005240001197983 */ /* 0x000ee20000300800 */
[----:B0-----:R-:W-:Y:S01]  /*6ae60*/  ISETP.LT.AND P1, PT, R2, UR41, !P6 ;  /* 0x0000002902007c0c */ /* 0x001fe2000f721270 */
[----:B------:R-:W0:Y:S01]  /*6ae70*/  LDCU UR41, c[0x0][0x39c] ;  /* 0x00007380ff2977ac */ /* 0x000e220008000800 */
[----:B------:R-:W-:Y:S01]  /*6ae80*/  @P2 LOP3.LUT R30, R30, 0x8, RZ, 0xfc, !PT ;  /* 0x000000081e1e2812 */ /* 0x000fe200078efcff */
[----:B------:R-:W3:Y:S03]  /*6ae90*/  LDL.LU R2, [R1+0x528] ;  /* 0x0005280001027983 */ /* 0x000ee60000300800 */
[----:B------:R-:W-:-:S07]  /*6aea0*/  LOP3.LUT R30, R30, 0xfffffffb, RZ, 0xc0, !PT ;  /* 0xfffffffb1e1e7812 */ /* 0x000fce00078ec0ff */
[----:B------:R-:W-:-:S04]  /*6aeb0*/  @P1 LOP3.LUT R30, R30, 0x4, RZ, 0xfc, !PT ;  /* 0x000000041e1e1812 */ /* 0x000fc800078efcff */
[----:B------:R-:W-:Y:S02]  /*6aec0*/  LOP3.LUT R30, R30, 0xfffffffd, RZ, 0xc0, !PT ;  /* 0xfffffffd1e1e7812 */ /* 0x000fe400078ec0ff */
[----:B--2---:R-:W-:Y:S01]  /*6aed0*/  ISETP.LT.AND P2, PT, R8, UR40, !P6 ;  /* 0x0000002808007c0c */ /* 0x004fe2000f741270 */
[----:B------:R-:W3:Y:S01]  /*6aee0*/  LDCU UR40, c[0x0][0x39c] ;  /* 0x00007380ff2877ac */ /* 0x000ee20008000800 */
[----:B------:R-:W-:Y:S02]  /*6aef0*/  @P0 LOP3.LUT R30, R30, 0x2, RZ, 0xfc, !PT ;  /* 0x000000021e1e0812 */ /* 0x000fe400078efcff */
[----:B----4-:R-:W-:Y:S01]  /*6af00*/  ISETP.LT.AND P0, PT, R9, UR77, !P6 ;  /* 0x0000004d09007c0c */ /* 0x010fe2000f701270 */
[----:B------:R-:W2:Y:S01]  /*6af10*/  LDCU UR77, c[0x0][0x39c] ;  /* 0x00007380ff4d77ac */ /* 0x000ea20008000800 */
[----:B------:R-:W4:Y:S01]  /*6af20*/  LDL.LU R9, [R1+0x52c] ;  /* 0x00052c0001097983 */ /* 0x000f220000300800 */
[----:B0-----:R-:W-:Y:S02]  /*6af30*/  ISETP.LT.AND P1, PT, R6, UR41, !P6 ;  /* 0x0000002906007c0c */ /* 0x001fe4000f721270 */
[----:B------:R-:W-:Y:S01]  /*6af40*/  LOP3.LUT R30, R30, 0xfffffffe, RZ, 0xc0, !PT ;  /* 0xfffffffe1e1e7812 */ /* 0x000fe200078ec0ff */
[----:B------:R-:W4:Y:S01]  /*6af50*/  LDL.LU R8, [R1+0x530] ;  /* 0x0005300001087983 */ /* 0x000f220000300800 */
[----:B------:R-:W0:Y:S03]  /*6af60*/  LDCU UR41, c[0x0][0x39c] ;  /* 0x00007380ff2977ac */ /* 0x000e260008000800 */
        /* <DEDUP_REMOVED lines=9> */
[----:B------:R-:W-:Y:S02]  /*6b000*/  LOP3.LUT R31, R31, 0xdfffffff, RZ, 0xc0, !PT ;  /* 0xdfffffff1f1f7812 */ /* 0x000fe400078ec0ff */
[----:B---3--:R-:W-:Y:S01]  /*6b010*/  ISETP.LT.AND P2, PT, R7, UR40, !P6 ;  /* 0x0000002807007c0c */ /* 0x008fe2000f741270 */
[----:B------:R-:W3:Y:S01]  /*6b020*/  LDCU UR40, c[0x0][0x39c] ;  /* 0x00007380ff2877ac */ /* 0x000ee20008000800 */
[----:B------:R-:W-:Y:S02]  /*6b030*/  @P0 LOP3.LUT R31, R31, 0x20000000, RZ, 0xfc, !PT ;  /* 0x200000001f1f0812 */ /* 0x000fe400078efcff */
[----:B--2---:R-:W-:Y:S01]  /*6b040*/  ISETP.LT.AND P0, PT, R37, UR77, !P6 ;  /* 0x0000004d25007c0c */ /* 0x004fe2000f701270 */
[----:B------:R-:W2:Y:S01]  /*6b050*/  LDCU UR77, c[0x0][0x39c] ;  /* 0x00007380ff4d77ac */ /* 0x000ea20008000800 */
[----:B------:R-:W3:Y:S01]  /*6b060*/  LDL.LU R37, [R1+0x53c] ;  /* 0x00053c0001257983 */ /* 0x000ee20000300800 */
[----:B0-----:R-:W-:Y:S02]  /*6b070*/  ISETP.LT.AND P1, PT, R25, UR41, !P6 ;  /* 0x0000002919007c0c */ /* 0x001fe4000f721270 */
[----:B------:R-:W-:Y:S01]  /*6b080*/  LOP3.LUT R31, R31, 0xefffffff, RZ, 0xc0, !PT ;  /* 0xefffffff1f1f7812 */ /* 0x000fe200078ec0ff */
[----:B------:R-:W3:Y:S01]  /*6b090*/  LDL.LU R7, [R1+0x540] ;  /* 0x0005400001077983 */ /* 0x000ee20000300800 */
[----:B------:R-:W4:Y:S03]  /*6b0a0*/  LDCU UR41, c[0x0][0x39c] ;  /* 0x00007380ff2977ac */ /* 0x000f260008000800 */
[----:B------:R-:W3:Y:S03]  /*6b0b0*/  LDL.LU R25, [R1+0x544] ;  /* 0x0005440001197983 */ /* 0x000ee60000300800 */
[----:B------:R-:W-:-:S04]  /*6b0c0*/  @P0 LOP3.LUT R31, R31, 0x10000000, RZ, 0xfc, !PT ;  /* 0x100000001f1f0812 */ /* 0x000fc800078efcff */
[----:B------:R-:W-:Y:S02]  /*6b0d0*/  LOP3.LUT R31, R31, 0xf7ffffff, RZ, 0xc0, !PT ;  /* 0xf7ffffff1f1f7812 */ /* 0x000fe400078ec0ff */
[----:B-1----:R-:W-:Y:S01]  /*6b0e0*/  ISETP.LT.AND P0, PT, R2, UR4, !P6 ;  /* 0x0000000402007c0c */ /* 0x002fe2000f701270 */
[----:B------:R-:W0:Y:S01]  /*6b0f0*/  LDCU UR4, c[0x0][0x39c] ;  /* 0x00007380ff0477ac */ /* 0x000e220008000800 */
[----:B------:R-:W-:Y:S01]  /*6b100*/  @P2 LOP3.LUT R31, R31, 0x8000000, RZ, 0xfc, !PT ;  /* 0x080000001f1f2812 */ /* 0x000fe200078efcff */
[----:B------:R-:W3:Y:S03]  /*6b110*/  LDL.LU R2, [R1+0x548] ;  /* 0x0005480001027983 */ /* 0x000ee60000300800 */
[----:B------:R-:W-:-:S04]  /*6b120*/  LOP3.LUT R31, R31, 0xfbffffff, RZ, 0xc0, !PT ;  /* 0xfbffffff1f1f7812 */ /* 0x000fc800078ec0ff */
[----:B------:R-:W-:-:S04]  /*6b130*/  @P1 LOP3.LUT R31, R31, 0x4000000, RZ, 0xfc, !PT ;  /* 0x040000001f1f1812 */ /* 0x000fc800078efcff */
[----:B------:R-:W-:Y:S02]  /*6b140*/  LOP3.LUT R31, R31, 0xfdffffff, RZ, 0xc0, !PT ;  /* 0xfdffffff1f1f7812 */ /* 0x000fe400078ec0ff */
[----:B----4-:R-:W-:Y:S01]  /*6b150*/  ISETP.LT.AND P1, PT, R6, UR41, !P6 ;  /* 0x0000002906007c0c */ /* 0x010fe2000f721270 */
[----:B------:R-:W1:Y:S01]  /*6b160*/  LDCU UR41, c[0x0][0x39c] ;  /* 0x00007380ff2977ac */ /* 0x000e620008000800 */
[----:B------:R-:W-:Y:S02]  /*6b170*/  @P0 LOP3.LUT R31, R31, 0x2000000, RZ, 0xfc, !PT ;  /* 0x020000001f1f0812 */ /* 0x000fe400078efcff */
[----:B--2---:R-:W-:Y:S01]  /*6b180*/  ISETP.LT.AND P0, PT, R9, UR77, !P6 ;  /* 0x0000004d09007c0c */ /* 0x004fe2000f701270 */
[----:B------:R-:W2:Y:S01]  /*6b190*/  LDCU UR77, c[0x0][0x39c] ;  /* 0x00007380ff4d77ac */ /* 0x000ea20008000800 */
[----:B------:R-:W4:Y:S04]  /*6b1a0*/  LDL.LU R9, [R1+0x54c] ;  /* 0x00054c0001097983 */ /* 0x000f280000300800 */
[----:B------:R-:W4:Y:S01]  /*6b1b0*/  LDL.LU R6, [R1+0x7ac] ;  /* 0x0007ac0001067983 */ /* 0x000f220000300800 */
[----:B---3--:R-:W-:Y:S01]  /*6b1c0*/  ISETP.LT.AND P2, PT, R8, UR40, !P6 ;  /* 0x0000002808007c0c */ /* 0x008fe2000f741270 */
[----:B------:R-:W3:Y:S01]  /*6b1d0*/  LDCU UR40, c[0x0][0x39c] ;  /* 0x00007380ff2877ac */ /* 0x000ee20008000800 */
[----:B------:R-:W-:-:S04]  /*6b1e0*/  LOP3.LUT R31, R31, 0xfeffffff, RZ, 0xc0, !PT ;  /* 0xfeffffff1f1f7812 */ /* 0x000fc800078ec0ff */
[----:B------:R-:W-:Y:S02]  /*6b1f0*/  @P0 LOP3.LUT R31, R31, 0x1000000, RZ, 0xfc, !PT ;  /* 0x010000001f1f0812 */ /* 0x000fe400078efcff */
[----:B0-----:R-:W-:Y:S01]  /*6b200*/  ISETP.LT.AND P0, PT, R24, UR4, !P6 ;  /* 0x0000000418007c0c */ /* 0x001fe2000f701270 */
[----:B------:R-:W0:Y:S01]  /*6b210*/  LDCU UR4, c[0x0][0x39c] ;  /* 0x00007380ff0477ac */ /* 0x000e220008000800 */
[----:B------:R-:W4:Y:S01]  /*6b220*/  LDL.LU R24, [R1+0x550] ;  /* 0x0005500001187983 */ /* 0x000f220000300800 */
[----:B------:R-:W-:-:S03]  /*6b230*/  LOP3.LUT R31, R31, 0xff7fffff, RZ, 0xc0, !PT ;  /* 0xff7fffff1f1f7812 */ /* 0x000fc600078ec0ff */
[----:B------:R-:W4:Y:S01]  /*6b240*/  LDL.LU R8, [R1+0x554] ;  /* 0x0005540001087983 */ /* 0x000f220000300800 */
        /* <DEDUP_REMOVED lines=8> */
[----:B------:R-:W4:Y:S01]  /*6b2d0*/  LDL.LU R25, [R1+0x558] ;  /* 0x0005580001197983 */ /* 0x000f220000300800 */
[----:B---3--:R-:W-:Y:S02]  /*6b2e0*/  ISETP.LT.AND P2, PT, R7, UR40, !P6 ;  /* 0x0000002807007c0c */ /* 0x008fe4000f741270 */
[----:B--2---:R-:W-:Y:S01]  /*6b2f0*/  ISETP.LT.AND P0, PT, R37, UR77, !P6 ;  /* 0x0000004d25007c0c */ /* 0x004fe2000f701270 */
[----:B------:R-:W2:Y:S01]  /*6b300*/  LDL.LU R7, [R1+0x55c] ;  /* 0x00055c0001077983 */ /* 0x000ea20000300800 */
[----:B------:R-:W4:Y:S03]  /*6b310*/  LDCU UR77, c[0x0][0x39c] ;  /* 0x00007380ff4d77ac */ /* 0x000f260008000800 */
[----:B------:R-:W3:Y:S01]  /*6b320*/  LDL.LU R11, [R1+0x7b0] ;  /* 0x0007b000010b7983 */ /* 0x000ee20000300800 */
[----:B------:R-:W1:Y:S07]  /*6b330*/  LDCU UR40, c[0x0][0x39c] ;  /* 0x00007380ff2877ac */ /* 0x000e6e0008000800 */
[----:B------:R-:W-:-:S02]  /*6b340*/  @P0 LOP3.LUT R31, R31, 0x100000, RZ, 0xfc, !PT ;  /* 0x001000001f1f0812 */ /* 0x000fc400078efcff */
[----:B0-----:R-:W-:Y:S01]  /*6b350*/  ISETP.LT.AND P0, PT, R2, UR4, !P6 ;  /* 0x0000000402007c0c */ /* 0x001fe2000f701270 */
[----:B------:R-:W0:Y:S01]  /*6b360*/  LDCU UR4, c[0x0][0x39c] ;  /* 0x00007380ff0477ac */ /* 0x000e220008000800 */
[----:B------:R-:W3:Y:S01]  /*6b370*/  LDL.LU R2, [R1+0x560] ;  /* 0x0005600001027983 */ /* 0x000ee20000300800 */
[----:B------:R-:W-:-:S03]  /*6b380*/  LOP3.LUT R31, R31, 0xfff7ffff, RZ, 0xc0, !PT ;  /* 0xfff7ffff1f1f7812 */ /* 0x000fc600078ec0ff */
[----:B------:R-:W3:Y:S01]  /*6b390*/  LDL.LU R10, [R1+0x1050] ;  /* 0x00105000010a7983 */ /* 0x000ee20000300800 */
[----:B------:R-:W-:-:S03]  /*6b3a0*/  @P2 LOP3.LUT R31, R31, 0x80000, RZ, 0xfc, !PT ;  /* 0x000800001f1f2812 */ /* 0x000fc600078efcff */
[----:B------:R-:W3:Y:S01]  /*6b3b0*/  LDL.LU R37, [R1+0x564] ;  /* 0x0005640001257983 */ /* 0x000ee20000300800 */
[----:B------:R-:W-:-:S04]  /*6b3c0*/  LOP3.LUT R31, R31, 0xfffbffff, RZ, 0xc0, !PT ;  /* 0xfffbffff1f1f7812 */ /* 0x000fc800078ec0ff */
[----:B------:R-:W-:Y:S02]  /*6b3d0*/  @P1 LOP3.LUT R31, R31, 0x40000, RZ, 0xfc, !PT ;  /* 0x000400001f1f1812 */ /* 0x000fe400078efcff */
[----:B----4-:R-:W-:Y:S02]  /*6b3e0*/  ISETP.LT.AND P1, PT, R9, UR77, !P6 ;  /* 0x0000004d09007c0c */ /* 0x010fe4000f721270 */
[----:B------:R-:W-:Y:S01]  /*6b3f0*/  R2UR.FILL UR77, R6 ;  /* 0x00000000064d72ca */ /* 0x000fe200004e0000 */
[----:B------:R-:W4:Y:S04]  /*6b400*/  LDL.LU R9, [R1+0x104c] ;  /* 0x00104c0001097983 */ /* 0x000f280000300800 */
[----:B------:R-:W4:Y:S01]  /*6b410*/  LDL.LU R6, [R1+0x568] ;  /* 0x0005680001067983 */ /* 0x000f220000300800 */
[----:B------:R-:W-:-:S04]  /*6b420*/  LOP3.LUT R31, R31, 0xfffdffff, RZ, 0xc0, !PT ;  /* 0xfffdffff1f1f7812 */ /* 0x000fc800078ec0ff */
[----:B------:R-:W-:Y:S02]  /*6b430*/  @P0 LOP3.LUT R31, R31, 0x20000, RZ, 0xfc, !PT ;  /* 0x000200001f1f0812 */ /* 0x000fe400078efcff */
[----:B-1----:R-:W-:Y:S02]  /*6b440*/  ISETP.LT.AND P0, PT, R24, UR40, !P6 ;  /* 0x0000002818007c0c */ /* 0x002fe4000f701270 */
[----:B------:R-:W-:Y:S02]  /*6b450*/  LOP3.LUT R31, R31, 0xfffeffff, RZ, 0xc0, !PT ;  /* 0xfffeffff1f1f7812 */ /* 0x000fe400078ec0ff */
[----:B------:R-:W-:Y:S02]  /*6b460*/  R2UR.FILL UR40, R34 ;  /* 0x00000000222872ca */ /* 0x000fe400004e0000 */
[----:B------:R-:W-:Y:S01]  /*6b470*/  @P1 LOP3.LUT R31, R31, 0x10000, RZ, 0xfc, !PT ;  /* 0x000100001f1f1812 */ /* 0x000fe200078efcff */
[----:B------:R-:W4:Y:S04]  /*6b480*/  LDL.LU R34, [R1+0x1d14] ;  /* 0x001d140001227983 */ /* 0x000f280000300800 */
[----:B------:R-:W4:Y:S01]  /*6b490*/  LDL.LU R24, [R1+0x56c] ;  /* 0x00056c0001187983 */ /* 0x000f220000300800 */
[----:B------:R-:W-:-:S02]  /*6b4a0*/  LOP3.LUT R31, R31, 0xffff7fff, RZ, 0xc0, !PT ;  /* 0xffff7fff1f1f7812 */ /* 0x000fc400078ec0ff */
[----:B------:R-:W-:Y:S02]  /*6b4b0*/  ISETP.LT.AND P1, PT, R8, UR41, !P6 ;  /* 0x0000002908007c0c */ /* 0x000fe4000f721270 */
[----:B------:R-:W-:Y:S02]  /*6b4c0*/  @P0 LOP3.LUT R31, R31, 0x8000, RZ, 0xfc, !PT ;  /* 0x000080001f1f0812 */ /* 0x000fe400078efcff */
[----:B------:R-:W-:Y:S02]  /*6b4d0*/  R2UR.FILL UR41, R33 ;  /* 0x00000000212972ca */ /* 0x000fe400004e0000 */
[----:B------:R-:W4:Y:S04]  /*6b4e0*/  LDL.LU R33, [R1+0x1d10] ;  /* 0x001d100001217983 */ /* 0x000f280000300800 */
[----:B------:R-:W4:Y:S01]  /*6b4f0*/  LDL.LU R8, [R1+0x570] ;  /* 0x0005700001087983 */ /* 0x000f220000300800 */
[----:B------:R-:W-:-:S04]  /*6b500*/  LOP3.LUT R31, R31, 0xffffbfff, RZ, 0xc0, !PT ;  /* 0xffffbfff1f1f7812 */ /* 0x000fc800078ec0ff */
[----:B------:R-:W-:Y:S02]  /*6b510*/  @P1 LOP3.LUT R31, R31, 0x4000, RZ, 0xfc, !PT ;  /* 0x000040001f1f1812 */ /* 0x000fe400078efcff */
[----:B0-----:R-:W-:Y:S02]  /*6b520*/  ISETP.LT.AND P0, PT, R25, UR4, !P6 ;  /* 0x0000000419007c0c */ /* 0x001fe4000f701270 */
[----:B------:R-:W-:Y:S01]  /*6b530*/  R2UR.FILL UR4, R32 ;  /* 0x00000000200472ca */ /* 0x000fe200004e0000 */
[----:B------:R-:W4:Y:S04]  /*6b540*/  LDL.LU R25, [R1+0x574] ;  /* 0x0005740001197983 */ /* 0x000f280000300800 */
[----:B------:R-:W4:Y:S08]  /*6b550*/  LDL.LU R32, [R1+0x1d0c] ;  /* 0x001d0c0001207983 */ /* 0x000f300000300800 */
[----:B--2---:R-:W-:-:S02]  /*6b560*/  ISETP.LT.AND P1, PT, R7, UR4, !P6 ;  /* 0x0000000407007c0c */ /* 0x004fc4000f721270 */
[----:B------:R-:W2:Y:S01]  /*6b570*/  LDL.LU R7, [R1+0x578] ;  /* 0x0005780001077983 */ /* 0x000ea20000300800 */
[----:B------:R-:W-:-:S04]  /*6b580*/  LOP3.LUT R31, R31, 0xffffdfff, RZ, 0xc0, !PT ;  /* 0xffffdfff1f1f7812 */ /* 0x000fc800078ec0ff */
[----:B------:R-:W-:Y:S02]  /*6b590*/  @P0 LOP3.LUT R31, R31, 0x2000, RZ, 0xfc, !PT ;  /* 0x000020001f1f0812 */ /* 0x000fe400078efcff */
[----:B---3--:R-:W-:Y:S02]  /*6b5a0*/  ISETP.LT.AND P0, PT, R2, UR41, !P6 ;  /* 0x0000002902007c0c */ /* 0x008fe4000f701270 */
[----:B------:R-:W3:Y:S01]  /*6b5b0*/  LDL.LU R2, [R1+0x57c] ;  /* 0x00057c0001027983 */ /* 0x000ee20000300800 */
[----:B------:R-:W-:-:S04]  /*6b5c0*/  LOP3.LUT R31, R31, 0xffffefff, RZ, 0xc0, !PT ;  /* 0xffffefff1f1f7812 */ /* 0x000fc800078ec0ff */
[----:B------:R-:W-:Y:S02]  /*6b5d0*/  @P1 LOP3.LUT R31, R31, 0x1000, RZ, 0xfc, !PT ;  /* 0x000010001f1f1812 */ /* 0x000fe400078efcff */
[----:B------:R-:W-:Y:S02]  /*6b5e0*/  ISETP.LT.AND P1, PT, R37, UR40, !P6 ;  /* 0x0000002825007c0c */ /* 0x000fe4000f721270 */
[----:B------:R-:W3:Y:S01]  /*6b5f0*/  LDL.LU R37, [R1+0x580] ;  /* 0x0005800001257983 */ /* 0x000ee20000300800 */
[----:B------:R-:W-:-:S04]  /*6b600*/  LOP3.LUT R31, R31, 0xfffff7ff, RZ, 0xc0, !PT ;  /* 0xfffff7ff1f1f7812 */ /* 0x000fc800078ec0ff */
[----:B------:R-:W-:Y:S02]  /*6b610*/  @P0 LOP3.LUT R31, R31, 0x800, RZ, 0xfc, !PT ;  /* 0x000008001f1f0812 */ /* 0x000fe400078efcff */
[----:B----4-:R-:W-:Y:S01]  /*6b620*/  ISETP.LT.AND P0, PT, R6, UR77, !P6 ;  /* 0x0000004d06007c0c */ /* 0x010fe2000f701270 */
[----:B------:R-:W0:Y:S01]  /*6b630*/  LDCU UR77, c[0x0][0x39c] ;  /* 0x00007380ff4d77ac */ /* 0x000e220008000800 */
[----:B------:R-:W4:Y:S01]  /*6b640*/  LDL.LU R6, [R1+0x584] ;  /* 0x0005840001067983 */ /* 0x000f220000300800 */
[----:B------:R-:W-:-:S04]  /*6b650*/  LOP3.LUT R31, R31, 0xfffffbff, RZ, 0xc0, !PT ;  /* 0xfffffbff1f1f7812 */ /* 0x000fc800078ec0ff */
[----:B------:R-:W-:-:S04]  /*6b660*/  @P1 LOP3.LUT R31, R31, 0x400, RZ, 0xfc, !PT ;  /* 0x000004001f1f1812 */ /* 0x000fc800078efcff */
[----:B------:R-:W-:Y:S02]  /*6b670*/  LOP3.LUT R31, R31, 0xfffffdff, RZ, 0xc0, !PT ;  /* 0xfffffdff1f1f7812 */ /* 0x000fe400078ec0ff */
[----:B------:R-:W-:Y:S01]  /*6b680*/  ISETP.LT.AND P1, PT, R24, UR76, !P6 ;  /* 0x0000004c18007c0c */ /* 0x000fe2000f721270 */
[----:B------:R-:W1:Y:S01]  /*6b690*/  LDCU UR76, c[0x0][0x39c] ;  /* 0x00007380ff4c77ac */ /* 0x000e620008000800 */
[----:B------:R-:W4:Y:S01]  /*6b6a0*/  LDL.LU R24, [R1+0x588] ;  /* 0x0005880001187983 */ /* 0x000f220000300800 */
[----:B------:R-:W-:-:S04]  /*6b6b0*/  @P0 LOP3.LUT R31, R31, 0x200, RZ, 0xfc, !PT ;  /* 0x000002001f1f0812 */ /* 0x000fc800078efcff */
[----:B------:R-:W-:Y:S02]  /*6b6c0*/  LOP3.LUT R31, R31, 0xfffffeff, RZ, 0xc0, !PT ;  /* 0xfffffeff1f1f7812 */ /* 0x000fe400078ec0ff */
[----:B------:R-:W-:Y:S01]  /*6b6d0*/  ISETP.LT.AND P0, PT, R8, UR75, !P6 ;  /* 0x0000004b08007c0c */ /* 0x000fe2000f701270 */
[----:B------:R-:W0:Y:S03]  /*6b6e0*/  LDCU UR75, c[0x0][0x39c] ;  /* 0x00007380ff4b77ac */ /* 0x000e260008000800 */
[----:B------:R-:W-:-:S04]  /*6b6f0*/  @P1 LOP3.LUT R31, R31, 0x100, RZ, 0xfc, !PT ;  /* 0x000001001f1f1812 */ /* 0x000fc800078efcff */
[----:B------:R-:W-:-:S05]  /*6b700*/  LOP3.LUT R31, R31, 0xffffff7f, RZ, 0xc0, !PT ;  /* 0xffffff7f1f1f7812 */ /* 0x000fca00078ec0ff */
[----:B------:R-:W-:Y:S02]  /*6b710*/  @P0 LOP3.LUT R31, R31, 0x80, RZ, 0xfc, !PT ;  /* 0x000000801f1f0812 */ /* 0x000fe400078efcff */
[----:B------:R-:W-:Y:S01]  /*6b720*/  ISETP.LT.AND P1, PT, R25, UR74, !P6 ;  /* 0x0000004a19007c0c */ /* 0x000fe2000f721270 */
[----:B------:R-:W0:Y:S01]  /*6b730*/  LDCU UR74, c[0x0][0x39c] ;  /* 0x00007380ff4a77ac */ /* 0x000e220008000800 */
[----:B------:R-:W4:Y:S01]  /*6b740*/  LDL.LU R25, [R1+0x590] ;  /* 0x0005900001197983 */ /* 0x000f220000300800 */
[----:B--2---:R-:W-:Y:S01]  /*6b750*/  ISETP.LT.AND P0, PT, R7, UR73, !P6 ;  /* 0x0000004907007c0c */ /* 0x004fe2000f701270 */
[----:B------:R-:W2:Y:S02]  /*6b760*/  LDCU UR73, c[0x0][0x39c] ;  /* 0x00007380ff4977ac */ /* 0x000ea40008000800 */
[----:B------:R-:W2:Y:S01]  /*6b770*/  LDL.LU R7, [R1+0x594] ;  /* 0x0005940001077983 */ /* 0x000ea20000300800 */
[----:B------:R-:W-:-:S06]  /*6b780*/  LOP3.LUT R31, R31, 0xffffffbf, RZ, 0xc0, !PT ;  /* 0xffffffbf1f1f7812 */ /* 0x000fcc00078ec0ff */
[----:B------:R-:W-:Y:S02]  /*6b790*/  @P1 LOP3.LUT R31, R31, 0x40, RZ, 0xfc, !PT ;  /* 0x000000401f1f1812 */ /* 0x000fe400078efcff */
[----:B---3--:R-:W-:Y:S01]  /*6b7a0*/  ISETP.LT.AND P1, PT, R2, UR72, !P6 ;  /* 0x0000004802007c0c */ /* 0x008fe2000f721270 */
[----:B------:R-:W3:Y:S01]  /*6b7b0*/  LDCU UR72, c[0x0][0x39c] ;  /* 0x00007380ff4877ac */ /* 0x000ee20008000800 */
[----:B------:R-:W-:Y:S01]  /*6b7c0*/  LOP3.LUT R31, R31, 0xffffffdf, RZ, 0xc0, !PT ;  /* 0xffffffdf1f1f7812 */ /* 0x000fe200078ec0ff */
[----:B------:R-:W3:Y:S03]  /*6b7d0*/  LDL.LU R2, [R1+0x598] ;  /* 0x0005980001027983 */ /* 0x000ee60000300800 */
[----:B------:R-:W-:Y:S01]  /*6b7e0*/  @P0 LOP3.LUT R31, R31, 0x20, RZ, 0xfc, !PT ;  /* 0x000000201f1f0812 */ /* 0x000fe200078efcff */
[----:B------:R-:W3:Y:S01]  /*6b7f0*/  LDL.LU R8, [R1+0x59c] ;  /* 0x00059c0001087983 */ /* 0x000ee20000300800 */
[----:B------:R-:W-:Y:S01]  /*6b800*/  ISETP.LT.AND P0, PT, R37, UR71, !P6 ;  /* 0x0000004725007c0c */ /* 0x000fe2000f701270 */
[----:B------:R-:W0:Y:S01]  /*6b810*/  LDCU UR71, c[0x0][0x39c] ;  /* 0x00007380ff4777ac */ /* 0x000e220008000800 */
[----:B------:R-:W-:Y:S01]  /*6b820*/  LOP3.LUT R31, R31, 0xffffffef, RZ, 0xc0, !PT ;  /* 0xffffffef1f1f7812 */ /* 0x000fe200078ec0ff */
[----:B------:R-:W3:Y:S03]  /*6b830*/  LDL.LU R37, [R1+0x5a0] ;  /* 0x0005a00001257983 */ /* 0x000ee60000300800 */
[----:B------:R-:W-:-:S02]  /*6b840*/  @P1 LOP3.LUT R31, R31, 0x10, RZ, 0xfc, !PT ;  /* 0x000000101f1f1812 */ /* 0x000fc400078efcff */
[----:B----4-:R-:W-:Y:S01]  /*6b850*/  ISETP.LT.AND P1, PT, R6, UR70, !P6 ;  /* 0x0000004606007c0c */ /* 0x010fe2000f721270 */
[----:B------:R-:W4:Y:S01]  /*6b860*/  LDCU UR70, c[0x0][0x39c] ;  /* 0x00007380ff4677ac */ /* 0x000f220008000800 */
[----:B------:R-:W-:Y:S01]  /*6b870*/  LOP3.LUT R31, R31, 0xfffffff7, RZ, 0xc0, !PT ;  /* 0xfffffff71f1f7812 */ /* 0x000fe200078ec0ff */
[----:B------:R-:W3:Y:S03]  /*6b880*/  LDL.LU R6, [R1+0x5a4] ;  /* 0x0005a40001067983 */ /* 0x000ee60000300800 */
[----:B------:R-:W-:-:S04]  /*6b890*/  @P0 LOP3.LUT R31, R31, 0x8, RZ, 0xfc, !PT ;  /* 0x000000081f1f0812 */ /* 0x000fc800078efcff */
[----:B------:R-:W-:-:S04]  /*6b8a0*/  LOP3.LUT R31, R31, 0xfffffffb, RZ, 0xc0, !PT ;  /* 0xfffffffb1f1f7812 */ /* 0x000fc800078ec0ff */
[----:B------:R-:W-:Y:S02]  /*6b8b0*/  @P1 LOP3.LUT R31, R31, 0x4, RZ, 0xfc, !PT ;  /* 0x000000041f1f1812 */ /* 0x000fe400078efcff */
[----:B------:R-:W-:Y:S01]  /*6b8c0*/  ISETP.LT.AND P1, PT, R32, UR68, !P6 ;  /* 0x0000004420007c0c */ /* 0x000fe2000f721270 */
[----:B------:R-:W0:Y:S01]  /*6b8d0*/  LDCU UR68, c[0x0][0x39c] ;  /* 0x00007380ff4477ac */ /* 0x000e220008000800 */
[----:B------:R-:W3:Y:S01]  /*6b8e0*/  LDL.LU R32, [R1+0x1d08] ;  /* 0x001d080001207983 */ /* 0x000ee20000300800 */
[----:B------:R-:W-:Y:S02]  /*6b8f0*/  ISETP.LT.AND P0, PT, R24, UR69, !P6 ;  /* 0x0000004518007c0c */ /* 0x000fe4000f701270 */
[----:B------:R-:W-:Y:S01]  /*6b900*/  LOP3.LUT R31, R31, 0xfffffffd, RZ, 0xc0, !PT ;  /* 0xfffffffd1f1f7812 */ /* 0x000fe200078ec0ff */
[----:B------:R-:W4:Y:S01]  /*6b910*/  LDL.LU R24, [R1+0x5a8] ;  /* 0x0005a80001187983 */ /* 0x000f220000300800 */
[----:B------:R-:W-:Y:S01]  /*6b920*/  R2UR.FILL UR40, R9 ;  /* 0x00000000092872ca */ /* 0x000fe200004e0000 */
[----:B------:R-:W0:Y:S08]  /*6b930*/  LDCU UR69, c[0x0][0x39c] ;  /* 0x00007380ff4577ac */ /* 0x000e300008000800 */
[----:B------:R-:W-:-:S04]  /*6b940*/  @P0 LOP3.LUT R31, R31, 0x2, RZ, 0xfc, !PT ;  /* 0x000000021f1f0812 */ /* 0x000fc800078efcff */
[----:B------:R-:W-:-:S04]  /*6b950*/  LOP3.LUT R31, R31, 0xfffffffe, RZ, 0xc0, !PT ;  /* 0xfffffffe1f1f7812 */ /* 0x000fc800078ec0ff */
[----:B------:R-:W-:Y:S02]  /*6b960*/  @P1 LOP3.LUT R31, R31, 0x1, RZ, 0xfc, !PT ;  /* 0x000000011f1f1812 */ /* 0x000fe400078efcff */
[----:B------:R-:W-:Y:S01]  /*6b970*/  ISETP.LT.AND P0, PT, R25, UR67, !P6 ;  /* 0x0000004319007c0c */ /* 0x000fe2000f701270 */
[----:B------:R-:W0:Y:S01]  /*6b980*/  LDCU UR67, c[0x0][0x39c] ;  /* 0x00007380ff4377ac */ /* 0x000e220008000800 */
[----:B------:R-:W4:Y:S01]  /*6b990*/  LDL.LU R25, [R1+0x5ac] ;  /* 0x0005ac0001197983 */ /* 0x000f220000300800 */
[----:B--2---:R-:W-:Y:S01]  /*6b9a0*/  ISETP.LT.AND P1, PT, R7, UR66, !P6 ;  /* 0x0000004207007c0c */ /* 0x004fe2000f721270 */
[----:B------:R-:W2:Y:S02]  /*6b9b0*/  LDCU UR66, c[0x0][0x39c] ;  /* 0x00007380ff4277ac */ /* 0x000ea40008000800 */
[----:B------:R-:W2:Y:S01]  /*6b9c0*/  LDL.LU R7, [R1+0x5b0] ;  /* 0x0005b00001077983 */ /* 0x000ea20000300800 */
[----:B---3--:R-:W-:-:S06]  /*6b9d0*/  LOP3.LUT R32, R32, 0x7fffffff, RZ, 0xc0, !PT ;  /* 0x7fffffff20207812 */ /* 0x008fcc00078ec0ff */
[----:B------:R-:W-:Y:S02]  /*6b9e0*/  @P0 LOP3.LUT R32, R32, 0x80000000, RZ, 0xfc, !PT ;  /* 0x8000000020200812 */ /* 0x000fe400078efcff */
[----:B------:R-:W-:Y:S01]  /*6b9f0*/  ISETP.LT.AND P0, PT, R2, UR65, !P6 ;  /* 0x0000004102007c0c */ /* 0x000fe2000f701270 */
[----:B------:R-:W3:Y:S01]  /*6ba00*/  LDCU UR65, c[0x0][0x39c] ;  /* 0x00007380ff4177ac */ /* 0x000ee20008000800 */
[----:B------:R-:W3:Y:S01]  /*6ba10*/  LDL.LU R2, [R1+0x5b4] ;  /* 0x0005b40001027983 */ /* 0x000ee20000300800 */
[----:B------:R-:W-:-:S04]  /*6ba20*/  LOP3.LUT R32, R32, 0xbfffffff, RZ, 0xc0, !PT ;  /* 0xbfffffff20207812 */ /* 0x000fc800078ec0ff */
[----:B------:R-:W-:Y:S02]  /*6ba30*/  @P1 LOP3.LUT R32, R32, 0x40000000, RZ, 0xfc, !PT ;  /* 0x4000000020201812 */ /* 0x000fe400078efcff */
[----:B------:R-:W-:Y:S01]  /*6ba40*/  ISETP.LT.AND P1, PT, R8, UR64, !P6 ;  /* 0x0000004008007c0c */ /* 0x000fe2000f721270 */
[----:B------:R-:W0:Y:S01]  /*6ba50*/  LDCU UR64, c[0x0][0x39c] ;  /* 0x00007380ff4077ac */ /* 0x000e220008000800 */
        /* <DEDUP_REMOVED lines=13> */
[----:B----4-:R-:W-:Y:S01]  /*6bb30*/  ISETP.LT.AND P0, PT, R24, UR61, !P6 ;  /* 0x0000003d18007c0c */ /* 0x010fe2000f701270 */
[----:B------:R-:W4:Y:S01]  /*6bb40*/  LDCU UR61, c[0x0][0x39c] ;  /* 0x00007380ff3d77ac */ /* 0x000f220008000800 */
[----:B------:R-:W4:Y:S01]  /*6bb50*/  LDL.LU R24, [R1+0x5c4] ;  /* 0x0005c40001187983 */ /* 0x000f220000300800 */
[----:B------:R-:W-:-:S04]  /*6bb60*/  LOP3.LUT R32, R32, 0xfbffffff, RZ, 0xc0, !PT ;  /* 0xfbffffff20207812 */ /* 0x000fc800078ec0ff */
        /* <DEDUP_REMOVED lines=10> */
[----:B------:R-:W-:-:S04]  /*6bc10*/  @P1 LOP3.LUT R32, R32, 0x1000000, RZ, 0xfc, !PT ;  /* 0x0100000020201812 */ /* 0x000fc800078efcff */
[----:B------:R-:W-:-:S04]  /*6bc20*/  LOP3.LUT R32, R32, 0xff7fffff, RZ, 0xc0, !PT ;  /* 0xff7fffff20207812 */ /* 0x000fc800078ec0ff */
[----:B------:R-:W-:-:S04]  /*6bc30*/  @P0 LOP3.LUT R32, R32, 0x800000, RZ, 0xfc, !PT ;  /* 0x0080000020200812 */ /* 0x000fc800078efcff */
[----:B------:R-:W-:Y:S02]  /*6bc40*/  LOP3.LUT R32, R32, 0xffbfffff, RZ, 0xc0, !PT ;  /* 0xffbfffff20207812 */ /* 0x000fe400078ec0ff */
[----:B---3--:R-:W-:Y:S01]  /*6bc50*/  ISETP.LT.AND P1, PT, R2, UR58, !P6 ;  /* 0x0000003a02007c0c */ /* 0x008fe2000f721270 */
[----:B------:R-:W3:Y:S01]  /*6bc60*/  LDCU UR58, c[0x0][0x39c] ;  /* 0x00007380ff3a77ac */ /* 0x000ee20008000800 */
[----:B------:R-:W3:Y:S01]  /*6bc70*/  LDL.LU R2, [R1+0x5d0] ;  /* 0x0005d00001027983 */ /* 0x000ee20000300800 */
[----:B------:R-:W-:Y:S01]  /*6bc80*/  ISETP.LT.AND P0, PT, R8, UR57, !P6 ;  /* 0x0000003908007c0c */ /* 0x000fe2000f701270 */
[----:B------:R-:W0:Y:S02]  /*6bc90*/  LDCU UR57, c[0x0][0x39c] ;  /* 0x00007380ff3977ac */ /* 0x000e240008000800 */
[----:B------:R-:W3:Y:S07]  /*6bca0*/  LDL.LU R8, [R1+0x5d4] ;  /* 0x0005d40001087983 */ /* 0x000eee0000300800 */
[----:B------:R-:W-:-:S02]  /*6bcb0*/  @P1 LOP3.LUT R32, R32, 0x400000, RZ, 0xfc, !PT ;  /* 0x0040000020201812 */ /* 0x000fc400078efcff */
        /* <DEDUP_REMOVED lines=69> */
[----:B------:R-:W-:-:S04]  /*6c110*/  @P1 LOP3.LUT R32, R32, 0x100, RZ, 0xfc, !PT ;  /* 0x0000010020201812 */ /* 0x000fc800078efcff */
[----:B------:R-:W-:Y:S02]  /*6c120*/  LOP3.LUT R32, R32, 0xffffff7f, RZ, 0xc0, !PT ;  /* 0xffffff7f20207812 */ /* 0x000fe400078ec0ff */
[----:B------:R-:W-:Y:S01]  /*6c130*/  ISETP.LT.AND P1, PT, R37, UR42, !P6 ;  /* 0x0000002a25007c0c */ /* 0x000fe2000f721270 */
[----:B------:R-:W0:Y:S01]  /*6c140*/  LDCU UR42, c[0x0][0x39c] ;  /* 0x00007380ff2a77ac */ /* 0x000e220008000800 */
[----:B------:R-:W3:Y:S01]  /*6c150*/  LDL.LU R37, [R1+0x614] ;  /* 0x0006140001257983 */ /* 0x000ee20000300800 */
[----:B------:R-:W-:-:S04]  /*6c160*/  @P0 LOP3.LUT R32, R32, 0x80, RZ, 0xfc, !PT ;  /* 0x0000008020200812 */ /* 0x000fc800078efcff */
[----:B------:R-:W-:Y:S02]  /*6c170*/  LOP3.LUT R32, R32, 0xffffffbf, RZ, 0xc0, !PT ;  /* 0xffffffbf20207812 */ /* 0x000fe400078ec0ff */
[----:B------:R-:W-:Y:S01]  /*6c180*/  ISETP.LT.AND P0, PT, R6, UR39, !P6 ;  /* 0x0000002706007c0c */ /* 0x000fe2000f701270 */
[----:B------:R-:W0:Y:S03]  /*6c190*/  LDCU UR39, c[0x0][0x39c] ;  /* 0x00007380ff2777ac */ /* 0x000e260008000800 */
[----:B------:R-:W-:Y:S02]  /*6c1a0*/  @P1 LOP3.LUT R32, R32, 0x40, RZ, 0xfc, !PT ;  /* 0x0000004020201812 */ /* 0x000fe400078efcff */
[----:B----4-:R-:W-:Y:S01]  /*6c1b0*/  ISETP.LT.AND P1, PT, R24, UR38, !P6 ;  /* 0x0000002618007c0c */ /* 0x010fe2000f721270 */
[----:B------:R-:W4:Y:S01]  /*6c1c0*/  LDCU UR38, c[0x0][0x39c] ;  /* 0x00007380ff2677ac */ /* 0x000f220008000800 */
[----:B------:R-:W-:Y:S01]  /*6c1d0*/  LOP3.LUT R32, R32, 0xffffffdf, RZ, 0xc0, !PT ;  /* 0xffffffdf20207812 */ /* 0x000fe200078ec0ff */
[----:B------:R-:W4:Y:S04]  /*6c1e0*/  LDL.LU R24, [R1+0x618] ;  /* 0x0006180001187983 */ /* 0x000f280000300800 */
[----:B------:R-:W-:-:S04]  /*6c1f0*/  @P0 LOP3.LUT R32, R32, 0x20, RZ, 0xfc, !PT ;  /* 0x0000002020200812 */ /* 0x000fc800078efcff */
[----:B------:R-:W-:-:S04]  /*6c200*/  LOP3.LUT R32, R32, 0xffffffef, RZ, 0xc0, !PT ;  /* 0xffffffef20207812 */ /* 0x000fc800078ec0ff */
[----:B------:R-:W-:-:S04]  /*6c210*/  @P1 LOP3.LUT R32, R32, 0x10, RZ, 0xfc, !PT ;  /* 0x0000001020201812 */ /* 0x000fc800078efcff */
[----:B------:R-:W-:Y:S02]  /*6c220*/  LOP3.LUT R32, R32, 0xfffffff7, RZ, 0xc0, !PT ;  /* 0xfffffff720207812 */ /* 0x000fe400078ec0ff */
[----:B------:R-:W-:Y:S01]  /*6c230*/  ISETP.LT.AND P0, PT, R25, UR37, !P6 ;  /* 0x0000002519007c0c */ /* 0x000fe2000f701270 */
[----:B------:R-:W0:Y:S01]  /*6c240*/  LDCU UR37, c[0x0][0x39c] ;  /* 0x00007380ff2577ac */ /* 0x000e220008000800 */
[----:B------:R-:W4:Y:S04]  /*6c250*/  LDL.LU R25, [R1+0x61c] ;  /* 0x00061c0001197983 */ /* 0x000f280000300800 */
[----:B------:R-:W4:Y:S01]  /*6c260*/  LDL.LU R6, [R1+0x620] ;  /* 0x0006200001067983 */ /* 0x000f220000300800 */
[----:B--2---:R-:W-:Y:S01]  /*6c270*/  ISETP.LT.AND P1, PT, R7, UR36, !P6 ;  /* 0x0000002407007c0c */ /* 0x004fe2000f721270 */
[----:B------:R-:W2:Y:S05]  /*6c280*/  LDCU UR36, c[0x0][0x39c] ;  /* 0x00007380ff2477ac */ /* 0x000eaa0008000800 */
[----:B------:R-:W-:Y:S01]  /*6c290*/  @P0 LOP3.LUT R32, R32, 0x8, RZ, 0xfc, !PT ;  /* 0x0000000820200812 */ /* 0x000fe200078efcff */
[----:B------:R-:W2:Y:S03]  /*6c2a0*/  LDL.LU R7, [R1+0x624] ;  /* 0x0006240001077983 */ /* 0x000ea60000300800 */
[----:B------:R-:W-:-:S04]  /*6c2b0*/  LOP3.LUT R32, R32, 0xfffffffb, RZ, 0xc0, !PT ;  /* 0xfffffffb20207812 */ /* 0x000fc800078ec0ff */
[----:B------:R-:W-:Y:S02]  /*6c2c0*/  @P1 LOP3.LUT R32, R32, 0x4, RZ, 0xfc, !PT ;  /* 0x0000000420201812 */ /* 0x000fe400078efcff */
[----:B------:R-:W-:Y:S01]  /*6c2d0*/  ISETP.LT.AND P1, PT, R33, UR34, !P6 ;  /* 0x0000002221007c0c */ /* 0x000fe2000f721270 */
[----:B------:R-:W0:Y:S01]  /*6c2e0*/  LDCU UR34, c[0x0][0x39c] ;  /* 0x00007380ff2277ac */ /* 0x000e220008000800 */
[----:B------:R-:W2:Y:S01]  /*6c2f0*/  LDL.LU R33, [R1+0x1d04] ;  /* 0x001d040001217983 */ /* 0x000ea20000300800 */
[----:B------:R-:W-:Y:S02]  /*6c300*/  LOP3.LUT R32, R32, 0xfffffffd, RZ, 0xc0, !PT ;  /* 0xfffffffd20207812 */ /* 0x000fe400078ec0ff */
[----:B---3--:R-:W-:Y:S01]  /*6c310*/  ISETP.LT.AND P0, PT, R2, UR35, !P6 ;  /* 0x0000002302007c0c */ /* 0x008fe2000f701270 */
[----:B------:R-:W3:Y:S01]  /*6c320*/  LDCU UR35, c[0x0][0x39c] ;  /* 0x00007380ff2377ac */ /* 0x000ee20008000800 */
[----:B------:R-:W3:Y:S11]  /*6c330*/  LDL.LU R2, [R1+0x628] ;  /* 0x0006280001027983 */ /* 0x000ef60000300800 */
        /* <DEDUP_REMOVED lines=9> */
[----:B--2---:R-:W-:-:S04]  /*6c3d0*/  LOP3.LUT R33, R33, 0x7fffffff, RZ, 0xc0, !PT ;  /* 0x7fffffff21217812 */ /* 0x004fc800078ec0ff */
[----:B------:R-:W-:Y:S02]  /*6c3e0*/  @P0 LOP3.LUT R33, R33, 0x80000000, RZ, 0xfc, !PT ;  /* 0x8000000021210812 */ /* 0x000fe400078efcff */
[----:B----4-:R-:W-:Y:S01]  /*6c3f0*/  ISETP.LT.AND P0, PT, R24, UR31, !P6 ;  /* 0x0000001f18007c0c */ /* 0x010fe2000f701270 */
[----:B------:R-:W2:Y:S01]  /*6c400*/  LDCU UR31, c[0x0][0x39c] ;  /* 0x00007380ff1f77ac */ /* 0x000ea20008000800 */
[----:B------:R-:W4:Y:S01]  /*6c410*/  LDL.LU R24, [R1+0x634] ;  /* 0x0006340001187983 */ /* 0x000f220000300800 */
[----:B------:R-:W-:-:S04]  /*6c420*/  LOP3.LUT R33, R33, 0xbfffffff, RZ, 0xc0, !PT ;  /* 0xbfffffff21217812 */ /* 0x000fc800078ec0ff */
[----:B------:R-:W-:Y:S02]  /*6c430*/  @P1 LOP3.LUT R33, R33, 0x40000000, RZ, 0xfc, !PT ;  /* 0x4000000021211812 */ /* 0x000fe400078efcff */
[----:B------:R-:W-:Y:S01]  /*6c440*/  ISETP.LT.AND P1, PT, R25, UR30, !P6 ;  /* 0x0000001e19007c0c */ /* 0x000fe2000f721270 */
[----:B------:R-:W0:Y:S01]  /*6c450*/  LDCU UR30, c[0x0][0x39c] ;  /* 0x00007380ff1e77ac */ /* 0x000e220008000800 */
[----:B------:R-:W2:Y:S01]  /*6c460*/  LDL.LU R25, [R1+0x638] ;  /* 0x0006380001197983 */ /* 0x000ea20000300800 */
        /* <DEDUP_REMOVED lines=12> */
[----:B---3--:R-:W-:Y:S01]  /*6c530*/  ISETP.LT.AND P0, PT, R2, UR27, !P6 ;  /* 0x0000001b02007c0c */ /* 0x008fe2000f701270 */
        /* <DEDUP_REMOVED lines=8> */
[----:B------:R-:W-:-:S04]  /*6c5c0*/  @P0 LOP3.LUT R33, R33, 0x2000000, RZ, 0xfc, !PT ;  /* 0x0200000021210812 */ /* 0x000fc800078efcff */
[----:B------:R-:W-:Y:S02]  /*6c5d0*/  LOP3.LUT R33, R33, 0xfeffffff, RZ, 0xc0, !PT ;  /* 0xfeffffff21217812 */ /* 0x000fe400078ec0ff */
[----:B------:R-:W-:Y:S01]  /*6c5e0*/  ISETP.LT.AND P0, PT, R37, UR25, !P6 ;  /* 0x0000001925007c0c */ /* 0x000fe2000f701270 */
[----:B------:R-:W0:Y:S01]  /*6c5f0*/  LDCU UR25, c[0x0][0x39c] ;  /* 0x00007380ff1977ac */ /* 0x000e220008000800 */
[----:B------:R-:W-:Y:S01]  /*6c600*/  @P1 LOP3.LUT R33, R33, 0x1000000, RZ, 0xfc, !PT ;  /* 0x0100000021211812 */ /* 0x000fe200078efcff */
[----:B------:R-:W3:Y:S03]  /*6c610*/  LDL.LU R37, [R1+0x64c] ;  /* 0x00064c0001257983 */ /* 0x000ee60000300800 */
[----:B------:R-:W-:-:S07]  /*6c620*/  LOP3.LUT R33, R33, 0xff7fffff, RZ, 0xc0, !PT ;  /* 0xff7fffff21217812 */ /* 0x000fce00078ec0ff */
[----:B------:R-:W-:Y:S02]  /*6c630*/  @P0 LOP3.LUT R33, R33, 0x800000, RZ, 0xfc, !PT ;  /* 0x0080000021210812 */ /* 0x000fe400078efcff */
[----:B----4-:R-:W-:Y:S01]  /*6c640*/  ISETP.LT.AND P1, PT, R24, UR24, !P6 ;  /* 0x0000001818007c0c */ /* 0x010fe2000f721270 */
[----:B------:R-:W4:Y:S01]  /*6c650*/  LDCU UR24, c[0x0][0x39c] ;  /* 0x00007380ff1877ac */ /* 0x000f220008000800 */
[----:B------:R-:W4:Y:S01]  /*6c660*/  LDL.LU R24, [R1+0x650] ;  /* 0x0006500001187983 */ /* 0x000f220000300800 */
[----:B--2---:R-:W-:Y:S01]  /*6c670*/  ISETP.LT.AND P0, PT, R25, UR23, !P6 ;  /* 0x0000001719007c0c */ /* 0x004fe2000f701270 */
[----:B------:R-:W2:Y:S02]  /*6c680*/  LDCU UR23, c[0x0][0x39c] ;  /* 0x00007380ff1777ac */ /* 0x000ea40008000800 */
[----:B------:R-:W2:Y:S01]  /*6c690*/  LDL.LU R25, [R1+0x654] ;  /* 0x0006540001197983 */ /* 0x000ea20000300800 */
[----:B------:R-:W-:-:S06]  /*6c6a0*/  LOP3.LUT R33, R33, 0xffbfffff, RZ, 0xc0, !PT ;  /* 0xffbfffff21217812 */ /* 0x000fcc00078ec0ff */
        /* <DEDUP_REMOVED lines=54> */
[----:B------:R-:W-:-:S04]  /*6ca10*/  LOP3.LUT R33, R33, 0xfffff7ff, RZ, 0xc0, !PT ;  /* 0xfffff7ff21217812 */ /* 0x000fc800078ec0ff */
[----:B------:R-:W-:-:S04]  /*6ca20*/  @P0 LOP3.LUT R33, R33, 0x800, RZ, 0xfc, !PT ;  /* 0x0000080021210812 */ /* 0x000fc800078efcff */
[----:B------:R-:W-:-:S04]  /*6ca30*/  LOP3.LUT R33, R33, 0xfffffbff, RZ, 0xc0, !PT ;  /* 0xfffffbff21217812 */ /* 0x000fc800078ec0ff */
[----:B------:R-:W-:Y:S02]  /*6ca40*/  @P1 LOP3.LUT R33, R33, 0x400, RZ, 0xfc, !PT ;  /* 0x0000040021211812 */ /* 0x000fe400078efcff */
[----:B------:R-:W-:Y:S01]  /*6ca50*/  ISETP.LT.AND P0, PT, R37, UR11, !P6 ;  /* 0x0000000b25007c0c */ /* 0x000fe2000f701270 */
[----:B------:R-:W0:Y:S01]  /*6ca60*/  LDCU UR11, c[0x0][0x39c] ;  /* 0x00007380ff0b77ac */ /* 0x000e220008000800 */
[----:B------:R-:W-:-:S11]  /*6ca70*/  LOP3.LUT R33, R33, 0xfffffdff, RZ, 0xc0, !PT ;  /* 0xfffffdff21217812 */ /* 0x000fd600078ec0ff */
[----:B------:R-:W-:Y:S02]  /*6ca80*/  @P0 LOP3.LUT R33, R33, 0x200, RZ, 0xfc, !PT ;  /* 0x0000020021210812 */ /* 0x000fe400078efcff */
[----:B----4-:R-:W-:Y:S01]  /*6ca90*/  ISETP.LT.AND P1, PT, R24, UR10, !P6 ;  /* 0x0000000a18007c0c */ /* 0x010fe2000f721270 */
[----:B------:R-:W4:Y:S01]  /*6caa0*/  LDCU UR10, c[0x0][0x39c] ;  /* 0x00007380ff0a77ac */ /* 0x000f220008000800 */
[----:B------:R-:W4:Y:S04]  /*6cab0*/  LDL.LU R24, [R1+0x684] ;  /* 0x0006840001187983 */ /* 0x000f280000300800 */
[----:B------:R-:W4:Y:S01]  /*6cac0*/  LDL.LU R8, [R1+0x688] ;  /* 0x0006880001087983 */ /* 0x000f220000300800 */
[----:B--2---:R-:W-:Y:S01]  /*6cad0*/  ISETP.LT.AND P0, PT, R25, UR9, !P6 ;  /* 0x0000000919007c0c */ /* 0x004fe2000f701270 */
[----:B------:R-:W2:Y:S02]  /*6cae0*/  LDCU UR9, c[0x0][0x39c] ;  /* 0x00007380ff0977ac */ /* 0x000ea40008000800 */
[----:B------:R-:W2:Y:S01]  /*6caf0*/  LDL.LU R25, [R1+0x690] ;  /* 0x0006900001197983 */ /* 0x000ea20000300800 */
[----:B------:R-:W-:-:S03]  /*6cb00*/  LOP3.LUT R33, R33, 0xfffffeff, RZ, 0xc0, !PT ;  /* 0xfffffeff21217812 */ /* 0x000fc600078ec0ff */
[----:B------:R-:W2:Y:S01]  /*6cb10*/  LDL.LU R37, [R1+0x694] ;  /* 0x0006940001257983 */ /* 0x000ea20000300800 */
[----:B------:R-:W-:Y:S02]  /*6cb20*/  @P1 LOP3.LUT R33, R33, 0x100, RZ, 0xfc, !PT ;  /* 0x0000010021211812 */ /* 0x000fe400078efcff */
[----:B------:R-:W-:Y:S01]  /*6cb30*/  ISETP.LT.AND P1, PT, R6, UR8, !P6 ;  /* 0x0000000806007c0c */ /* 0x000fe2000f721270 */
[----:B------:R-:W2:Y:S01]  /*6cb40*/  LDCU UR8, c[0x0][0x39c] ;  /* 0x00007380ff0877ac */ /* 0x000ea20008000800 */
[----:B------:R-:W-:Y:S01]  /*6cb50*/  LOP3.LUT R33, R33, 0xffffff7f, RZ, 0xc0, !PT ;  /* 0xffffff7f21217812 */ /* 0x000fe200078ec0ff */
[----:B------:R-:W2:Y:S03]  /*6cb60*/  LDL.LU R6, [R1+0x698] ;  /* 0x0006980001067983 */ /* 0x000ea60000300800 */
[----:B------:R-:W-:Y:S02]  /*6cb70*/  @P0 LOP3.LUT R33, R33, 0x80, RZ, 0xfc, !PT ;  /* 0x0000008021210812 */ /* 0x000fe400078efcff */
[----:B------:R-:W-:Y:S01]  /*6cb80*/  ISETP.LT.AND P0, PT, R7, UR7, !P6 ;  /* 0x0000000707007c0c */ /* 0x000fe2000f701270 */
[----:B------:R-:W0:Y:S01]  /*6cb90*/  LDCU UR7, c[0x0][0x39c] ;  /* 0x00007380ff0777ac */ /* 0x000e220008000800 */
[----:B------:R-:W-:Y:S01]  /*6cba0*/  LOP3.LUT R33, R33, 0xffffffbf, RZ, 0xc0, !PT ;  /* 0xffffffbf21217812 */ /* 0x000fe200078ec0ff */
[----:B------:R-:W2:Y:S03]  /*6cbb0*/  LDL.LU R7, [R1+0x69c] ;  /* 0x00069c0001077983 */ /* 0x000ea60000300800 */
[----:B------:R-:W-:-:S04]  /*6cbc0*/  @P1 LOP3.LUT R33, R33, 0x40, RZ, 0xfc, !PT ;  /* 0x0000004021211812 */ /* 0x000fc800078efcff */
[----:B------:R-:W-:Y:S02]  /*6cbd0*/  LOP3.LUT R33, R33, 0xffffffdf, RZ, 0xc0, !PT ;  /* 0xffffffdf21217812 */ /* 0x000fe400078ec0ff */
[----:B---3--:R-:W-:Y:S01]  /*6cbe0*/  ISETP.LT.AND P1, PT, R2, UR6, !P6 ;  /* 0x0000000602007c0c */ /* 0x008fe2000f721270 */
[----:B------:R-:W3:Y:S01]  /*6cbf0*/  LDCU UR6, c[0x0][0x39c] ;  /* 0x00007380ff0677ac */ /* 0x000ee20008000800 */
[----:B------:R-:W-:Y:S01]  /*6cc00*/  @P0 LOP3.LUT R33, R33, 0x20, RZ, 0xfc, !PT ;  /* 0x0000002021210812 */ /* 0x000fe200078efcff */
[----:B------:R-:W2:Y:S01]  /*6cc10*/  LDL.LU R2, [R1+0x6a0] ;  /* 0x0006a00001027983 */ /* 0x000ea20000300800 */
[----:B------:R-:W-:Y:S01]  /*6cc20*/  ISETP.LT.AND P0, PT, R9, UR5, !P6 ;  /* 0x0000000509007c0c */ /* 0x000fe2000f701270 */
[----:B------:R-:W4:Y:S01]  /*6cc30*/  LDCU UR5, c[0x0][0x39c] ;  /* 0x00007380ff0577ac */ /* 0x000f220008000800 */
[----:B------:R-:W-:Y:S01]  /*6cc40*/  LOP3.LUT R33, R33, 0xffffffef, RZ, 0xc0, !PT ;  /* 0xffffffef21217812 */ /* 0x000fe200078ec0ff */
[----:B------:R-:W2:Y:S06]  /*6cc50*/  LDL.LU R9, [R1+0x6a4] ;  /* 0x0006a40001097983 */ /* 0x000eac0000300800 */
[----:B------:R-:W-:-:S04]  /*6cc60*/  @P1 LOP3.LUT R33, R33, 0x10, RZ, 0xfc, !PT ;  /* 0x0000001021211812 */ /* 0x000fc800078efcff */
[----:B------:R-:W-:-:S04]  /*6cc70*/  LOP3.LUT R33, R33, 0xfffffff7, RZ, 0xc0, !PT ;  /* 0xfffffff721217812 */ /* 0x000fc800078ec0ff */
[----:B------:R-:W-:Y:S02]  /*6cc80*/  @P0 LOP3.LUT R33, R33, 0x8, RZ, 0xfc, !PT ;  /* 0x0000000821210812 */ /* 0x000fe400078efcff */
[----:B0-----:R-:W-:Y:S01]  /*6cc90*/  ISETP.LT.AND P0, PT, R34, UR7, !P6 ;  /* 0x0000000722007c0c */ /* 0x001fe2000f701270 */
[----:B------:R-:W0:Y:S01]  /*6cca0*/  LDCU UR7, c[0x0][0x3b8] ;  /* 0x00007700ff0777ac */ /* 0x000e220008000800 */
[----:B------:R-:W-:Y:S02]  /*6ccb0*/  LOP3.LUT R33, R33, 0xfffffffb, RZ, 0xc0, !PT ;  /* 0xfffffffb21217812 */ /* 0x000fe400078ec0ff */
[----:B----4-:R-:W-:Y:S01]  /*6ccc0*/  ISETP.LT.AND P2, PT, R24, UR5, !P6 ;  /* 0x0000000518007c0c */ /* 0x010fe2000f741270 */
[----:B------:R-:W4:Y:S01]  /*6ccd0*/  LDCU UR5, c[0x0][0x3b8] ;  /* 0x00007700ff0577ac */ /* 0x000f220008000800 */
[----:B------:R-:W4:Y:S04]  /*6cce0*/  LDL.LU R24, [R1+0x6a8] ;  /* 0x0006a80001187983 */ /* 0x000f280000300800 */
[----:B------:R-:W4:Y:S01]  /*6ccf0*/  LDL.LU R34, [R1+0x1d00] ;  /* 0x001d000001227983 */ /* 0x000f220000300800 */
[----:B---3--:R-:W-:Y:S01]  /*6cd00*/  ISETP.LT.AND P1, PT, R8, UR6, !P6 ;  /* 0x0000000608007c0c */ /* 0x008fe2000f721270 */
[----:B------:R-:W3:Y:S02]  /*6cd10*/  LDCU UR6, c[0x0][0x3b8] ;  /* 0x00007700ff0677ac */ /* 0x000ee40008000800 */
[----:B------:R-:W3:Y:S03]  /*6cd20*/  LDL.LU R8, [R1+0x6ac] ;  /* 0x0006ac0001087983 */ /* 0x000ee60000300800 */
[----:B------:R-:W-:-:S02]  /*6cd30*/  @P2 LOP3.LUT R33, R33, 0x4, RZ, 0xfc, !PT ;  /* 0x0000000421212812 */ /* 0x000fc400078efcff */
[----:B--2---:R-:W-:Y:S01]  /*6cd40*/  ISETP.LT.AND P2, PT, R25, UR8, !P6 ;  /* 0x0000000819007c0c */ /* 0x004fe2000f741270 */
[----:B------:R-:W2:Y:S01]  /*6cd50*/  LDCU UR8, c[0x0][0x3b8] ;  /* 0x00007700ff0877ac */ /* 0x000ea20008000800 */
        /* <DEDUP_REMOVED lines=11> */
[----:B----4-:R-:W-:-:S04]  /*6ce10*/  LOP3.LUT R34, R34, 0x7fffffff, RZ, 0xc0, !PT ;  /* 0x7fffffff22227812 */ /* 0x010fc800078ec0ff */
[----:B------:R-:W-:Y:S02]  /*6ce20*/  @P2 LOP3.LUT R34, R34, 0x80000000, RZ, 0xfc, !PT ;  /* 0x8000000022222812 */ /* 0x000fe400078efcff */
[----:B------:R-:W-:Y:S01]  /*6ce30*/  ISETP.LT.AND P2, PT, R7, UR11, !P6 ;  /* 0x0000000b07007c0c */ /* 0x000fe2000f741270 */
[----:B------:R-:W4:Y:S01]  /*6ce40*/  LDCU UR11, c[0x0][0x3b8] ;  /* 0x00007700ff0b77ac */ /* 0x000f220008000800 */
[----:B------:R-:W4:Y:S01]  /*6ce50*/  LDL.LU R7, [R1+0x6bc] ;  /* 0x0006bc0001077983 */ /* 0x000f220000300800 */
[----:B------:R-:W-:-:S04]  /*6ce60*/  LOP3.LUT R34, R34, 0xbfffffff, RZ, 0xc0, !PT ;  /* 0xbfffffff22227812 */ /* 0x000fc800078ec0ff */
[----:B------:R-:W-:Y:S02]  /*6ce70*/  @P1 LOP3.LUT R34, R34, 0x40000000, RZ, 0xfc, !PT ;  /* 0x4000000022221812 */ /* 0x000fe400078efcff */
[----:B------:R-:W-:Y:S01]  /*6ce80*/  ISETP.LT.AND P1, PT, R2, UR12, !P6 ;  /* 0x0000000c02007c0c */ /* 0x000fe2000f721270 */
[----:B------:R-:W0:Y:S01]  /*6ce90*/  LDCU UR12, c[0x0][0x3b8] ;  /* 0x00007700ff0c77ac */ /* 0x000e220008000800 */
        /* <DEDUP_REMOVED lines=8> */
[----:B------:R-:W-:-:S04]  /*6cf20*/  LOP3.LUT R34, R34, 0xf7ffffff, RZ, 0xc0, !PT ;  /* 0xf7ffffff22227812 */ /* 0x000fc800078ec0ff */
[----:B------:R-:W-:-:S04]  /*6cf30*/  @P1 LOP3.LUT R34, R34, 0x8000000, RZ, 0xfc, !PT ;  /* 0x0800000022221812 */ /* 0x000fc800078efcff */
[----:B------:R-:W-:Y:S02]  /*6cf40*/  LOP3.LUT R34, R34, 0xfbffffff, RZ, 0xc0, !PT ;  /* 0xfbffffff22227812 */ /* 0x000fe400078ec0ff */
[----:B------:R-:W-:Y:S01]  /*6cf50*/  ISETP.LT.AND P2, PT, R24, UR14, !P6 ;  /* 0x0000000e18007c0c */ /* 0x000fe2000f741270 */
[----:B------:R-:W0:Y:S01]  /*6cf60*/  LDCU UR14, c[0x0][0x3b8] ;  /* 0x00007700ff0e77ac */ /* 0x000e220008000800 */
[----:B------:R-:W4:Y:S01]  /*6cf70*/  LDL.LU R24, [R1+0x6c8] ;  /* 0x0006c80001187983 */ /* 0x000f220000300800 */
[----:B---3--:R-:W-:Y:S02]  /*6cf80*/  ISETP.LT.AND P1, PT, R8, UR15, !P6 ;  /* 0x0000000f08007c0c */ /* 0x008fe4000f721270 */
[----:B------:R-:W-:Y:S01]  /*6cf90*/  @P0 LOP3.LUT R34, R34, 0x4000000, RZ, 0xfc, !PT ;  /* 0x0400000022220812 */ /* 0x000fe200078efcff */
[----:B------:R-:W3:Y:S01]  /*6cfa0*/  LDL.LU R8, [R1+0x6cc] ;  /* 0x0006cc0001087983 */ /* 0x000ee20000300800 */
[----:B--2---:R-:W-:Y:S01]  /*6cfb0*/  ISETP.LT.AND P0, PT, R25, UR16, !P6 ;  /* 0x0000001019007c0c */ /* 0x004fe2000f701270 */
[----:B------:R-:W2:Y:S02]  /*6cfc0*/  LDCU UR15, c[0x0][0x3b8] ;  /* 0x00007700ff0f77ac */ /* 0x000ea40008000800 */
[----:B------:R-:W2:Y:S01]  /*6cfd0*/  LDL.LU R25, [R1+0x6d0] ;  /* 0x0006d00001197983 */ /* 0x000ea20000300800 */
[----:B------:R-:W-:Y:S01]  /*6cfe0*/  LOP3.LUT R34, R34, 0xfdffffff, RZ, 0xc0, !PT ;  /* 0xfdffffff22227812 */ /* 0x000fe200078ec0ff */
[----:B------:R-:W0:Y:S03]  /*6cff0*/  LDCU UR16, c[0x0][0x3b8] ;  /* 0x00007700ff1077ac */ /* 0x000e260008000800 */
[----:B------:R-:W-:-:S02]  /*6d000*/  @P2 LOP3.LUT R34, R34, 0x2000000, RZ, 0xfc, !PT ;  /* 0x0200000022222812 */ /* 0x000fc400078efcff */
        /* <DEDUP_REMOVED lines=9> */
[----:B------:R-:W-:-:S04]  /*6d0a0*/  @P0 LOP3.LUT R34, R34, 0x800000, RZ, 0xfc, !PT ;  /* 0x0080000022220812 */ /* 0x000fc800078efcff */
[----:B------:R-:W-:-:S04]  /*6d0b0*/  LOP3.LUT R34, R34, 0xffbfffff, RZ, 0xc0, !PT ;  /* 0xffbfffff22227812 */ /* 0x000fc800078ec0ff */
[----:B------:R-:W-:-:S04]  /*6d0c0*/  @P2 LOP3.LUT R34, R34, 0x400000, RZ, 0xfc, !PT ;  /* 0x0040000022222812 */ /* 0x000fc800078efcff */
[----:B------:R-:W-:-:S04]  /*6d0d0*/  LOP3.LUT R34, R34, 0xffdfffff, RZ, 0xc0, !PT ;  /* 0xffdfffff22227812 */ /* 0x000fc800078ec0ff */
[----:B------:R-:W-:-:S04]  /*6d0e0*/  @P1 LOP3.LUT R34, R34, 0x200000, RZ, 0xfc, !PT ;  /* 0x0020000022221812 */ /* 0x000fc800078efcff */
[----:B------:R-:W-:Y:S02]  /*6d0f0*/  LOP3.LUT R34, R34, 0xffefffff, RZ, 0xc0, !PT ;  /* 0xffefffff22227812 */ /* 0x000fe400078ec0ff */
[----:B----4-:R-:W-:Y:S02]  /*6d100*/  ISETP.LT.AND P0, PT, R7, UR19, !P6 ;  /* 0x0000001307007c0c */ /* 0x010fe4000f701270 */
[----:B------:R-:W4:Y:S01]  /*6d110*/  LDL.LU R7, [R1+0x6dc] ;  /* 0x0006dc0001077983 */ /* 0x000f220000300800 */
[----:B------:R-:W-:-:S03]  /*6d120*/  ISETP.LT.AND P2, PT, R2, UR20, !P6 ;  /* 0x0000001402007c0c */ /* 0x000fc6000f741270 */
[----:B------:R-:W4:Y:S07]  /*6d130*/  LDL.LU R2, [R1+0x6e0] ;  /* 0x0006e00001027983 */ /* 0x000f2e0000300800 */
[----:B------:R-:W-:-:S04]  /*6d140*/  @P0 LOP3.LUT R34, R34, 0x100000, RZ, 0xfc, !PT ;  /* 0x0010000022220812 */ /* 0x000fc800078efcff */
[----:B------:R-:W-:Y:S02]  /*6d150*/  LOP3.LUT R34, R34, 0xfff7ffff, RZ, 0xc0, !PT ;  /* 0xfff7ffff22227812 */ /* 0x000fe400078ec0ff */
[----:B------:R-:W-:Y:S02]  /*6d160*/  ISETP.LT.AND P1, PT, R9, UR21, !P6 ;  /* 0x0000001509007c0c */ /* 0x000fe4000f721270 */
[----:B------:R-:W4:Y:S01]  /*6d170*/  LDL.LU R9, [R1+0x6e4] ;  /* 0x0006e40001097983 */ /* 0x000f220000300800 */
[----:B------:R-:W-:-:S04]  /*6d180*/  @P2 LOP3.LUT R34, R34, 0x80000, RZ, 0xfc, !PT ;  /* 0x0008000022222812 */ /* 0x000fc800078efcff */
[----:B------:R-:W-:Y:S02]  /*6d190*/  LOP3.LUT R34, R34, 0xfffbffff, RZ, 0xc0, !PT ;  /* 0xfffbffff22227812 */ /* 0x000fe400078ec0ff */
[----:B------:R-:W-:Y:S02]  /*6d1a0*/  ISETP.LT.AND P0, PT, R24, UR22, !P6 ;  /* 0x0000001618007c0c */ /* 0x000fe4000f701270 */
[----:B------:R-:W4:Y:S02]  /*6d1b0*/  LDL.LU R24, [R1+0x6e8] ;  /* 0x0006e80001187983 */ /* 0x000f240000300800 */
[----:B------:R-:W-:Y:S02]  /*6d1c0*/  @P1 LOP3.LUT R34, R34, 0x40000, RZ, 0xfc, !PT ;  /* 0x0004000022221812 */ /* 0x000fe400078efcff */
[----:B---3--:R-:W-:Y:S02]  /*6d1d0*/  ISETP.LT.AND P2, PT, R8, UR23, !P6 ;  /* 0x0000001708007c0c */ /* 0x008fe4000f741270 */
[----:B------:R-:W3:Y:S01]  /*6d1e0*/  LDL.LU R8, [R1+0x6ec] ;  /* 0x0006ec0001087983 */ /* 0x000ee20000300800 */
[----:B--2---:R-:W-:-:S03]  /*6d1f0*/  ISETP.LT.AND P1, PT, R25, UR24, !P6 ;  /* 0x0000001819007c0c */ /* 0x004fc6000f721270 */
[----:B------:R-:W2:Y:S01]  /*6d200*/  LDL.LU R25, [R1+0x6f0] ;  /* 0x0006f00001197983 */ /* 0x000ea20000300800 */
[----:B------:R-:W-:-:S04]  /*6d210*/  LOP3.LUT R34, R34, 0xfffdffff, RZ, 0xc0, !PT ;  /* 0xfffdffff22227812 */ /* 0x000fc800078ec0ff */
[----:B------:R-:W-:Y:S02]  /*6d220*/  @P0 LOP3.LUT R34, R34, 0x20000, RZ, 0xfc, !PT ;  /* 0x0002000022220812 */ /* 0x000fe400078efcff */
[----:B------:R-:W-:Y:S02]  /*6d230*/  ISETP.LT.AND P0, PT, R37, UR25, !P6 ;  /* 0x0000001925007c0c */ /* 0x000fe4000f701270 */
[----:B------:R-:W2:Y:S01]  /*6d240*/  LDL.LU R37, [R1+0x6f4] ;  /* 0x0006f40001257983 */ /* 0x000ea20000300800 */
[----:B------:R-:W-:-:S04]  /*6d250*/  LOP3.LUT R34, R34, 0xfffeffff, RZ, 0xc0, !PT ;  /* 0xfffeffff22227812 */ /* 0x000fc800078ec0ff */
[----:B------:R-:W-:Y:S02]  /*6d260*/  @P2 LOP3.LUT R34, R34, 0x10000, RZ, 0xfc, !PT ;  /* 0x0001000022222812 */ /* 0x000fe400078efcff */
[----:B------:R-:W-:Y:S02]  /*6d270*/  ISETP.LT.AND P2, PT, R6, UR26, !P6 ;  /* 0x0000001a06007c0c */ /* 0x000fe4000f741270 */
        /* <DEDUP_REMOVED lines=92> */
[----:B------:R-:W3:Y:S01]  /*6d840*/  LDL.LU R37, [R1+0x754] ;  /* 0x0007540001257983 */ /* 0x000ee20000300800 */
[----:B------:R-:W-:-:S04]  /*6d850*/  LOP3.LUT R4, R4, 0xfeffffff, RZ, 0xc0, !PT ;  /* 0xfeffffff04047812 */ /* 0x000fc800078ec0ff */
[----:B------:R-:W-:Y:S02]  /*6d860*/  @P2 LOP3.LUT R4, R4, 0x1000000, RZ, 0xfc, !PT ;  /* 0x0100000004042812 */ /* 0x000fe400078efcff */
[----:B------:R-:W-:Y:S02]  /*6d870*/  ISETP.LT.AND P2, PT, R6, UR52, !P6 ;  /* 0x0000003406007c0c */ /* 0x000fe4000f741270 */
[----:B------:R-:W3:Y:S01]  /*6d880*/  LDL.LU R6, [R1+0x758] ;  /* 0x0007580001067983 */ /* 0x000ee20000300800 */
[----:B------:R-:W-:-:S04]  /*6d890*/  LOP3.LUT R4, R4, 0xff7fffff, RZ, 0xc0, !PT ;  /* 0xff7fffff04047812 */ /* 0x000fc800078ec0ff */
[----:B------:R-:W-:-:S04]  /*6d8a0*/  @P1 LOP3.LUT R4, R4, 0x800000, RZ, 0xfc, !PT ;  /* 0x0080000004041812 */ /* 0x000fc800078efcff */
[----:B------:R-:W-:-:S04]  /*6d8b0*/  LOP3.LUT R4, R4, 0xffbfffff, RZ, 0xc0, !PT ;  /* 0xffbfffff04047812 */ /* 0x000fc800078ec0ff */
[----:B------:R-:W-:-:S04]  /*6d8c0*/  @P0 LOP3.LUT R4, R4, 0x400000, RZ, 0xfc, !PT ;  /* 0x0040000004040812 */ /* 0x000fc800078efcff */
[----:B------:R-:W-:-:S04]  /*6d8d0*/  LOP3.LUT R4, R4, 0xffdfffff, RZ, 0xc0, !PT ;  /* 0xffdfffff04047812 */ /* 0x000fc800078ec0ff */
[----:B------:R-:W-:-:S04]  /*6d8e0*/  @P2 LOP3.LUT R4, R4, 0x200000, RZ, 0xfc, !PT ;  /* 0x0020000004042812 */ /* 0x000fc800078efcff */
[----:B------:R-:W-:Y:S02]  /*6d8f0*/  LOP3.LUT R4, R4, 0xffefffff, RZ, 0xc0, !PT ;  /* 0xffefffff04047812 */ /* 0x000fe400078ec0ff */
[----:B------:R-:W-:Y:S02]  /*6d900*/  R2UR.FILL UR41, R10 ;  /* 0x000000000a2972ca */ /* 0x000fe400004e0000 */
[----:B----4-:R-:W-:Y:S02]  /*6d910*/  ISETP.LT.AND P1, PT, R7, UR53, !P6 ;  /* 0x0000003507007c0c */ /* 0x010fe4000f721270 */
[----:B------:R-:W4:Y:S01]  /*6d920*/  LDL.LU R7, [R1+0x75c] ;  /* 0x00075c0001077983 */ /* 0x000f220000300800 */
[----:B------:R-:W-:-:S03]  /*6d930*/  ISETP.LT.AND P0, PT, R2, UR54, !P6 ;  /* 0x0000003602007c0c */ /* 0x000fc6000f701270 */
[----:B------:R-:W4:Y:S07]  /*6d940*/  LDL.LU R2, [R1+0x760] ;  /* 0x0007600001027983 */ /* 0x000f2e0000300800 */
[----:B------:R-:W-:Y:S01]  /*6d950*/  @P1 LOP3.LUT R4, R4, 0x100000, RZ, 0xfc, !PT ;  /* 0x0010000004041812 */ /* 0x000fe200078efcff */
[----:B------:R-:W4:Y:S03]  /*6d960*/  LDL.LU R10, [R1+0x764] ;  /* 0x00076400010a7983 */ /* 0x000f260000300800 */
[----:B------:R-:W-:-:S02]  /*6d970*/  LOP3.LUT R4, R4, 0xfff7ffff, RZ, 0xc0, !PT ;  /* 0xfff7ffff04047812 */ /* 0x000fc400078ec0ff */
[----:B------:R-:W-:Y:S02]  /*6d980*/  ISETP.LT.AND P2, PT, R9, UR55, !P6 ;  /* 0x0000003709007c0c */ /* 0x000fe4000f741270 */
[----:B------:R-:W-:Y:S01]  /*6d990*/  @P0 LOP3.LUT R4, R4, 0x80000, RZ, 0xfc, !PT ;  /* 0x0008000004040812 */ /* 0x000fe200078efcff */
[----:B------:R-:W4:Y:S03]  /*6d9a0*/  LDL.LU R9, [R1+0x768] ;  /* 0x0007680001097983 */ /* 0x000f260000300800 */
[----:B------:R-:W-:Y:S02]  /*6d9b0*/  LOP3.LUT R4, R4, 0xfffbffff, RZ, 0xc0, !PT ;  /* 0xfffbffff04047812 */ /* 0x000fe400078ec0ff */
[----:B------:R-:W-:-:S05]  /*6d9c0*/  ISETP.LT.AND P1, PT, R24, UR56, !P6 ;  /* 0x0000003818007c0c */ /* 0x000fca000f721270 */
[----:B------:R-:W-:Y:S01]  /*6d9d0*/  @P2 LOP3.LUT R4, R4, 0x40000, RZ, 0xfc, !PT ;  /* 0x0004000004042812 */ /* 0x000fe200078efcff */
[----:B------:R-:W4:Y:S01]  /*6d9e0*/  LDL.LU R24, [R1+0x76c] ;  /* 0x00076c0001187983 */ /* 0x000f220000300800 */
[----:B--2---:R-:W-:-:S03]  /*6d9f0*/  ISETP.LT.AND P2, PT, R25, UR58, !P6 ;  /* 0x0000003a19007c0c */ /* 0x004fc6000f741270 */
[----:B------:R-:W2:Y:S01]  /*6da00*/  LDL.LU R25, [R1+0x770] ;  /* 0x0007700001197983 */ /* 0x000ea20000300800 */
[----:B---3--:R-:W-:-:S03]  /*6da10*/  ISETP.LT.AND P0, PT, R8, UR57, !P6 ;  /* 0x0000003908007c0c */ /* 0x008fc6000f701270 */
[----:B------:R-:W3:Y:S01]  /*6da20*/  LDL.LU R8, [R1+0x774] ;  /* 0x0007740001087983 */ /* 0x000ee20000300800 */
        /* <DEDUP_REMOVED lines=19> */
[----:B------:R-:W-:Y:S02]  /*6db60*/  @P2 LOP3.LUT R4, R4, 0x1000, RZ, 0xfc, !PT ;  /* 0x0000100004042812 */ /* 0x000fe400078efcff */
[----:B------:R-:W-:Y:S01]  /*6db70*/  ISETP.LT.AND P0, PT, R10, UR63, !P6 ;  /* 0x0000003f0a007c0c */ /* 0x000fe2000f701270 */
[----:B------:R-:W4:Y:S01]  /*6db80*/  LDL.LU R12, [R1+0x788] ;  /* 0x00078800010c7983 */ /* 0x000f220000300800 */
[----:B------:R-:W-:-:S04]  /*6db90*/  LOP3.LUT R4, R4, 0xfffff7ff, RZ, 0xc0, !PT ;  /* 0xfffff7ff04047812 */ /* 0x000fc800078ec0ff */
[----:B------:R-:W-:-:S04]  /*6dba0*/  @P1 LOP3.LUT R4, R4, 0x800, RZ, 0xfc, !PT ;  /* 0x0000080004041812 */ /* 0x000fc800078efcff */
[----:B------:R-:W-:-:S04]  /*6dbb0*/  LOP3.LUT R4, R4, 0xfffffbff, RZ, 0xc0, !PT ;  /* 0xfffffbff04047812 */ /* 0x000fc800078ec0ff */
[----:B------:R-:W-:Y:S02]  /*6dbc0*/  @P0 LOP3.LUT R4, R4, 0x400, RZ, 0xfc, !PT ;  /* 0x0000040004040812 */ /* 0x000fe400078efcff */
[----:B------:R-:W-:Y:S02]  /*6dbd0*/  ISETP.LT.AND P1, PT, R24, UR65, !P6 ;  /* 0x0000004118007c0c */ /* 0x000fe4000f721270 */
[----:B------:R-:W4:Y:S01]  /*6dbe0*/  LDL.LU R24, [R1+0x78c] ;  /* 0x00078c0001187983 */ /* 0x000f220000300800 */
[----:B--2---:R-:W-:-:S03]  /*6dbf0*/  ISETP.LT.AND P0, PT, R25, UR66, !P6 ;  /* 0x0000004219007c0c */ /* 0x004fc6000f701270 */
[----:B------:R-:W2:Y:S01]  /*6dc00*/  LDL.LU R25, [R1+0x790] ;  /* 0x0007900001197983 */ /* 0x000ea20000300800 */
[----:B------:R-:W-:Y:S02]  /*6dc10*/  ISETP.LT.AND P2, PT, R9, UR64, !P6 ;  /* 0x0000004009007c0c */ /* 0x000fe4000f741270 */
[----:B------:R-:W-:-:S11]  /*6dc20*/  LOP3.LUT R4, R4, 0xfffffdff, RZ, 0xc0, !PT ;  /* 0xfffffdff04047812 */ /* 0x000fd600078ec0ff */
[----:B------:R-:W-:-:S04]  /*6dc30*/  @P2 LOP3.LUT R4, R4, 0x200, RZ, 0xfc, !PT ;  /* 0x0000020004042812 */ /* 0x000fc800078efcff */
[----:B------:R-:W-:-:S04]  /*6dc40*/  LOP3.LUT R4, R4, 0xfffffeff, RZ, 0xc0, !PT ;  /* 0xfffffeff04047812 */ /* 0x000fc800078ec0ff */
[----:B------:R-:W-:Y:S02]  /*6dc50*/  @P1 LOP3.LUT R4, R4, 0x100, RZ, 0xfc, !PT ;  /* 0x0000010004041812 */ /* 0x000fe400078efcff */
[----:B---3--:R-:W-:Y:S02]  /*6dc60*/  ISETP.LT.AND P2, PT, R8, UR67, !P6 ;  /* 0x0000004308007c0c */ /* 0x008fe4000f741270 */
[----:B------:R-:W-:-:S04]  /*6dc70*/  LOP3.LUT R4, R4, 0xffffff7f, RZ, 0xc0, !PT ;  /* 0xffffff7f04047812 */ /* 0x000fc800078ec0ff */
[----:B------:R-:W-:Y:S02]  /*6dc80*/  @P0 LOP3.LUT R4, R4, 0x80, RZ, 0xfc, !PT ;  /* 0x0000008004040812 */ /* 0x000fe400078efcff */
[----:B------:R-:W-:Y:S02]  /*6dc90*/  ISETP.LT.AND P1, PT, R37, UR68, !P6 ;  /* 0x0000004425007c0c */ /* 0x000fe4000f721270 */
[----:B------:R-:W-:-:S04]  /*6dca0*/  LOP3.LUT R4, R4, 0xffffffbf, RZ, 0xc0, !PT ;  /* 0xffffffbf04047812 */ /* 0x000fc800078ec0ff */
[----:B------:R-:W-:Y:S02]  /*6dcb0*/  @P2 LOP3.LUT R4, R4, 0x40, RZ, 0xfc, !PT ;  /* 0x0000004004042812 */ /* 0x000fe400078efcff */
[----:B------:R-:W-:Y:S02]  /*6dcc0*/  ISETP.LT.AND P0, PT, R6, UR69, !P6 ;  /* 0x0000004506007c0c */ /* 0x000fe4000f701270 */
[----:B------:R-:W-:-:S04]  /*6dcd0*/  LOP3.LUT R4, R4, 0xffffffdf, RZ, 0xc0, !PT ;  /* 0xffffffdf04047812 */ /* 0x000fc800078ec0ff */
[----:B------:R-:W-:-:S04]  /*6dce0*/  @P1 LOP3.LUT R4, R4, 0x20, RZ, 0xfc, !PT ;  /* 0x0000002004041812 */ /* 0x000fc800078efcff */
[----:B------:R-:W-:-:S04]  /*6dcf0*/  LOP3.LUT R4, R4, 0xffffffef, RZ, 0xc0, !PT ;  /* 0xffffffef04047812 */ /* 0x000fc800078ec0ff */
[----:B------:R-:W-:-:S04]  /*6dd00*/  @P0 LOP3.LUT R4, R4, 0x10, RZ, 0xfc, !PT ;  /* 0x0000001004040812 */ /* 0x000fc800078efcff */
[----:B------:R-:W-:Y:S02]  /*6dd10*/  LOP3.LUT R4, R4, 0xfffffff7, RZ, 0xc0, !PT ;  /* 0xfffffff704047812 */ /* 0x000fe400078ec0ff */
[----:B------:R-:W-:Y:S02]  /*6dd20*/  R2UR.FILL UR4, R11 ;  /* 0x000000000b0472ca */ /* 0x000fe400004e0000 */
[----:B------:R-:W3:Y:S04]  /*6dd30*/  LDL.LU R11, [R1+0xfcc] ;  /* 0x000fcc00010b7983 */ /* 0x000ee80000300800 */
[----:B------:R-:W3:Y:S04]  /*6dd40*/  LDL.LU R8, [R1+0x1048] ;  /* 0x0010480001087983 */ /* 0x000ee80000300800 */
[----:B------:R-:W3:Y:S04]  /*6dd50*/  LDL.LU R10, [R1+0xfc8] ;  /* 0x000fc800010a7983 */ /* 0x000ee80000300800 */
[----:B------:R-:W3:Y:S04]  /*6dd60*/  LDL.LU R9, [R1+0xff4] ;  /* 0x000ff40001097983 */ /* 0x000ee80000300800 */
[----:B------:R-:W3:Y:S04]  /*6dd70*/  LDL.LU R37, [R1+0xcf4] ;  /* 0x000cf40001257983 */ /* 0x000ee80000300800 */
[----:B------:R-:W3:Y:S01]  /*6dd80*/  LDL.LU R6, [R1+0xf84] ;  /* 0x000f840001067983 */ /* 0x000ee20000300800 */
[----:B----4-:R-:W-:-:S03]  /*6dd90*/  ISETP.LT.AND P2, PT, R7, UR70, !P6 ;  /* 0x0000004607007c0c */ /* 0x010fc6000f741270 */
[----:B------:R-:W4:Y:S01]  /*6dda0*/  LDL.LU R7, [R1+0xd34] ;  /* 0x000d340001077983 */ /* 0x000f220000300800 */
[----:B------:R-:W-:-:S03]  /*6ddb0*/  ISETP.LT.AND P1, PT, R2, UR71, !P6 ;  /* 0x0000004702007c0c */ /* 0x000fc6000f721270 */
[----:B------:R-:W4:Y:S06]  /*6ddc0*/  LDL.LU R2, [R1+0xf80] ;  /* 0x000f800001027983 */ /* 0x000f2c0000300800 */
[----:B------:R-:W-:-:S04]  /*6ddd0*/  @P2 LOP3.LUT R4, R4, 0x8, RZ, 0xfc, !PT ;  /* 0x0000000804042812 */ /* 0x000fc800078efcff */
[----:B------:R-:W-:-:S04]  /*6dde0*/  LOP3.LUT R4, R4, 0xfffffffb, RZ, 0xc0, !PT ;  /* 0xfffffffb04047812 */ /* 0x000fc800078ec0ff */
[----:B------:R-:W-:Y:S02]  /*6ddf0*/  @P1 LOP3.LUT R4, R4, 0x4, RZ, 0xfc, !PT ;  /* 0x0000000404041812 */ /* 0x000fe400078efcff */
[----:B------:R-:W-:Y:S02]  /*6de00*/  ISETP.LT.AND P1, PT, R0, UR75, !P6 ;  /* 0x0000004b00007c0c */ /* 0x000fe4000f721270 */
[----:B------:R-:W4:Y:S01]  /*6de10*/  LDL.LU R0, [R1+0x1cfc] ;  /* 0x001cfc0001007983 */ /* 0x000f220000300800 */
[----:B------:R-:W-:Y:S02]  /*6de20*/  ISETP.LT.AND P0, PT, R12, UR72, !P6 ;  /* 0x000000480c007c0c */ /* 0x000fe4000f701270 */
[----:B------:R-:W-:Y:S01]  /*6de30*/  LOP3.LUT R4, R4, 0xfffffffd, RZ, 0xc0, !PT ;  /* 0xfffffffd04047812 */ /* 0x000fe200078ec0ff */
[----:B------:R-:W4:Y:S04]  /*6de40*/  LDL.LU R17, [R1+0xcf0] ;  /* 0x000cf00001117983 */ /* 0x000f280000300800 */
[----:B------:R-:W4:Y:S01]  /*6de50*/  LDL.LU R16, [R1+0xf7c] ;  /* 0x000f7c0001107983 */ /* 0x000f220000300800 */
[----:B------:R-:W-:-:S05]  /*6de60*/  ISETP.LT.AND P3, PT, R24, UR73, !P6 ;  /* 0x0000004918007c0c */ /* 0x000fca000f761270 */
[----:B------:R-:W-:Y:S01]  /*6de70*/  @P0 LOP3.LUT R4, R4, 0x2, RZ, 0xfc, !PT ;  /* 0x0000000204040812 */ /* 0x000fe200078efcff */
[----:B------:R-:W4:Y:S01]  /*6de80*/  LDL.LU R24, [R1+0xd5c] ;  /* 0x000d5c0001187983 */ /* 0x000f220000300800 */
[----:B-1----:R-:W-:Y:S02]  /*6de90*/  ISETP.LT.AND P0, PT, R35, UR76, !P6 ;  /* 0x0000004c23007c0c */ /* 0x002fe4000f701270 */
[----:B--2---:R-:W-:Y:S02]  /*6dea0*/  ISETP.LT.AND P2, PT, R25, UR74, !P6 ;  /* 0x0000004a19007c0c */ /* 0x004fe4000f741270 */
[----:B------:R-:W2:Y:S04]  /*6deb0*/  LDL.LU R25, [R1+0xf78] ;  /* 0x000f780001197983 */ /* 0x000ea80000300800 */
[----:B------:R-:W2:Y:S01]  /*6dec0*/  LDL.LU R35, [R1+0x1cf8] ;  /* 0x001cf80001237983 */ /* 0x000ea20000300800 */
[----:B------:R-:W-:-:S03]  /*6ded0*/  ISETP.LT.AND P6, PT, R3, UR77, !P6 ;  /* 0x0000004d03007c0c */ /* 0x000fc6000f7c1270 */
[----:B------:R-:W2:Y:S04]  /*6dee0*/  LDL.LU R3, [R1+0x1cf4] ;  /* 0x001cf40001037983 */ /* 0x000ea80000300800 */
[----:B------:R-:W2:Y:S04]  /*6def0*/  LDL.LU R15, [R1+0xd18] ;  /* 0x000d1800010f7983 */ /* 0x000ea80000300800 */
[----:B------:R-:W2:Y:S04]  /*6df00*/  LDL.LU R14, [R1+0xd30] ;  /* 0x000d3000010e7983 */ /* 0x000ea80000300800 */
[----:B------:R-:W2:Y:S04]  /*6df10*/  LDL.LU R13, [R1+0xcc4] ;  /* 0x000cc400010d7983 */ /* 0x000ea80000300800 */
[----:B------:R-:W2:Y:S01]  /*6df20*/  LDL.LU R12, [R1+0xd1c] ;  /* 0x000d1c00010c7983 */ /* 0x000ea20000300800 */
[----:B---3--:R-:W-:-:S02]  /*6df30*/  PRMT R8, R8, 0x5410, R11 ;  /* 0x0000541008087816 */ /* 0x008fc4000000000b */
[----:B------:R-:W-:Y:S02]  /*6df40*/  PRMT R9, R9, 0x5410, R10 ;  /* 0x0000541009097816 */ /* 0x000fe4000000000a */
[----:B------:R-:W-:Y:S02]  /*6df50*/  PRMT R10, R6, 0x5410, R37 ;  /* 0x00005410060a7816 */ /* 0x000fe40000000025 */
[----:B----4-:R-:W-:Y:S01]  /*6df60*/  PRMT R11, R2, 0x5410, R7 ;  /* 0x00005410020b7816 */ /* 0x010fe20000000007 */
[----:B------:R-:W-:Y:S01]  /*6df70*/  VIADD R0, R0, UR6 ;  /* 0x0000000600007c36 */ /* 0x000fe20008000000 */
[----:B------:R-:W1:Y:S04]  /*6df80*/  LDCU UR6, c[0x0][0x3b8] ;  /* 0x00007700ff0677ac */ /* 0x000e680008000800 */
[----:B------:R0:W-:Y:S02]  /*6df90*/  STL [R1+0xcc0], R0 ;  /* 0x000cc00001007387 */ /* 0x0001e40000100800 */
[----:B0-----:R-:W-:Y:S01]  /*6dfa0*/  VIADD R0, R0, UR7 ;  /* 0x0000000700007c36 */ /* 0x001fe20008000000 */
[----:B------:R-:W0:Y:S04]  /*6dfb0*/  LDCU UR7, c[0x0][0x3b8] ;  /* 0x00007700ff0777ac */ /* 0x000e280008000800 */
[----:B------:R3:W-:Y:S04]  /*6dfc0*/  STL [R1+0xcf4], R0 ;  /* 0x000cf40001007387 */ /* 0x0007e80000100800 */
[----:B------:R-:W4:Y:S04]  /*6dfd0*/  LDL.LU R37, [R1+0x904] ;  /* 0x0009040001257983 */ /* 0x000f280000300800 */
[----:B------:R-:W4:Y:S01]  /*6dfe0*/  LDL.LU R6, [R1+0x90c] ;  /* 0x00090c0001067983 */ /* 0x000f220000300800 */
[----:B---3--:R-:W-:Y:S01]  /*6dff0*/  VIADD R0, R0, UR8 ;  /* 0x0000000800007c36 */ /* 0x008fe20008000000 */
[----:B------:R-:W3:Y:S02]  /*6e000*/  LDCU UR8, c[0x0][0x3b8] ;  /* 0x00007700ff0877ac */ /* 0x000ee40008000800 */
[----:B------:R-:W3:Y:S04]  /*6e010*/  LDL.LU R7, [R1+0x900] ;  /* 0x0009000001077983 */ /* 0x000ee80000300800 */
[----:B------:R0:W-:Y:S04]  /*6e020*/  STL [R1+0xd34], R0 ;  /* 0x000d340001007387 */ /* 0x0001e80000100800 */
[----:B------:R-:W3:Y:S04]  /*6e030*/  LDL.LU R2, [R1+0x908] ;  /* 0x0009080001027983 */ /* 0x000ee80000300800 */
[----:B------:R-:W3:Y:S01]  /*6e040*/  LDL.LU R23, [R1+0x8e4] ;  /* 0x0008e40001177983 */ /* 0x000ee20000300800 */
[----:B0-----:R-:W-:Y:S01]  /*6e050*/  VIADD R0, R0, UR9 ;  /* 0x0000000900007c36 */ /* 0x001fe20008000000 */
[----:B------:R-:W0:Y:S02]  /*6e060*/  LDCU UR9, c[0x0][0x3b8] ;  /* 0x00007700ff0977ac */ /* 0x000e240008000800 */
[----:B--2---:R2:W-:Y:S04]  /*6e070*/  STSM.16.M88.4 [R35], R8 ;  /* 0x0000000823007844 */ /* 0x0045e80000000200 */
[----:B------:R0:W-:Y:S04]  /*6e080*/  STL [R1+0xcf0], R0 ;  /* 0x000cf00001007387 */ /* 0x0001e80000100800 */
[----:B------:R-:W3:Y:S01]  /*6e090*/  LDL.LU R22, [R1+0x8ec] ;  /* 0x0008ec0001167983 */ /* 0x000ee20000300800 */
[----:B--2---:R-:W-:-:S03]  /*6e0a0*/  PRMT R9, R25, 0x5410, R24 ;  /* 0x0000541019097816 */ /* 0x004fc60000000018 */
[----:B------:R-:W2:Y:S04]  /*6e0b0*/  LDL.LU R24, [R1+0x8e0] ;  /* 0x0008e00001187983 */ /* 0x000ea80000300800 */
[----:B------:R-:W2:Y:S01]  /*6e0c0*/  LDL.LU R25, [R1+0x8e8] ;  /* 0x0008e80001197983 */ /* 0x000ea20000300800 */
[----:B0-----:R-:W-:Y:S01]  /*6e0d0*/  VIADD R0, R0, UR10 ;  /* 0x0000000a00007c36 */ /* 0x001fe20008000000 */
[----:B------:R-:W-:Y:S01]  /*6e0e0*/  PRMT R8, R16, 0x5410, R17 ;  /* 0x0000541010087816 */ /* 0x000fe20000000011 */
[----:B------:R-:W0:Y:S01]  /*6e0f0*/  LDCU UR10, c[0x0][0x3b8] ;  /* 0x00007700ff0a77ac */ /* 0x000e220008000800 */
[----:B------:R-:W2:Y:S04]  /*6e100*/  LDL.LU R21, [R1+0x7d8] ;  /* 0x0007d80001157983 */ /* 0x000ea80000300800 */
[----:B------:R1:W-:Y:S04]  /*6e110*/  STL [R1+0xd30], R0 ;  /* 0x000d300001007387 */ /* 0x0003e80000100800 */
[----:B------:R-:W2:Y:S01]  /*6e120*/  LDL.LU R20, [R1+0x7e0] ;  /* 0x0007e00001147983 */ /* 0x000ea20000300800 */
[----:B------:R-:W-:-:S03]  /*6e130*/  PRMT R11, R12, 0x5410, R13 ;  /* 0x000054100c0b7816 */ /* 0x000fc6000000000d */
[----:B------:R-:W2:Y:S01]  /*6e140*/  LDL.LU R19, [R1+0x7d4] ;  /* 0x0007d40001137983 */ /* 0x000ea20000300800 */
[----:B-1----:R-:W-:Y:S01]  /*6e150*/  VIADD R0, R0, UR11 ;  /* 0x0000000b00007c36 */ /* 0x002fe20008000000 */
[----:B------:R-:W-:Y:S02]  /*6e160*/  PRMT R10, R14, 0x5410, R15 ;  /* 0x000054100e0a7816 */ /* 0x000fe4000000000f */
[----:B------:R-:W2:Y:S01]  /*6e170*/  LDL.LU R18, [R1+0x7dc] ;  /* 0x0007dc0001127983 */ /* 0x000ea20000300800 */
[----:B------:R-:W1:Y:S03]  /*6e180*/  LDCU UR11, c[0x0][0x3b8] ;  /* 0x00007700ff0b77ac */ /* 0x000e660008000800 */
[----:B------:R-:W2:Y:S04]  /*6e190*/  LDL.LU R17, [R1+0x7b8] ;  /* 0x0007b80001117983 */ /* 0x000ea80000300800 */
[----:B------:R-:W2:Y:S04]  /*6e1a0*/  LDL.LU R16, [R1+0x7c0] ;  /* 0x0007c00001107983 */ /* 0x000ea80000300800 */
[----:B------:R-:W2:Y:S04]  /*6e1b0*/  LDL.LU R13, [R1+0x7b4] ;  /* 0x0007b400010d7983 */ /* 0x000ea80000300800 */
[----:B------:R-:W2:Y:S04]  /*6e1c0*/  LDL.LU R12, [R1+0x7bc] ;  /* 0x0007bc00010c7983 */ /* 0x000ea80000300800 */
[----:B------:R0:W-:Y:S04]  /*6e1d0*/  STL [R1+0xcc4], R0 ;  /* 0x000cc40001007387 */ /* 0x0001e80000100800 */
[----:B------:R4:W-:Y:S04]  /*6e1e0*/  STSM.16.M88.4 [R35+0x800], R8 ;  /* 0x0008000823007844 */ /* 0x0009e80000000200 */
[----:B------:R-:W2:Y:S01]  /*6e1f0*/  LDL.LU R15, [R1+0x10d8] ;  /* 0x0010d800010f7983 */ /* 0x000ea20000300800 */
[----:B0-----:R-:W-:Y:S01]  /*6e200*/  VIADD R0, R0, UR12 ;  /* 0x0000000c00007c36 */ /* 0x001fe20008000000 */
[----:B------:R-:W0:Y:S02]  /*6e210*/  LDCU UR12, c[0x0][0x3b8] ;  /* 0x00007700ff0c77ac */ /* 0x000e240008000800 */
[----:B------:R-:W2:Y:S01]  /*6e220*/  LDL.LU R14, [R1+0x10e4] ;  /* 0x0010e400010e7983 */ /* 0x000ea20000300800 */
[----:B----4-:R-:W-:-:S03]  /*6e230*/  PRMT R8, R6, 0x5410, R37 ;  /* 0x0000541006087816 */ /* 0x010fc60000000025 */
[----:B------:R-:W4:Y:S04]  /*6e240*/  LDL.LU R37, [R1+0x1084] ;  /* 0x0010840001257983 */ /* 0x000f280000300800 */
[----:B------:R0:W-:Y:S01]  /*6e250*/  STL [R1+0xd1c], R0 ;  /* 0x000d1c0001007387 */ /* 0x0001e20000100800 */
[----:B---3--:R-:W-:-:S03]  /*6e260*/  PRMT R9, R2, 0x5410, R7 ;  /* 0x0000541002097816 */ /* 0x008fc60000000007 */
[----:B------:R-:W4:Y:S04]  /*6e270*/  LDL.LU R2, [R1+0x10dc] ;  /* 0x0010dc0001027983 */ /* 0x000f280000300800 */
[----:B------:R-:W3:Y:S04]  /*6e280*/  LDL.LU R6, [R1+0xf88] ;  /* 0x000f880001067983 */ /* 0x000ee80000300800 */
[----:B------:R-:W3:Y:S01]  /*6e290*/  LDL.LU R7, [R1+0xfb0] ;  /* 0x000fb00001077983 */ /* 0x000ee20000300800 */
[----:B--2---:R-:W-:-:S03]  /*6e2a0*/  PRMT R11, R25, 0x5410, R24 ;  /* 0x00005410190b7816 */ /* 0x004fc60000000018 */
[----:B------:R-:W2:Y:S04]  /*6e2b0*/  LDL.LU R24, [R1+0xf8c] ;  /* 0x000f8c0001187983 */ /* 0x000ea80000300800 */
[----:B------:R-:W2:Y:S01]  /*6e2c0*/  LDL.LU R25, [R1+0xfc4] ;  /* 0x000fc40001197983 */ /* 0x000ea20000300800 */
[----:B------:R-:W-:-:S05]  /*6e2d0*/  PRMT R10, R22, 0x5410, R23 ;  /* 0x00005410160a7816 */ /* 0x000fca0000000017 */
[----:B------:R1:W-:Y:S01]  /*6e2e0*/  STSM.16.M88.4 [R35+0x1000], R8 ;  /* 0x0010000823007844 */ /* 0x0003e20000000200 */
[----:B0-----:R-:W-:Y:S01]  /*6e2f0*/  VIADD R0, R0, UR13 ;  /* 0x0000000d00007c36 */ /* 0x001fe20008000000 */
[----:B------:R-:W0:Y:S01]  /*6e300*/  LDCU UR13, c[0x0][0x3b8] ;  /* 0x00007700ff0d77ac */ /* 0x000e220008000800 */
[----:B-1----:R-:W-:Y:S02]  /*6e310*/  PRMT R8, R20, 0x5410, R21 ;  /* 0x0000541014087816 */ /* 0x002fe40000000015 */
[----:B------:R-:W-:Y:S02]  /*6e320*/  PRMT R9, R18, 0x5410, R19 ;  /* 0x0000541012097816 */ /* 0x000fe40000000013 */
[----:B------:R-:W-:Y:S02]  /*6e330*/  PRMT R10, R16, 0x5410, R17 ;  /* 0x00005410100a7816 */ /* 0x000fe40000000011 */
[----:B------:R-:W-:-:S05]  /*6e340*/  PRMT R11, R12, 0x5410, R13 ;  /* 0x000054100c0b7816 */ /* 0x000fca000000000d */
[----:B------:R-:W-:Y:S04]  /*6e350*/  STSM.16.M88.4 [R35+0x1800], R8 ;  /* 0x0018000823007844 */ /* 0x000fe80000000200 */
[----:B------:R1:W-:Y:S02]  /*6e360*/  STL [R1+0xd5c], R0 ;  /* 0x000d5c0001007387 */ /* 0x0003e40000100800 */
[----:B-1----:R-:W-:Y:S01]  /*6e370*/  VIADD R0, R0, UR14 ;  /* 0x0000000e00007c36 */ /* 0x002fe20008000000 */
[----:B------:R-:W1:Y:S04]  /*6e380*/  LDCU UR14, c[0x0][0x3b8] ;  /* 0x00007700ff0e77ac */ /* 0x000e680008000800 */
[----:B------:R0:W-:Y:S02]  /*6e390*/  STL [R1+0xd18], R0 ;  /* 0x000d180001007387 */ /* 0x0001e40000100800 */
[----:B0-----:R-:W-:Y:S01]  /*6e3a0*/  VIADD R0, R0, UR15 ;  /* 0x0000000f00007c36 */ /* 0x001fe20008000000 */
[----:B------:R-:W-:Y:S01]  /*6e3b0*/  PRMT R8, R14, 0x5410, R15 ;  /* 0x000054100e087816 */ /* 0x000fe2000000000f */
[----:B------:R-:W0:Y:S03]  /*6e3c0*/  LDCU UR15, c[0x0][0x3b8] ;  /* 0x00007700ff0f77ac */ /* 0x000e260008000800 */
[----:B------:R1:W-:Y:S04]  /*6e3d0*/  STL [R1+0xf80], R0 ;  /* 0x000f800001007387 */ /* 0x0003e80000100800 */
[----:B------:R-:W2:Y:S04]  /*6e3e0*/  LDL.LU R13, [R1+0xfb8] ;  /* 0x000fb800010d7983 */ /* 0x000ea80000300800 */
[----:B------:R-:W2:Y:S01]  /*6e3f0*/  LDL.LU R12, [R1+0xfc0] ;  /* 0x000fc000010c7983 */ /* 0x000ea20000300800 */
[----:B-1----:R-:W-:Y:S01]  /*6e400*/  VIADD R0, R0, UR16 ;  /* 0x0000001000007c36 */ /* 0x002fe20008000000 */
[----:B------:R-:W1:Y:S04]  /*6e410*/  LDCU UR16, c[0x0][0x3b8] ;  /* 0x00007700ff1077ac */ /* 0x000e680008000800 */
[----:B------:R0:W-:Y:S02]  /*6e420*/  STL [R1+0xf78], R0 ;  /* 0x000f780001007387 */ /* 0x0001e40000100800 */
[----:B0-----:R-:W-:Y:S01]  /*6e430*/  VIADD R0, R0, UR17 ;  /* 0x0000001100007c36 */ /* 0x001fe20008000000 */
[----:B------:R-:W0:Y:S01]  /*6e440*/  LDCU UR17, c[0x0][0x3b8] ;  /* 0x00007700ff1177ac */ /* 0x000e220008000800 */
[----:B----4-:R-:W-:-:S02]  /*6e450*/  PRMT R9, R2, 0x5410, R37 ;  /* 0x0000541002097816 */ /* 0x010fc40000000025 */
[----:B------:R-:W4:Y:S01]  /*6e460*/  S2R R2, SR_TID.X ;  /* 0x0000000000027919 */ /* 0x000f220000002100 */
[----:B------:R-:W2:Y:S01]  /*6e470*/  LDL.LU R37, [R1+0xfb4] ;  /* 0x000fb40001257983 */ /* 0x000ea20000300800 */
[----:B---3--:R-:W-:-:S03]  /*6e480*/  PRMT R10, R7, 0x5410, R6 ;  /* 0x00005410070a7816 */ /* 0x008fc60000000006 */
[----:B------:R3:W-:Y:S02]  /*6e490*/  STL [R1+0xf7c], R0 ;  /* 0x000f7c0001007387 */ /* 0x0007e40000100800 */
[----:B---3--:R-:W-:Y:S01]  /*6e4a0*/  VIADD R0, R0, UR18 ;  /* 0x0000001200007c36 */ /* 0x008fe20008000000 */
[----:B------:R-:W3:Y:S01]  /*6e4b0*/  LDCU UR18, c[0x0][0x3b8] ;  /* 0x00007700ff1277ac */ /* 0x000ee20008000800 */
[----:B----4-:R-:W-:Y:S02]  /*6e4c0*/  LOP3.LUT R7, R2, 0x1ff, RZ, 0xc0, !PT ;  /* 0x000001ff02077812 */ /* 0x010fe400078ec0ff */
[----:B------:R-:W4:Y:S01]  /*6e4d0*/  LDL.LU R2, [R1+0xfbc] ;  /* 0x000fbc0001027983 */ /* 0x000f220000300800 */
[----:B--2---:R-:W-:Y:S02]  /*6e4e0*/  PRMT R11, R25, 0x5410, R24 ;  /* 0x00005410190b7816 */ /* 0x004fe40000000018 */
[----:B------:R-:W-:Y:S01]  /*6e4f0*/  LEA R20, R7, UR4, 0x4 ;  /* 0x0000000407147c11 */ /* 0x000fe2000f8e20ff */
[----:B------:R-:W2:Y:S01]  /*6e500*/  LDL.LU R6, [R1+0x974] ;  /* 0x0009740001067983 */ /* 0x000ea20000300800 */
[----:B------:R-:W0:Y:S03]  /*6e510*/  LDCU UR4, c[0x0][0x3b8] ;  /* 0x00007700ff0477ac */ /* 0x000e260008000800 */
[----:B------:R-:W-:Y:S04]  /*6e520*/  STL [R1+0xf84], R0 ;  /* 0x000f840001007387 */ /* 0x000fe80000100800 */
[----:B------:R-:W2:Y:S04]  /*6e530*/  LDL.LU R7, [R1+0x984] ;  /* 0x0009840001077983 */ /* 0x000ea80000300800 */
[----:B------:R-:W2:Y:S04]  /*6e540*/  LDL.LU R24, [R1+0x970] ;  /* 0x0009700001187983 */ /* 0x000ea80000300800 */
[----:B------:R-:W2:Y:S01]  /*6e550*/  LDL.LU R25, [R1+0x980] ;  /* 0x0009800001197983 */ /* 0x000ea20000300800 */
[----:B------:R-:W-:Y:S06]  /*6e560*/  BAR.SYNC.DEFER_BLOCKING 0x0 ;  /* 0x0000000000007b1d */ /* 0x000fec0000010000 */
[----:B------:R-:W0:Y:S04]  /*6e570*/  LDS.128 R16, [R20] ;  /* 0x0000000014107984 */ /* 0x000e280000000c00 */
[----:B------:R-:W-:Y:S04]  /*6e580*/  STL [R1+0x3a0], R20 ;  /* 0x0003a01401007387 */ /* 0x000fe80000100800 */
[----:B0-----:R-:W-:Y:S04]  /*6e590*/  STL.64 [R1+0x40], R16 ;  /* 0x0000401001007387 */ /* 0x001fe80000100a00 */
[----:B------:R-:W-:Y:S04]  /*6e5a0*/  STL.64 [R1+0x48], R18 ;  /* 0x0000481201007387 */ /* 0x000fe80000100a00 */
[----:B------:R-:W0:Y:S01]  /*6e5b0*/  LDS.128 R16, [R20+0x2000] ;  /* 0x0020000014107984 */ /* 0x000e220000000c00 */
[----:B---3--:R-:W-:-:S03]  /*6e5c0*/  VIADD R0, R0, UR18 ;  /* 0x0000001200007c36 */ /* 0x008fc60008000000 */
[----:B0-----:R-:W-:Y:S04]  /*6e5d0*/  STL.64 [R1+0x30], R16 ;  /* 0x0000301001007387 */ /* 0x001fe80000100a00 */
[----:B------:R-:W-:Y:S04]  /*6e5e0*/  STL.64 [R1+0x38], R18 ;  /* 0x0000381201007387 */ /* 0x000fe80000100a00 */
[----:B------:R-:W0:Y:S04]  /*6e5f0*/  LDS.128 R16, [R20+0x4000] ;  /* 0x0040000014107984 */ /* 0x000e280000000c00 */
[----:B------:R3:W-:Y:S04]  /*6e600*/  STL [R1+0xf88], R0 ;  /* 0x000f880001007387 */ /* 0x0007e80000100800 */
[----:B0-----:R-:W-:Y:S04]  /*6e610*/  STL.64 [R1+0x20], R16 ;  /* 0x0000201001007387 */ /* 0x001fe80000100a00 */
[----:B------:R-:W-:Y:S04]  /*6e620*/  STL.64 [R1+0x28], R18 ;  /* 0x0000281201007387 */ /* 0x000fe80000100a00 */
[----:B------:R-:W0:Y:S01]  /*6e630*/  LDS.128 R16, [R20+0x6000] ;  /* 0x0060000014107984 */ /* 0x000e220000000c00 */
[----:B------:R-:W-:Y:S01]  /*6e640*/  BAR.SYNC.DEFER_BLOCKING 0x0 ;  /* 0x0000000000007b1d */ /* 0x000fe20000010000 */
[----:B---3--:R-:W-:-:S05]  /*6e650*/  VIADD R0, R0, UR5 ;  /* 0x0000000500007c36 */ /* 0x008fca0008000000 */
[----:B------:R-:W3:Y:S01]  /*6e660*/  LDCU UR5, c[0x0][0x3b8] ;  /* 0x00007700ff0577ac */ /* 0x000ee20008000800 */
[----:B0-----:R-:W-:Y:S04]  /*6e670*/  STL.64 [R1+0x10], R16 ;  /* 0x0000101001007387 */ /* 0x001fe80000100a00 */
[----:B------:R-:W-:Y:S04]  /*6e680*/  STL.64 [R1+0x18], R18 ;  /* 0x0000181201007387 */ /* 0x000fe80000100a00 */
[----:B------:R0:W-:Y:S04]  /*6e690*/  STL [R1+0xf8c], R0 ;  /* 0x000f8c0001007387 */ /* 0x0001e80000100800 */
[----:B------:R-:W3:Y:S04]  /*6e6a0*/  LDL.LU R28, [R1+0x92c] ;  /* 0x00092c00011c7983 */ /* 0x000ee80000300800 */
[----:B------:R-:W3:Y:S01]  /*6e6b0*/  LDL.LU R27, [R1+0x920] ;  /* 0x00092000011b7983 */ /* 0x000ee20000300800 */
[----:B0-----:R-:W-:Y:S01]  /*6e6c0*/  VIADD R0, R0, UR6 ;  /* 0x0000000600007c36 */ /* 0x001fe20008000000 */
[----:B------:R-:W0:Y:S04]  /*6e6d0*/  LDCU UR6, c[0x0][0x3b8] ;  /* 0x00007700ff0677ac */ /* 0x000e280008000800 */
[----:B------:R1:W-:Y:S04]  /*6e6e0*/  STL [R1+0xfb0], R0 ;  /* 0x000fb00001007387 */ /* 0x0003e80000100800 */
[----:B------:R-:W3:Y:S04]  /*6e6f0*/  LDL.LU R26, [R1+0x928] ;  /* 0x00092800011a7983 */ /* 0x000ee80000300800 */
[----:B------:R-:W3:Y:S04]  /*6e700*/  LDL.LU R5, [R1+0x8f4] ;  /* 0x0008f40001057983 */ /* 0x000ee80000300800 */
[----:B------:R-:W3:Y:S01]  /*6e710*/  LDL.LU R36, [R1+0x8fc] ;  /* 0x0008fc0001247983 */ /* 0x000ee20000300800 */
[----:B-1----:R-:W-:Y:S01]  /*6e720*/  VIADD R0, R0, UR7 ;  /* 0x0000000700007c36 */ /* 0x002fe20008000000 */
[----:B------:R-:W1:Y:S02]  /*6e730*/  LDCU UR7, c[0x0][0x3b8] ;  /* 0x00007700ff0777ac */ /* 0x000e640008000800 */
[----:B------:R-:W3:Y:S04]  /*6e740*/  LDL.LU R23, [R1+0x8f0] ;  /* 0x0008f00001177983 */ /* 0x000ee80000300800 */
[----:B------:R-:W3:Y:S04]  /*6e750*/  LDL.LU R22, [R1+0x8f8] ;  /* 0x0008f80001167983 */ /* 0x000ee80000300800 */
[----:B------:R-:W3:Y:S04]  /*6e760*/  LDL.LU R21, [R1+0x7f8] ;  /* 0x0007f80001157983 */ /* 0x000ee80000300800 */
[----:B------:R-:W3:Y:S04]  /*6e770*/  LDL.LU R19, [R1+0x800] ;  /* 0x0008000001137983 */ /* 0x000ee80000300800 */
[----:B------:R4:W-:Y:S04]  /*6e780*/  STSM.16.M88.4 [R35], R8 ;  /* 0x0000000823007844 */ /* 0x0009e80000000200 */
[----:B------:R-:W3:Y:S04]  /*6e790*/  LDL.LU R18, [R1+0x7f4] ;  /* 0x0007f40001127983 */ /* 0x000ee80000300800 */
[----:B------:R-:W3:Y:S01]  /*6e7a0*/  LDL.LU R17, [R1+0x7fc] ;  /* 0x0007fc0001117983 */ /* 0x000ee20000300800 */
[----:B----4-:R-:W-:-:S03]  /*6e7b0*/  PRMT R9, R2, 0x5410, R37 ;  /* 0x0000541002097816 */ /* 0x010fc60000000025 */
[----:B------:R-:W4:Y:S01]  /*6e7c0*/  LDL.LU R2, [R1+0x7c8] ;  /* 0x0007c80001027983 */ /* 0x000f220000300800 */
[----:B------:R-:W-:-:S03]  /*6e7d0*/  PRMT R8, R12, 0x5410, R13 ;  /* 0x000054100c087816 */ /* 0x000fc6000000000d */
[----:B------:R0:W-:Y:S04]  /*6e7e0*/  STL [R1+0xfbc], R0 ;  /* 0x000fbc0001007387 */ /* 0x0001e80000100800 */
[----:B------:R-:W4:Y:S04]  /*6e7f0*/  LDL.LU R16, [R1+0x7c4] ;  /* 0x0007c40001107983 */ /* 0x000f280000300800 */
[----:B------:R-:W4:Y:S01]  /*6e800*/  LDL.LU R15, [R1+0x7cc] ;  /* 0x0007cc00010f7983 */ /* 0x000f220000300800 */
[----:B0-----:R-:W-:Y:S01]  /*6e810*/  VIADD R0, R0, UR8 ;  /* 0x0000000800007c36 */ /* 0x001fe20008000000 */
[----:B--2---:R-:W-:-:S02]  /*6e820*/  PRMT R10, R7, 0x5410, R6 ;  /* 0x00005410070a7816 */ /* 0x004fc40000000006 */
[----:B------:R-:W2:Y:S01]  /*6e830*/  LDL.LU R14, [R1+0x11f8] ;  /* 0x0011f800010e7983 */ /* 0x000ea20000300800 */
[----:B------:R-:W-:Y:S01]  /*6e840*/  PRMT R11, R25, 0x5410, R24 ;  /* 0x00005410190b7816 */ /* 0x000fe20000000018 */
[----:B------:R-:W0:Y:S02]  /*6e850*/  LDCU UR8, c[0x0][0x3b8] ;  /* 0x00007700ff0877ac */ /* 0x000e240008000800 */
[----:B------:R-:W2:Y:S04]  /*6e860*/  LDL.LU R13, [R1+0x120c] ;  /* 0x00120c00010d7983 */ /* 0x000ea80000300800 */
[----:B------:R-:W2:Y:S04]  /*6e870*/  LDL.LU R12, [R1+0x11f4] ;  /* 0x0011f400010c7983 */ /* 0x000ea80000300800 */
[----:B------:R-:W-:Y:S04]  /*6e880*/  STL [R1+0xfcc], R0 ;  /* 0x000fcc0001007387 */ /* 0x000fe80000100800 */
[----:B------:R-:W2:Y:S04]  /*6e890*/  LDL.LU R37, [R1+0x1208] ;  /* 0x0012080001257983 */ /* 0x000ea80000300800 */
[----:B------:R-:W2:Y:S04]  /*6e8a0*/  LDL.LU R6, [R1+0xff0] ;  /* 0x000ff00001067983 */ /* 0x000ea80000300800 */
[----:B------:R-:W2:Y:S04]  /*6e8b0*/  LDL.LU R7, [R1+0x100c] ;  /* 0x00100c0001077983 */ /* 0x000ea80000300800 */
[----:B------:R-:W2:Y:S04]  /*6e8c0*/  LDL.LU R24, [R1+0xff8] ;  /* 0x000ff80001187983 */ /* 0x000ea80000300800 */
[----:B------:R-:W2:Y:S04]  /*6e8d0*/  LDL.LU R25, [R1+0xffc] ;  /* 0x000ffc0001197983 */ /* 0x000ea80000300800 */
[----:B------:R0:W-:Y:S04]  /*6e8e0*/  STSM.16.M88.4 [R35+0x800], R8 ;  /* 0x0008000823007844 */ /* 0x0001e80000000200 */
[----:B0-----:R-:W2:Y:S01]  /*6e8f0*/  LDL.LU R11, [R1+0x924] ;  /* 0x00092400010b7983 */ /* 0x001ea20000300800 */
[----:B------:R-:W-:Y:S01]  /*6e900*/  VIADD R0, R0, UR9 ;  /* 0x0000000900007c36 */ /* 0x000fe20008000000 */
[----:B------:R-:W0:Y:S04]  /*6e910*/  LDCU UR9, c[0x0][0x3b8] ;  /* 0x00007700ff0977ac */ /* 0x000e280008000800 */
[----:B------:R1:W-:Y:S02]  /*6e920*/  STL [R1+0xfb8], R0 ;  /* 0x000fb80001007387 */ /* 0x0003e40000100800 */
[----:B-1----:R-:W-:Y:S01]  /*6e930*/  VIADD R0, R0, UR10 ;  /* 0x0000000a00007c36 */ /* 0x002fe20008000000 */
[----:B------:R-:W1:Y:S04]  /*6e940*/  LDCU UR10, c[0x0][0x3b8] ;  /* 0x00007700ff0a77ac */ /* 0x000e680008000800 */
[----:B------:R0:W-:Y:S02]  /*6e950*/  STL [R1+0xfc8], R0 ;  /* 0x000fc80001007387 */ /* 0x0001e40000100800 */
[----:B0-----:R-:W-:Y:S01]  /*6e960*/  VIADD R0, R0, UR11 ;  /* 0x0000000b00007c36 */ /* 0x001fe20008000000 */
[----:B------:R-:W0:Y:S04]  /*6e970*/  LDCU UR11, c[0x0][0x3b8] ;  /* 0x00007700ff0b77ac */ /* 0x000e280008000800 */
[----:B------:R-:W-:Y:S01]  /*6e980*/  STL [R1+0xfb4], R0 ;  /* 0x000fb40001007387 */ /* 0x000fe20000100800 */
[----:B---3--:R-:W-:-:S02]  /*6e990*/  PRMT R9, R26, 0x5410, R27 ;  /* 0x000054101a097816 */ /* 0x008fc4000000001b */
[----:B------:R-:W-:Y:S02]  /*6e9a0*/  PRMT R10, R36, 0x5410, R5 ;  /* 0x00005410240a7816 */ /* 0x000fe40000000005 */
[----:B--2---:R-:W-:Y:S02]  /*6e9b0*/  PRMT R8, R28, 0x5410, R11 ;  /* 0x000054101c087816 */ /* 0x004fe4000000000b */
[----:B------:R-:W-:-:S05]  /*6e9c0*/  PRMT R11, R22, 0x5410, R23 ;  /* 0x00005410160b7816 */ /* 0x000fca0000000017 */
[----:B------:R4:W-:Y:S02]  /*6e9d0*/  STSM.16.M88.4 [R35+0x1000], R8 ;  /* 0x0010000823007844 */ /* 0x0009e40000000200 */
[----:B----4-:R-:W-:Y:S02]  /*6e9e0*/  PRMT R10, R3, 0x5410, R2 ;  /* 0x00005410030a7816 */ /* 0x010fe40000000002 */
[----:B------:R-:W2:Y:S04]  /*6e9f0*/  LDL.LU R2, [R1+0x103c] ;  /* 0x00103c0001027983 */ /* 0x000ea80000300800 */
[----:B------:R-:W2:Y:S01]  /*6ea00*/  LDL.LU R3, [R1+0x1044] ;  /* 0x0010440001037983 */ /* 0x000ea20000300800 */
[----:B------:R-:W-:Y:S02]  /*6ea10*/  PRMT R8, R19, 0x5410, R21 ;  /* 0x0000541013087816 */ /* 0x000fe40000000015 */
[----:B------:R-:W-:-:S02]  /*6ea20*/  PRMT R9, R17, 0x5410, R18 ;  /* 0x0000541011097816 */ /* 0x000fc40000000012 */
[----:B------:R-:W-:-:S05]  /*6ea30*/  PRMT R11, R15, 0x5410, R16 ;  /* 0x000054100f0b7816 */ /* 0x000fca0000000010 */
[----:B------:R-:W-:Y:S01]  /*6ea40*/  STSM.16.M88.4 [R35+0x1800], R8 ;  /* 0x0018000823007844 */ /* 0x000fe20000000200 */
[----:B------:R-:W-:Y:S01]  /*6ea50*/  BAR.SYNC.DEFER_BLOCKING 0x0 ;  /* 0x0000000000007b1d */ /* 0x000fe20000010000 */
[----:B------:R-:W-:-:S05]  /*6ea60*/  VIADD R0, R0, UR12 ;  /* 0x0000000c00007c36 */ /* 0x000fca0008000000 */
[----:B------:R-:W3:Y:S01]  /*6ea70*/  LDCU UR12, c[0x0][0x3b8] ;  /* 0x00007700ff0c77ac */ /* 0x000ee20008000800 */
[----:B------:R4:W-:Y:S04]  /*6ea80*/  STL [R1+0xfc0], R0 ;  /* 0x000fc00001007387 */ /* 0x0009e80000100800 */
[----:B------:R-:W0:Y:S01]  /*6ea90*/  LDS.128 R16, [R20] ;  /* 0x0000000014107984 */ /* 0x000e220000000c00 */
[----:B----4-:R-:W-:Y:S01]  /*6eaa0*/  VIADD R0, R0, UR13 ;  /* 0x0000000d00007c36 */ /* 0x010fe20008000000 */
[----:B------:R-:W-:Y:S01]  /*6eab0*/  PRMT R9, R37, 0x5410, R12 ;  /* 0x0000541025097816 */ /* 0x000fe2000000000c */
[----:B------:R-:W4:Y:S03]  /*6eac0*/  LDCU UR13, c[0x0][0x3b8] ;  /* 0x00007700ff0d77ac */ /* 0x000f260008000800 */
[----:B------:R1:W-:Y:S04]  /*6ead0*/  STL [R1+0xff4], R0 ;  /* 0x000ff40001007387 */ /* 0x0003e80000100800 */
[----:B------:R-:W3:Y:S04]  /*6eae0*/  LDL.LU R12, [R1+0x1008] ;  /* 0x00100800010c7983 */ /* 0x000ee80000300800 */
[----:B------:R-:W3:Y:S01]  /*6eaf0*/  LDL.LU R37, [R1+0x1040] ;  /* 0x0010400001257983 */ /* 0x000ee20000300800 */
[----:B-1----:R-:W-:Y:S01]  /*6eb00*/  VIADD R0, R0, UR14 ;  /* 0x0000000e00007c36 */ /* 0x002fe20008000000 */
[----:B------:R-:W-:Y:S01]  /*6eb10*/  PRMT R10, R7, 0x5410, R6 ;  /* 0x00005410070a7816 */ /* 0x000fe20000000006 */
[----:B------:R-:W1:Y:S03]  /*6eb20*/  LDCU UR14, c[0x0][0x3b8] ;  /* 0x00007700ff0e77ac */ /* 0x000e660008000800 */
[----:B------:R4:W-:Y:S01]  /*6eb30*/  STL [R1+0xfc4], R0 ;  /* 0x000fc40001007387 */ /* 0x0009e20000100800 */
[----:B------:R-:W-:Y:S01]  /*6eb40*/  PRMT R11, R25, 0x5410, R24 ;  /* 0x00005410190b7816 */ /* 0x000fe20000000018 */
[----:B----4-:R-:W-:-:S05]  /*6eb50*/  VIADD R0, R0, UR15 ;  /* 0x0000000f00007c36 */ /* 0x010fca0008000000 */
[----:B------:R4:W-:Y:S04]  /*6eb60*/  STL [R1+0xff0], R0 ;  /* 0x000ff00001007387 */ /* 0x0009e80000100800 */
[----:B------:R-:W3:Y:S04]  /*6eb70*/  LDL.LU R6, [R1+0x1004] ;  /* 0x0010040001067983 */ /* 0x000ee80000300800 */
[----:B------:R-:W3:Y:S01]  /*6eb80*/  LDL.LU R7, [R1+0x1038] ;  /* 0x0010380001077983 */ /* 0x000ee20000300800 */
[----:B----4-:R-:W-:-:S03]  /*6eb90*/  VIADD R0, R0, UR16 ;  /* 0x0000001000007c36 */ /* 0x010fc60008000000 */
[----:B------:R-:W4:Y:S01]  /*6eba0*/  LDL.LU R24, [R1+0x1000] ;  /* 0x0010000001187983 */ /* 0x000f220000300800 */
[----:B------:R-:W-:-:S03]  /*6ebb0*/  PRMT R8, R13, 0x5410, R14 ;  /* 0x000054100d087816 */ /* 0x000fc6000000000e */
[----:B------:R-:W-:Y:S01]  /*6ebc0*/  STL [R1+0xffc], R0 ;  /* 0x000ffc0001007387 */ /* 0x000fe20000100800 */
[----:B0-----:R-:W-:-:S03]  /*6ebd0*/  IMAD.MOV.U32 R14, RZ, RZ, R16 ;  /* 0x000000ffff0e7224 */ /* 0x001fc600078e0010 */
[----:B------:R-:W4:Y:S04]  /*6ebe0*/  LDL.LU R25, [R1+0x1010] ;  /* 0x0010100001197983 */ /* 0x000f280000300800 */
[----:B------:R-:W-:Y:S04]  /*6ebf0*/  STL.64 [R1+0x80], R16 ;  /* 0x0000801001007387 */ /* 0x000fe80000100a00 */
[----:B------:R-:W-:Y:S04]  /*6ec00*/  STL.64 [R1+0x88], R18 ;  /* 0x0000881201007387 */ /* 0x000fe80000100a00 */
[----:B------:R-:W0:Y:S04]  /*6ec10*/  LDS.128 R16, [R20+0x2000] ;  /* 0x0020000014107984 */ /* 0x000e280000000c00 */
[----:B0-----:R-:W-:Y:S04]  /*6ec20*/  STL.64 [R1+0x70], R16 ;  /* 0x0000701001007387 */ /* 0x001fe80000100a00 */
[----:B------:R-:W-:Y:S04]  /*6ec30*/  STL.64 [R1+0x78], R18 ;  /* 0x0000781201007387 */ /* 0x000fe80000100a00 */
[----:B------:R-:W0:Y:S01]  /*6ec40*/  LDS.128 R16, [R20+0x4000] ;  /* 0x0040000014107984 */ /* 0x000e220000000c00 */
[----:B------:R-:W-:-:S03]  /*6ec50*/  VIADD R0, R0, UR17 ;  /* 0x0000001100007c36 */ /* 0x000fc60008000000 */
[----:B0-----:R-:W-:Y:S04]  /*6ec60*/  STL.64 [R1+0x60], R16 ;  /* 0x0000601001007387 */ /* 0x001fe80000100a00 */
[----:B------:R-:W-:Y:S04]  /*6ec70*/  STL.64 [R1+0x68], R18 ;  /* 0x0000681201007387 */ /* 0x000fe80000100a00 */
[----:B------:R-:W0:Y:S01]  /*6ec80*/  LDS.128 R16, [R20+0x6000] ;  /* 0x0060000014107984 */ /* 0x000e220000000c00 */
[----:B------:R-:W-:Y:S06]  /*6ec90*/  BAR.SYNC.DEFER_BLOCKING 0x0 ;  /* 0x0000000000007b1d */ /* 0x000fec0000010000 */
[----:B------:R2:W-:Y:S04]  /*6eca0*/  STSM.16.M88.4 [R35], R8 ;  /* 0x0000000823007844 */ /* 0x0005e80000000200 */
[----:B0-----:R-:W-:Y:S04]  /*6ecb0*/  STL.64 [R1+0x50], R16 ;  /* 0x0000501001007387 */ /* 0x001fe80000100a00 */
[----:B------:R-:W-:Y:S04]  /*6ecc0*/  STL.64 [R1+0x58], R18 ;  /* 0x0000581201007387 */ /* 0x000fe80000100a00 */
[----:B------:R0:W-:Y:S01]  /*6ecd0*/  STL [R1+0x100c], R0 ;  /* 0x00100c0001007387 */ /* 0x0001e20000100800 */
[----:B--2---:R-:W-:-:S03]  /*6ece0*/  PRMT R8, R3, 0x5410, R2 ;  /* 0x0000541003087816 */ /* 0x004fc60000000002 */
[----:B------:R-:W2:Y:S04]  /*6ecf0*/  LDL.LU R2, [R1+0x944] ;  /* 0x0009440001027983 */ /* 0x000ea80000300800 */
[----:B------:R-:W2:Y:S01]  /*6ed00*/  LDL.LU R3, [R1+0x94c] ;  /* 0x00094c0001037983 */ /* 0x000ea20000300800 */
[----:B0-----:R-:W-:Y:S01]  /*6ed10*/  VIADD R0, R0, UR4 ;  /* 0x0000000400007c36 */ /* 0x001fe20008000000 */
[----:B------:R-:W0:Y:S04]  /*6ed20*/  LDCU UR4, c[0x0][0x3b8] ;  /* 0x00007700ff0477ac */ /* 0x000e280008000800 */
[----:B------:R1:W-:Y:S04]  /*6ed30*/  STL [R1+0xff8], R0 ;  /* 0x000ff80001007387 */ /* 0x0003e80000100800 */
[----:B------:R-:W2:Y:S04]  /*6ed40*/  LDL.LU R28, [R1+0x940] ;  /* 0x00094000011c7983 */ /* 0x000ea80000300800 */
[----:B------:R-:W2:Y:S01]  /*6ed50*/  LDL.LU R27, [R1+0x948] ;  /* 0x00094800011b7983 */ /* 0x000ea20000300800 */
[----:B-1----:R-:W-:Y:S01]  /*6ed60*/  VIADD R0, R0, UR5 ;  /* 0x0000000500007c36 */ /* 0x002fe20008000000 */
[----:B------:R-:W1:Y:S02]  /*6ed70*/  LDCU UR5, c[0x0][0x3b8] ;  /* 0x00007700ff0577ac */ /* 0x000e640008000800 */
[----:B------:R-:W2:Y:S04]  /*6ed80*/  LDL.LU R26, [R1+0x914] ;  /* 0x00091400011a7983 */ /* 0x000ea80000300800 */
[----:B------:R-:W2:Y:S04]  /*6ed90*/  LDL.LU R5, [R1+0x91c] ;  /* 0x00091c0001057983 */ /* 0x000ea80000300800 */
[----:B------:R-:W2:Y:S04]  /*6eda0*/  LDL.LU R36, [R1+0x910] ;  /* 0x0009100001247983 */ /* 0x000ea80000300800 */
[----:B------:R-:W2:Y:S04]  /*6edb0*/  LDL.LU R23, [R1+0x918] ;  /* 0x0009180001177983 */ /* 0x000ea80000300800 */
[----:B------:R-:W2:Y:S04]  /*6edc0*/  LDL.LU R22, [R1+0x8d4] ;  /* 0x0008d40001167983 */ /* 0x000ea80000300800 */
[----:B------:R-:W2:Y:S04]  /*6edd0*/  LDL.LU R21, [R1+0x8dc] ;  /* 0x0008dc0001157983 */ /* 0x000ea80000300800 */
[----:B------:R-:W2:Y:S04]  /*6ede0*/  LDL.LU R19, [R1+0x8d0] ;  /* 0x0008d00001137983 */ /* 0x000ea80000300800 */
[----:B------:R0:W-:Y:S01]  /*6edf0*/  STL [R1+0x1008], R0 ;  /* 0x0010080001007387 */ /* 0x0001e20000100800 */
[----:B---3--:R-:W-:-:S03]  /*6ee00*/  PRMT R9, R37, 0x5410, R12 ;  /* 0x0000541025097816 */ /* 0x008fc6000000000c */
[----:B------:R-:W3:Y:S04]  /*6ee10*/  LDL.LU R18, [R1+0x8d8] ;  /* 0x0008d80001127983 */ /* 0x000ee80000300800 */
[----:B------:R-:W3:Y:S04]  /*6ee20*/  LDL.LU R13, [R1+0x7e8] ;  /* 0x0007e800010d7983 */ /* 0x000ee80000300800 */
[----:B------:R-:W3:Y:S04]  /*6ee30*/  LDL.LU R12, [R1+0x7f0] ;  /* 0x0007f000010c7983 */ /* 0x000ee80000300800 */
[----:B------:R-:W3:Y:S01]  /*6ee40*/  LDL.LU R17, [R1+0x7e4] ;  /* 0x0007e40001117983 */ /* 0x000ee20000300800 */
[----:B0-----:R-:W-:Y:S01]  /*6ee50*/  VIADD R0, R0, UR6 ;  /* 0x0000000600007c36 */ /* 0x001fe20008000000 */
[----:B------:R-:W0:Y:S02]  /*6ee60*/  LDCU UR6, c[0x0][0x3b8] ;  /* 0x00007700ff0677ac */ /* 0x000e240008000800 */
[----:B------:R-:W3:Y:S01]  /*6ee70*/  LDL.LU R16, [R1+0x7ec] ;  /* 0x0007ec0001107983 */ /* 0x000ee20000300800 */
[----:B------:R-:W-:-:S03]  /*6ee80*/  PRMT R10, R7, 0x5410, R6 ;  /* 0x00005410070a7816 */ /* 0x000fc60000000006 */
[----:B------:R-:W3:Y:S04]  /*6ee90*/  LDL.LU R6, [R1+0x1234] ;  /* 0x0012340001067983 */ /* 0x000ee80000300800 */
[----:B------:R-:W3:Y:S04]  /*6eea0*/  LDL.LU R7, [R1+0x1244] ;  /* 0x0012440001077983 */ /* 0x000ee80000300800 */
[----:B------:R-:W3:Y:S01]  /*6eeb0*/  LDL.LU R15, [R1+0x1230] ;  /* 0x00123000010f7983 */ /* 0x000ee20000300800 */
[----:B----4-:R-:W-:-:S03]  /*6eec0*/  PRMT R11, R25, 0x5410, R24 ;  /* 0x00005410190b7816 */ /* 0x010fc60000000018 */
[----:B------:R-:W-:Y:S04]  /*6eed0*/  STL [R1+0x1010], R0 ;  /* 0x0010100001007387 */ /* 0x000fe80000100800 */
[----:B------:R-:W4:Y:S04]  /*6eee0*/  LDL.LU R37, [R1+0x1240] ;  /* 0x0012400001257983 */ /* 0x000f280000300800 */
[----:B------:R-:W4:Y:S04]  /*6eef0*/  LDL.LU R24, [R1+0x1174] ;  /* 0x0011740001187983 */ /* 0x000f280000300800 */
[----:B------:R-:W4:Y:S04]  /*6ef00*/  LDL.LU R25, [R1+0x11e4] ;  /* 0x0011e40001197983 */ /* 0x000f280000300800 */
[----:B------:R2:W-:Y:S02]  /*6ef10*/  STSM.16.M88.4 [R35+0x800], R8 ;  /* 0x0008000823007844 */ /* 0x0005e40000000200 */
[----:B--2---:R-:W-:-:S02]  /*6ef20*/  PRMT R8, R3, 0x5410, R2 ;  /* 0x0000541003087816 */ /* 0x004fc40000000002 */
[----:B------:R-:W2:Y:S04]  /*6ef30*/  LDL.LU R2, [R1+0x10ec] ;  /* 0x0010ec0001027983 */ /* 0x000ea80000300800 */
[----:B------:R-:W2:Y:S01]  /*6ef40*/  LDL.LU R3, [R1+0x11e0] ;  /* 0x0011e00001037983 */ /* 0x000ea20000300800 */
[----:B------:R-:W-:Y:S01]  /*6ef50*/  VIADD R0, R0, UR7 ;  /* 0x0000000700007c36 */ /* 0x000fe20008000000 */
[----:B------:R-:W0:Y:S04]  /*6ef60*/  LDCU UR7, c[0x0][0x3b8] ;  /* 0x00007700ff0777ac */ /* 0x000e280008000800 */
[----:B------:R1:W-:Y:S01]  /*6ef70*/  STL [R1+0x1000], R0 ;  /* 0x0010000001007387 */ /* 0x0003e20000100800 */
[----:B------:R-:W-:Y:S01]  /*6ef80*/  PRMT R9, R27, 0x5410, R28 ;  /* 0x000054101b097816 */ /* 0x000fe2000000001c */
[----:B-1----:R-:W-:Y:S01]  /*6ef90*/  VIADD R0, R0, UR8 ;  /* 0x0000000800007c36 */ /* 0x002fe20008000000 */
[----:B------:R-:W-:Y:S01]  /*6efa0*/  PRMT R10, R5, 0x5410, R26 ;  /* 0x00005410050a7816 */ /* 0x000fe2000000001a */
[----:B------:R-:W1:Y:S03]  /*6efb0*/  LDCU UR8, c[0x0][0x3b8] ;  /* 0x00007700ff0877ac */ /* 0x000e660008000800 */
[----:B------:R0:W-:Y:S01]  /*6efc0*/  STL [R1+0x1040], R0 ;  /* 0x0010400001007387 */ /* 0x0001e20000100800 */
[----:B------:R-:W-:Y:S01]  /*6efd0*/  PRMT R11, R23, 0x5410, R36 ;  /* 0x00005410170b7816 */ /* 0x000fe20000000024 */
[----:B0-----:R-:W-:-:S04]  /*6efe0*/  VIADD R0, R0, UR9 ;  /* 0x0000000900007c36 */ /* 0x001fc80008000000 */
[----:B------:R-:W-:Y:S01]  /*6eff0*/  STSM.16.M88.4 [R35+0x1000], R8 ;  /* 0x0010000823007844 */ /* 0x000fe20000000200 */
[----:B------:R-:W0:Y:S03]  /*6f000*/  LDCU UR9, c[0x0][0x3b8] ;  /* 0x00007700ff0977ac */ /* 0x000e260008000800 */
[----:B------:R1:W-:Y:S02]  /*6f010*/  STL [R1+0x1004], R0 ;  /* 0x0010040001007387 */ /* 0x0003e40000100800 */
[----:B-1----:R-:W-:Y:S01]  /*6f020*/  VIADD R0, R0, UR10 ;  /* 0x0000000a00007c36 */ /* 0x002fe20008000000 */
[----:B------:R-:W1:Y:S01]  /*6f030*/  LDCU UR10, c[0x0][0x3b8] ;  /* 0x00007700ff0a77ac */ /* 0x000e620008000800 */
[----:B------:R-:W-:Y:S02]  /*6f040*/  PRMT R8, R21, 0x5410, R22 ;  /* 0x0000541015087816 */ /* 0x000fe40000000016 */
[----:B---3--:R-:W-:-:S02]  /*6f050*/  PRMT R10, R12, 0x5410, R13 ;  /* 0x000054100c0a7816 */ /* 0x008fc4000000000d */
[----:B------:R-:W3:Y:S01]  /*6f060*/  LDL.LU R13, [R1+0x10a0] ;  /* 0x0010a000010d7983 */ /* 0x000ee20000300800 */
[----:B------:R-:W-:-:S03]  /*6f070*/  PRMT R9, R18, 0x5410, R19 ;  /* 0x0000541012097816 */ /* 0x000fc60000000013 */
[----:B------:R-:W3:Y:S01]  /*6f080*/  LDL.LU R12, [R1+0x10c4] ;  /* 0x0010c400010c7983 */ /* 0x000ee20000300800 */
[----:B------:R-:W-:-:S03]  /*6f090*/  PRMT R11, R16, 0x5410, R17 ;  /* 0x00005410100b7816 */ /* 0x000fc60000000011 */
[----:B------:R0:W-:Y:S04]  /*6f0a0*/  STL [R1+0x103c], R0 ;  /* 0x00103c0001007387 */ /* 0x0001e80000100800 */
[----:B------:R1:W-:Y:S01]  /*6f0b0*/  STSM.16.M88.4 [R35+0x1800], R8 ;  /* 0x0018000823007844 */ /* 0x0003e20000000200 */
[----:B------:R-:W-:Y:S01]  /*6f0c0*/  BAR.SYNC.DEFER_BLOCKING 0x0 ;  /* 0x0000000000007b1d */ /* 0x000fe20000010000 */
[----:B0-----:R-:W-:-:S05]  /*6f0d0*/  VIADD R0, R0, UR11 ;  /* 0x0000000b00007c36 */ /* 0x001fca0008000000 */
[----:B------:R-:W0:Y:S01]  /*6f0e0*/  LDCU UR11, c[0x0][0x3b8] ;  /* 0x00007700ff0b77ac */ /* 0x000e220008000800 */
[----:B------:R4:W-:Y:S01]  /*6f0f0*/  STL [R1+0x1048], R0 ;  /* 0x0010480001007387 */ /* 0x0009e20000100800 */
[----:B-1----:R-:W-:-:S03]  /*6f100*/  PRMT R8, R7, 0x5410, R6 ;  /* 0x0000541007087816 */ /* 0x002fc60000000006 */
[----:B------:R-:W3:Y:S01]  /*6f110*/  LDL.LU R6, [R1+0x1074] ;  /* 0x0010740001067983 */ /* 0x000ee20000300800 */
[----:B----4-:R-:W-:-:S03]  /*6f120*/  VIADD R0, R0, UR12 ;  /* 0x0000000c00007c36 */ /* 0x010fc60008000000 */
[----:B------:R-:W3:Y:S01]  /*6f130*/  LDL.LU R7, [R1+0x10a4] ;  /* 0x0010a40001077983 */ /* 0x000ee20000300800 */
[----:B------:R-:W-:Y:S01]  /*6f140*/  PRMT R9, R37, 0x5410, R15 ;  /* 0x0000541025097816 */ /* 0x000fe2000000000f */
[----:B------:R-:W1:Y:S02]  /*6f150*/  LDCU UR12, c[0x0][0x3b8] ;  /* 0x00007700ff0c77ac */ /* 0x000e640008000800 */
[----:B------:R4:W-:Y:S01]  /*6f160*/  STL [R1+0x1038], R0 ;  /* 0x0010380001007387 */ /* 0x0009e20000100800 */
[----:B------:R-:W-:-:S03]  /*6f170*/  PRMT R10, R25, 0x5410, R24 ;  /* 0x00005410190a7816 */ /* 0x000fc60000000018 */
[----:B------:R-:W0:Y:S04]  /*6f180*/  LDS.128 R16, [R20] ;  /* 0x0000000014107984 */ /* 0x000e280000000c00 */
[----:B------:R-:W3:Y:S04]  /*6f190*/  LDL.LU R24, [R1+0x1070] ;  /* 0x0010700001187983 */ /* 0x000ee80000300800 */
[----:B------:R-:W3:Y:S01]  /*6f1a0*/  LDL.LU R25, [R1+0x108c] ;  /* 0x00108c0001197983 */ /* 0x000ee20000300800 */
[----:B----4-:R-:W-:Y:S01]  /*6f1b0*/  VIADD R0, R0, UR13 ;  /* 0x0000000d00007c36 */ /* 0x010fe20008000000 */
[----:B------:R-:W4:Y:S01]  /*6f1c0*/  LDCU UR13, c[0x0][0x3b8] ;  /* 0x00007700ff0d77ac */ /* 0x000f220008000800 */
[----:B--2---:R-:W-:-:S02]  /*6f1d0*/  PRMT R11, R3, 0x5410, R2 ;  /* 0x00005410030b7816 */ /* 0x004fc40000000002 */
[----:B------:R-:W2:Y:S04]  /*6f1e0*/  LDL.LU R2, [R1+0x1054] ;  /* 0x0010540001027983 */ /* 0x000ea80000300800 */
[----:B------:R-:W2:Y:S04]  /*6f1f0*/  LDL.LU R3, [R1+0x1088] ;  /* 0x0010880001037983 */ /* 0x000ea80000300800 */
[----:B------:R1:W-:Y:S04]  /*6f200*/  STL [R1+0x1044], R0 ;  /* 0x0010440001007387 */ /* 0x0003e80000100800 */
[----:B0-----:R-:W-:Y:S04]  /*6f210*/  STL.64 [R1+0xc0], R16 ;  /* 0x0000c01001007387 */ /* 0x001fe80000100a00 */
[----:B------:R-:W-:Y:S04]  /*6f220*/  STL.64 [R1+0xc8], R18 ;  /* 0x0000c81201007387 */ /* 0x000fe80000100a00 */
[----:B------:R-:W0:Y:S01]  /*6f230*/  LDS.128 R16, [R20+0x2000] ;  /* 0x0020000014107984 */ /* 0x000e220000000c00 */
[----:B-1----:R-:W-:-:S03]  /*6f240*/  VIADD R0, R0, UR14 ;  /* 0x0000000e00007c36 */ /* 0x002fc60008000000 */
[----:B0-----:R-:W-:Y:S01]  /*6f250*/  STL.64 [R1+0xb0], R16 ;  /* 0x0000b01001007387 */ /* 0x001fe20000100a00 */
[----:B------:R-:W-:-:S03]  /*6f260*/  IMAD.MOV.U32 R37, RZ, RZ, R17 ;  /* 0x000000ffff257224 */ /* 0x000fc600078e0011 */
[----:B------:R-:W-:Y:S04]  /*6f270*/  STL.64 [R1+0xb8], R18 ;  /* 0x0000b81201007387 */ /* 0x000fe80000100a00 */
[----:B------:R-:W0:Y:S04]  /*6f280*/  LDS.128 R16, [R20+0x4000] ;  /* 0x0040000014107984 */ /* 0x000e280000000c00 */
[----:B------:R1:W-:Y:S04]  /*6f290*/  STL [R1+0x1050], R0 ;  /* 0x0010500001007387 */ /* 0x0003e80000100800 */
[----:B0-----:R-:W-:Y:S04]  /*6f2a0*/  STL.64 [R1+0xa0], R16 ;  /* 0x0000a01001007387 */ /* 0x001fe80000100a00 */
[----:B------:R-:W-:Y:S04]  /*6f2b0*/  STL.64 [R1+0xa8], R18 ;  /* 0x0000a81201007387 */ /* 0x000fe80000100a00 */
[----:B------:R-:W0:Y:S01]  /*6f2c0*/  LDS.128 R16, [R20+0x6000] ;  /* 0x0060000014107984 */ /* 0x000e220000000c00 */
[----:B------:R-:W-:Y:S01]  /*6f2d0*/  BAR.SYNC.DEFER_BLOCKING 0x0 ;  /* 0x0000000000007b1d */ /* 0x000fe20000010000 */
[----:B-1----:R-:W-:-:S05]  /*6f2e0*/  VIADD R0, R0, UR4 ;  /* 0x0000000400007c36 */ /* 0x002fca0008000000 */
[----:B------:R-:W1:Y:S01]  /*6f2f0*/  LDCU UR4, c[0x0][0x3b8] ;  /* 0x00007700ff0477ac */ /* 0x000e620008000800 */
[----:B------:R-:W-:Y:S04]  /*6f300*/  STSM.16.M88.4 [R35], R8 ;  /* 0x0000000823007844 */ /* 0x000fe80000000200 */
[----:B0-----:R-:W-:Y:S04]  /*6f310*/  STL.64 [R1+0x90], R16 ;  /* 0x0000901001007387 */ /* 0x001fe80000100a00 */
[----:B------:R-:W-:Y:S04]  /*6f320*/  STL.64 [R1+0x98], R18 ;  /* 0x0000981201007387 */ /* 0x000fe80000100a00 */
[----:B------:R0:W-:Y:S04]  /*6f330*/  STL [R1+0x1084], R0 ;  /* 0x0010840001007387 */ /* 0x0001e80000100800 */
[----:B------:R-:W4:Y:S04]  /*6f340*/  LDL.LU R28, [R1+0x968] ;  /* 0x00096800011c7983 */ /* 0x000f280000300800 */
[----:B------:R-:W4:Y:S01]  /*6f350*/  LDL.LU R27, [R1+0x934] ;  /* 0x00093400011b7983 */ /* 0x000f220000300800 */
[----:B0-----:R-:W-:Y:S01]  /*6f360*/  VIADD R0, R0, UR5 ;  /* 0x0000000500007c36 */ /* 0x001fe20008000000 */
[----:B---3--:R-:W-:Y:S01]  /*6f370*/  PRMT R9, R7, 0x5410, R6 ;  /* 0x0000541007097816 */ /* 0x008fe20000000006 */
[----:B------:R-:W0:Y:S03]  /*6f380*/  LDCU UR5, c[0x0][0x3b8] ;  /* 0x00007700ff0577ac */ /* 0x000e260008000800 */
[----:B------:R3:W-:Y:S04]  /*6f390*/  STL [R1+0x104c], R0 ;  /* 0x00104c0001007387 */ /* 0x0007e80000100800 */
[----:B------:R-:W4:Y:S04]  /*6f3a0*/  LDL.LU R26, [R1+0x93c] ;  /* 0x00093c00011a7983 */ /* 0x000f280000300800 */
[----:B------:R-:W4:Y:S01]  /*6f3b0*/  LDL.LU R5, [R1+0x930] ;  /* 0x0009300001057983 */ /* 0x000f220000300800 */
[----:B---3--:R-:W-:Y:S01]  /*6f3c0*/  VIADD R0, R0, UR6 ;  /* 0x0000000600007c36 */ /* 0x008fe20008000000 */
[----:B------:R-:W-:-:S02]  /*6f3d0*/  PRMT R10, R25, 0x5410, R24 ;  /* 0x00005410190a7816 */ /* 0x000fc40000000018 */
[----:B------:R-:W3:Y:S01]  /*6f3e0*/  LDL.LU R36, [R1+0x938] ;  /* 0x0009380001247983 */ /* 0x000ee20000300800 */
[----:B------:R-:W-:Y:S01]  /*6f3f0*/  PRMT R8, R12, 0x5410, R13 ;  /* 0x000054100c087816 */ /* 0x000fe2000000000d */
[----:B------:R-:W0:Y:S02]  /*6f400*/  LDCU UR6, c[0x0][0x3b8] ;  /* 0x00007700ff0677ac */ /* 0x000e240008000800 */
[----:B------:R-:W3:Y:S04]  /*6f410*/  LDL.LU R23, [R1+0x8b4] ;  /* 0x0008b40001177983 */ /* 0x000ee80000300800 */
[----:B------:R-:W3:Y:S04]  /*6f420*/  LDL.LU R22, [R1+0x8c4] ;  /* 0x0008c40001167983 */ /* 0x000ee80000300800 */
[----:B------:R-:W3:Y:S04]  /*6f430*/  LDL.LU R6, [R1+0x8b0] ;  /* 0x0008b00001067983 */ /* 0x000ee80000300800 */
[----:B------:R0:W-:Y:S04]  /*6f440*/  STL [R1+0x1074], R0 ;  /* 0x0010740001007387 */ /* 0x0001e80000100800 */
[----:B------:R-:W3:Y:S04]  /*6f450*/  LDL.LU R7, [R1+0x8c0] ;  /* 0x0008c00001077983 */ /* 0x000ee80000300800 */
[----:B------:R-:W3:Y:S01]  /*6f460*/  LDL.LU R21, [R1+0x808] ;  /* 0x0008080001157983 */ /* 0x000ee20000300800 */
[----:B0-----:R-:W-:Y:S01]  /*6f470*/  VIADD R0, R0, UR7 ;  /* 0x0000000700007c36 */ /* 0x001fe20008000000 */
[----:B------:R-:W0:Y:S02]  /*6f480*/  LDCU UR7, c[0x0][0x3b8] ;  /* 0x00007700ff0777ac */ /* 0x000e240008000800 */
[----:B------:R-:W3:Y:S04]  /*6f490*/  LDL.LU R19, [R1+0x810] ;  /* 0x0008100001137983 */ /* 0x000ee80000300800 */
[----:B------:R-:W3:Y:S04]  /*6f4a0*/  LDL.LU R24, [R1+0x804] ;  /* 0x0008040001187983 */ /* 0x000ee80000300800 */
[----:B------:R-:W3:Y:S04]  /*6f4b0*/  LDL.LU R25, [R1+0x80c] ;  /* 0x00080c0001197983 */ /* 0x000ee80000300800 */
[----:B------:R-:W3:Y:S04]  /*6f4c0*/  LDL.LU R18, [R1+0x1274] ;  /* 0x0012740001127983 */ /* 0x000ee80000300800 */
[----:B------:R-:W3:Y:S04]  /*6f4d0*/  LDL.LU R17, [R1+0x127c] ;  /* 0x00127c0001117983 */ /* 0x000ee80000300800 */
[----:B------:R-:W3:Y:S04]  /*6f4e0*/  LDL.LU R16, [R1+0x1270] ;  /* 0x0012700001107983 */ /* 0x000ee80000300800 */
[----:B------:R-:W-:Y:S04]  /*6f4f0*/  STL [R1+0x10a4], R0 ;  /* 0x0010a40001007387 */ /* 0x000fe80000100800 */
[----:B------:R-:W3:Y:S04]  /*6f500*/  LDL.LU R15, [R1+0x1278] ;  /* 0x00127800010f7983 */ /* 0x000ee80000300800 */
[----:B------:R-:W3:Y:S04]  /*6f510*/  LDL.LU R13, [R1+0x1224] ;  /* 0x00122400010d7983 */ /* 0x000ee80000300800 */
[----:B------:R-:W3:Y:S01]  /*6f520*/  LDL.LU R12, [R1+0x122c] ;  /* 0x00122c00010c7983 */ /* 0x000ee20000300800 */
[----:B--2---:R-:W-:-:S03]  /*6f530*/  PRMT R11, R3, 0x5410, R2 ;  /* 0x00005410030b7816 */ /* 0x004fc60000000002 */
[----:B------:R-:W2:Y:S04]  /*6f540*/  LDL.LU R2, [R1+0x1220] ;  /* 0x0012200001027983 */ /* 0x000ea80000300800 */
[----:B------:R-:W2:Y:S04]  /*6f550*/  LDL.LU R3, [R1+0x1228] ;  /* 0x0012280001037983 */ /* 0x000ea80000300800 */
[----:B------:R0:W-:Y:S04]  /*6f560*/  STSM.16.M88.4 [R35+0x800], R8 ;  /* 0x0008000823007844 */ /* 0x0001e80000000200 */
[----:B0-----:R-:W2:Y:S04]  /*6f570*/  LDL.LU R9, [R1+0x964] ;  /* 0x0009640001097983 */ /* 0x001ea80000300800 */
[----:B------:R-:W2:Y:S04]  /*6f580*/  LDL.LU R10, [R1+0x96c] ;  /* 0x00096c00010a7983 */ /* 0x000ea80000300800 */
[----:B------:R-:W3:Y:S01]  /*6f590*/  LDL.LU R11, [R1+0x960] ;  /* 0x00096000010b7983 */ /* 0x000ee20000300800 */
        /* <DEDUP_REMOVED lines=8> */
[----:B------:R1:W-:Y:S02]  /*6f620*/  STL [R1+0x1054], R0 ;  /* 0x0010540001007387 */ /* 0x0003e40000100800 */
[----:B-1----:R-:W-:Y:S01]  /*6f630*/  VIADD R0, R0, UR11 ;  /* 0x0000000b00007c36 */ /* 0x002fe20008000000 */
[----:B------:R-:W1:Y:S01]  /*6f640*/  LDCU UR11, c[0x0][0x3b8] ;  /* 0x00007700ff0b77ac */ /* 0x000e620008000800 */
[----:B--2---:R-:W-:-:S02]  /*6f650*/  PRMT R8, R10, 0x5410, R9 ;  /* 0x000054100a087816 */ /* 0x004fc40000000009 */
[----:B----4-:R-:W-:Y:S02]  /*6f660*/  PRMT R10, R26, 0x5410, R27 ;  /* 0x000054101a0a7816 */ /* 0x010fe4000000001b */
[----:B---3--:R-:W-:Y:S02]  /*6f670*/  PRMT R9, R28, 0x5410, R11 ;  /* 0x000054101c097816 */ /* 0x008fe4000000000b */
[----:B------:R-:W-:-:S05]  /*6f680*/  PRMT R11, R36, 0x5410, R5 ;  /* 0x00005410240b7816 */ /* 0x000fca0000000005 */
[----:B------:R2:W-:Y:S02]  /*6f690*/  STSM.16.M88.4 [R35+0x1000], R8 ;  /* 0x0010000823007844 */ /* 0x0005e40000000200 */
[----:B--2---:R-:W-:Y:S02]  /*6f6a0*/  PRMT R8, R22, 0x5410, R23 ;  /* 0x0000541016087816 */ /* 0x004fe40000000017 */
[----:B------:R-:W-:Y:S02]  /*6f6b0*/  PRMT R9, R7, 0x5410, R6 ;  /* 0x0000541007097816 */ /* 0x000fe40000000006 */
[----:B------:R-:W-:Y:S01]  /*6f6c0*/  PRMT R10, R19, 0x5410, R21 ;  /* 0x00005410130a7816 */ /* 0x000fe20000000015 */
[----:B------:R-:W2:Y:S01]  /*6f6d0*/  LDL.LU R6, [R1+0x112c] ;  /* 0x00112c0001067983 */ /* 0x000ea20000300800 */
[----:B------:R-:W-:-:S03]  /*6f6e0*/  PRMT R11, R25, 0x5410, R24 ;  /* 0x00005410190b7816 */ /* 0x000fc60000000018 */
[----:B------:R-:W2:Y:S04]  /*6f6f0*/  LDL.LU R7, [R1+0x113c] ;  /* 0x00113c0001077983 */ /* 0x000ea80000300800 */
[----:B------:R3:W-:Y:S02]  /*6f700*/  STSM.16.M88.4 [R35+0x1800], R8 ;  /* 0x0018000823007844 */ /* 0x0007e40000000200 */
[----:B---3--:R-:W-:Y:S02]  /*6f710*/  PRMT R8, R17, 0x5410, R18 ;  /* 0x0000541011087816 */ /* 0x008fe40000000012 */
[----:B------:R-:W-:Y:S01]  /*6f720*/  PRMT R9, R15, 0x5410, R16 ;  /* 0x000054100f097816 */ /* 0x000fe20000000010 */
[----:B------:R-:W-:Y:S06]  /*6f730*/  BAR.SYNC.DEFER_BLOCKING 0x0 ;  /* 0x0000000000007b1d */ /* 0x000fec0000010000 */
[----:B------:R-:W3:Y:S04]  /*6f740*/  LDS.128 R16, [R20] ;  /* 0x0000000014107984 */ /* 0x000ee80000000c00 */
[----:B------:R4:W-:Y:S04]  /*6f750*/  STL [R1+0x108c], R0 ;  /* 0x00108c0001007387 */ /* 0x0009e80000100800 */
[----:B------:R-:W2:Y:S04]  /*6f760*/  LDL.LU R24, [R1+0x10fc] ;  /* 0x0010fc0001187983 */ /* 0x000ea80000300800 */
[----:B------:R-:W2:Y:S01]  /*6f770*/  LDL.LU R25, [R1+0x1138] ;  /* 0x0011380001197983 */ /* 0x000ea20000300800 */
[----:B----4-:R-:W-:Y:S01]  /*6f780*/  VIADD R0, R0, UR12 ;  /* 0x0000000c00007c36 */ /* 0x010fe20008000000 */
[----:B------:R-:W-:Y:S01]  /*6f790*/  PRMT R11, R3, 0x5410, R2 ;  /* 0x00005410030b7816 */ /* 0x000fe20000000002 */
[----:B------:R-:W4:Y:S03]  /*6f7a0*/  LDCU UR12, c[0x0][0x3b8] ;  /* 0x00007700ff0c77ac */ /* 0x000f260008000800 */
[----:B------:R0:W-:Y:S02]  /*6f7b0*/  STL [R1+0x10c4], R0 ;  /* 0x0010c40001007387 */ /* 0x0001e40000100800 */
[----:B0-----:R-:W-:-:S05]  /*6f7c0*/  VIADD R0, R0, UR13 ;  /* 0x0000000d00007c36 */ /* 0x001fca0008000000 */
[----:B------:R0:W-:Y:S04]  /*6f7d0*/  STL [R1+0x1088], R0 ;  /* 0x0010880001007387 */ /* 0x0001e80000100800 */
[----:B------:R-:W4:Y:S04]  /*6f7e0*/  LDL.LU R2, [R1+0x1110] ;  /* 0x0011100001027983 */ /* 0x000f280000300800 */
[----:B------:R-:W4:Y:S01]  /*6f7f0*/  LDL.LU R3, [R1+0x1128] ;  /* 0x0011280001037983 */ /* 0x000f220000300800 */
[----:B0-----:R-:W-:Y:S01]  /*6f800*/  VIADD R0, R0, UR4 ;  /* 0x0000000400007c36 */ /* 0x001fe20008000000 */
[----:B------:R-:W-:Y:S01]  /*6f810*/  PRMT R10, R12, 0x5410, R13 ;  /* 0x000054100c0a7816 */ /* 0x000fe2000000000d */
[----:B------:R-:W0:Y:S03]  /*6f820*/  LDCU UR4, c[0x0][0x3b8] ;  /* 0x00007700ff0477ac */ /* 0x000e260008000800 */
[----:B------:R1:W-:Y:S04]  /*6f830*/  STL [R1+0x10d8], R0 ;  /* 0x0010d80001007387 */ /* 0x0003e80000100800 */
[----:B---3--:R-:W-:Y:S04]  /*6f840*/  STL.64 [R1+0x120], R16 ;  /* 0x0001201001007387 */ /* 0x008fe80000100a00 */
[----:B------:R-:W-:Y:S04]  /*6f850*/  STL.64 [R1+0x128], R18 ;  /* 0x0001281201007387 */ /* 0x000fe80000100a00 */
[----:B------:R-:W3:Y:S01]  /*6f860*/  LDS.128 R16, [R20+0x2000] ;  /* 0x0020000014107984 */ /* 0x000ee20000000c00 */
[----:B-1----:R-:W-:Y:S01]  /*6f870*/  VIADD R0, R0, UR5 ;  /* 0x0000000500007c36 */ /* 0x002fe20008000000 */
[----:B------:R-:W1:Y:S02]  /*6f880*/  LDCU UR5, c[0x0][0x3b8] ;  /* 0x00007700ff0577ac */ /* 0x000e640008000800 */
[----:B---3--:R-:W-:Y:S04]  /*6f890*/  STL.64 [R1+0x110], R16 ;  /* 0x0001101001007387 */ /* 0x008fe80000100a00 */
[----:B------:R-:W-:Y:S04]  /*6f8a0*/  STL.64 [R1+0x118], R18 ;  /* 0x0001181201007387 */ /* 0x000fe80000100a00 */
[----:B------:R-:W3:Y:S04]  /*6f8b0*/  LDS.128 R16, [R20+0x4000] ;  /* 0x0040000014107984 */ /* 0x000ee80000000c00 */
[----:B------:R0:W-:Y:S04]  /*6f8c0*/  STL [R1+0x10dc], R0 ;  /* 0x0010dc0001007387 */ /* 0x0001e80000100800 */
[----:B---3--:R-:W-:Y:S04]  /*6f8d0*/  STL.64 [R1+0x100], R16 ;  /* 0x0001001001007387 */ /* 0x008fe80000100a00 */
[----:B------:R-:W-:Y:S04]  /*6f8e0*/  STL.64 [R1+0x108], R18 ;  /* 0x0001081201007387 */ /* 0x000fe80000100a00 */
[----:B------:R-:W3:Y:S01]  /*6f8f0*/  LDS.128 R16, [R20+0x6000] ;  /* 0x0060000014107984 */ /* 0x000ee20000000c00 */
[----:B------:R-:W-:Y:S01]  /*6f900*/  BAR.SYNC.DEFER_BLOCKING 0x0 ;  /* 0x0000000000007b1d */ /* 0x000fe20000010000 */
[----:B0-----:R-:W-:-:S05]  /*6f910*/  VIADD R0, R0, UR6 ;  /* 0x0000000600007c36 */ /* 0x001fca0008000000 */
[----:B------:R-:W0:Y:S01]  /*6f920*/  LDCU UR6, c[0x0][0x3b8] ;  /* 0x00007700ff0677ac */ /* 0x000e220008000800 */
[----:B------:R-:W4:Y:S04]  /*6f930*/  LDL.LU R28, [R1+0x110c] ;  /* 0x00110c00011c7983 */ /* 0x000f280000300800 */
[----:B------:R0:W-:Y:S04]  /*6f940*/  STSM.16.M88.4 [R35], R8 ;  /* 0x0000000823007844 */ /* 0x0001e80000000200 */
[----:B---3--:R-:W-:Y:S04]  /*6f950*/  STL.64 [R1+0xf0], R16 ;  /* 0x0000f01001007387 */ /* 0x008fe80000100a00 */
[----:B------:R-:W-:Y:S04]  /*6f960*/  STL.64 [R1+0xf8], R18 ;  /* 0x0000f81201007387 */ /* 0x000fe80000100a00 */
[----:B------:R3:W-:Y:S04]  /*6f970*/  STL [R1+0x10e4], R0 ;  /* 0x0010e40001007387 */ /* 0x0007e80000100800 */
[----:B0-----:R-:W4:Y:S04]  /*6f980*/  LDL.LU R11, [R1+0x1114] ;  /* 0x00111400010b7983 */ /* 0x001f280000300800 */
[----:B------:R-:W4:Y:S01]  /*6f990*/  LDL.LU R27, [R1+0x10f4] ;  /* 0x0010f400011b7983 */ /* 0x000f220000300800 */
[----:B---3--:R-:W-:Y:S01]  /*6f9a0*/  VIADD R0, R0, UR7 ;  /* 0x0000000700007c36 */ /* 0x008fe20008000000 */
[----:B------:R-:W0:Y:S02]  /*6f9b0*/  LDCU UR7, c[0x0][0x3b8] ;  /* 0x00007700ff0777ac */ /* 0x000e240008000800 */
[----:B------:R-:W3:Y:S04]  /*6f9c0*/  LDL.LU R26, [R1+0x10f0] ;  /* 0x0010f000011a7983 */ /* 0x000ee80000300800 */
[----:B------:R1:W-:Y:S04]  /*6f9d0*/  STL [R1+0x10ec], R0 ;  /* 0x0010ec0001007387 */ /* 0x0003e80000100800 */
[----:B------:R-:W3:Y:S04]  /*6f9e0*/  LDL.LU R5, [R1+0x950] ;  /* 0x0009500001057983 */ /* 0x000ee80000300800 */
[----:B------:R-:W3:Y:S01]  /*6f9f0*/  LDL.LU R36, [R1+0x958] ;  /* 0x0009580001247983 */ /* 0x000ee20000300800 */
[----:B-1----:R-:W-:Y:S01]  /*6fa00*/  VIADD R0, R0, UR8 ;  /* 0x0000000800007c36 */ /* 0x002fe20008000000 */
        /* <DEDUP_REMOVED lines=8> */
[----:B--2---:R-:W-:-:S03]  /*6fa90*/  PRMT R8, R7, 0x5410, R6 ;  /* 0x0000541007087816 */ /* 0x004fc60000000006 */
[----:B------:R-:W2:Y:S04]  /*6faa0*/  LDL.LU R16, [R1+0x814] ;  /* 0x0008140001107983 */ /* 0x000ea80000300800 */
[----:B------:R-:W2:Y:S04]  /*6fab0*/  LDL.LU R15, [R1+0x81c] ;  /* 0x00081c00010f7983 */ /* 0x000ea80000300800 */
[----:B------:R-:W2:Y:S04]  /*6fac0*/  LDL.LU R13, [R1+0x1298] ;  /* 0x00129800010d7983 */ /* 0x000ea80000300800 */
[----:B------:R-:W2:Y:S04]  /*6fad0*/  LDL.LU R12, [R1+0x12a8] ;  /* 0x0012a800010c7983 */ /* 0x000ea80000300800 */
[----:B------:R-:W2:Y:S04]  /*6fae0*/  LDL.LU R6, [R1+0x1294] ;  /* 0x0012940001067983 */ /* 0x000ea80000300800 */
[----:B------:R-:W2:Y:S01]  /*6faf0*/  LDL.LU R7, [R1+0x12a4] ;  /* 0x0012a40001077983 */ /* 0x000ea20000300800 */
[----:B0-----:R-:W-:Y:S01]  /*6fb00*/  VIADD R0, R0, UR9 ;  /* 0x0000000900007c36 */ /* 0x001fe20008000000 */
[----:B------:R-:W0:Y:S01]  /*6fb10*/  LDCU UR9, c[0x0][0x3b8] ;  /* 0x00007700ff0977ac */ /* 0x000e220008000800 */
[----:B------:R-:W-:-:S02]  /*6fb20*/  PRMT R9, R25, 0x5410, R24 ;  /* 0x0000541019097816 */ /* 0x000fc40000000018 */
[----:B------:R-:W2:Y:S04]  /*6fb30*/  LDL.LU R24, [R1+0x1254] ;  /* 0x0012540001187983 */ /* 0x000ea80000300800 */
[----:B------:R-:W2:Y:S01]  /*6fb40*/  LDL.LU R25, [R1+0x125c] ;  /* 0x00125c0001197983 */ /* 0x000ea20000300800 */
[----:B----4-:R-:W-:-:S03]  /*6fb50*/  PRMT R10, R3, 0x5410, R2 ;  /* 0x00005410030a7816 */ /* 0x010fc60000000002 */
[----:B------:R-:W4:Y:S04]  /*6fb60*/  LDL.LU R2, [R1+0x1250] ;  /* 0x0012500001027983 */ /* 0x000f280000300800 */
[----:B------:R-:W4:Y:S01]  /*6fb70*/  LDL.LU R3, [R1+0x1258] ;  /* 0x0012580001037983 */ /* 0x000f220000300800 */
[----:B------:R-:W-:-:S03]  /*6fb80*/  PRMT R11, R11, 0x5410, R28 ;  /* 0x000054100b0b7816 */ /* 0x000fc6000000001c */
[----:B------:R-:W2:Y:S04]  /*6fb90*/  LDL.LU R28, [R1+0x1cf0] ;  /* 0x001cf000011c7983 */ /* 0x000ea80000300800 */
[----:B------:R0:W-:Y:S04]  /*6fba0*/  STSM.16.M88.4 [R35+0x800], R8 ;  /* 0x0008000823007844 */ /* 0x0001e80000000200 */
[----:B0-----:R-:W2:Y:S04]  /*6fbb0*/  LDL.LU R8, [R1+0x1104] ;  /* 0x0011040001087983 */ /* 0x001ea80000300800 */
[----:B------:R-:W3:Y:S04]  /*6fbc0*/  LDL.LU R9, [R1+0x1100] ;  /* 0x0011000001097983 */ /* 0x000ee80000300800 */
[----:B------:R-:W4:Y:S04]  /*6fbd0*/  LDL.LU R10, [R1+0x954] ;  /* 0x00095400010a7983 */ /* 0x000f280000300800 */
[----:B------:R0:W-:Y:S04]  /*6fbe0*/  STL [R1+0x110c], R0 ;  /* 0x00110c0001007387 */ /* 0x0001e80000100800 */
[----:B------:R-:W4:Y:S01]  /*6fbf0*/  LDL.LU R11, [R1+0x95c] ;  /* 0x00095c00010b7983 */ /* 0x000f220000300800 */
[----:B0-----:R-:W-:Y:S01]  /*6fc00*/  VIADD R0, R0, UR10 ;  /* 0x0000000a00007c36 */ /* 0x001fe20008000000 */
[----:B------:R-:W0:Y:S01]  /*6fc10*/  LDCU UR10, c[0x0][0x3b8] ;  /* 0x00007700ff0a77ac */ /* 0x000e220008000800 */
[----:B--2---:R-:W-:-:S02]  /*6fc20*/  PRMT R8, R8, 0x5410, R27 ;  /* 0x0000541008087816 */ /* 0x004fc4000000001b */
[----:B------:R-:W2:Y:S01]  /*6fc30*/  LDL.LU R27, [R1+0x1cec] ;  /* 0x001cec00011b7983 */ /* 0x000ea20000300800 */
[----:B---3--:R-:W-:-:S03]  /*6fc40*/  PRMT R9, R9, 0x5410, R26 ;  /* 0x0000541009097816 */ /* 0x008fc6000000001a */
[----:B------:R-:W2:Y:S01]  /*6fc50*/  LDL.LU R26, [R1+0x1ce8] ;  /* 0x001ce800011a7983 */ /* 0x000ea20000300800 */
[----:B----4-:R-:W-:Y:S02]  /*6fc60*/  PRMT R10, R11, 0x5410, R10 ;  /* 0x000054100b0a7816 */ /* 0x010fe4000000000a */
[----:B------:R-:W-:-:S05]  /*6fc70*/  PRMT R11, R36, 0x5410, R5 ;  /* 0x00005410240b7816 */ /* 0x000fca0000000005 */
[----:B------:R3:W-:Y:S02]  /*6fc80*/  STSM.16.M88.4 [R35+0x1000], R8 ;  /* 0x0010000823007844 */ /* 0x0007e40000000200 */
[----:B---3--:R-:W-:Y:S02]  /*6fc90*/  PRMT R8, R22, 0x5410, R23 ;  /* 0x0000541016087816 */ /* 0x008fe40000000017 */
[----:B------:R-:W-:Y:S02]  /*6fca0*/  PRMT R9, R19, 0x5410, R21 ;  /* 0x0000541013097816 */ /* 0x000fe40000000015 */
[----:B------:R-:W-:Y:S02]  /*6fcb0*/  PRMT R10, R17, 0x5410, R18 ;  /* 0x00005410110a7816 */ /* 0x000fe40000000012 */
[----:B------:R-:W-:-:S05]  /*6fcc0*/  PRMT R11, R15, 0x5410, R16 ;  /* 0x000054100f0b7816 */ /* 0x000fca0000000010 */
[----:B------:R-:W-:Y:S01]  /*6fcd0*/  STSM.16.M88.4 [R35+0x1800], R8 ;  /* 0x0018000823007844 */ /* 0x000fe20000000200 */
[----:B------:R-:W-:Y:S06]  /*6fce0*/  BAR.SYNC.DEFER_BLOCKING 0x0 ;  /* 0x0000000000007b1d */ /* 0x000fec0000010000 */
[----:B------:R3:W-:Y:S02]  /*6fcf0*/  STL [R1+0x10f4], R0 ;  /* 0x0010f40001007387 */ /* 0x0007e40000100800 */
[----:B---3--:R-:W-:Y:S02]  /*6fd00*/  VIADD R0, R0, UR11 ;  /* 0x0000000b00007c36 */ /* 0x008fe40008000000 */
[----:B------:R-:W3:Y:S04]  /*6fd10*/  LDS.128 R16, [R20] ;  /* 0x0000000014107984 */ /* 0x000ee80000000c00 */
[----:B------:R4:W-:Y:S02]  /*6fd20*/  STL [R1+0x1110], R0 ;  /* 0x0011100001007387 */ /* 0x0009e40000100800 */
[----:B----4-:R-:W-:-:S05]  /*6fd30*/  VIADD R0, R0, UR12 ;  /* 0x0000000c00007c36 */ /* 0x010fca0008000000 */
[----:B------:R4:W-:Y:S02]  /*6fd40*/  STL [R1+0x10f0], R0 ;  /* 0x0010f00001007387 */ /* 0x0009e40000100800 */
[----:B----4-:R-:W-:Y:S01]  /*6fd50*/  VIADD R0, R0, UR4 ;  /* 0x0000000400007c36 */ /* 0x010fe20008000000 */
[----:B------:R-:W-:Y:S01]  /*6fd60*/  PRMT R9, R7, 0x5410, R6 ;  /* 0x0000541007097816 */ /* 0x000fe20000000006 */
[----:B------:R-:W4:Y:S03]  /*6fd70*/  LDCU UR4, c[0x0][0x3b8] ;  /* 0x00007700ff0477ac */ /* 0x000f260008000800 */
[----:B------:R0:W-:Y:S02]  /*6fd80*/  STL [R1+0x1104], R0 ;  /* 0x0011040001007387 */ /* 0x0001e40000100800 */
[----:B0-----:R-:W-:Y:S01]  /*6fd90*/  VIADD R0, R0, UR5 ;  /* 0x0000000500007c36 */ /* 0x001fe20008000000 */
[----:B------:R-:W-:Y:S01]  /*6fda0*/  PRMT R10, R25, 0x5410, R24 ;  /* 0x00005410190a7816 */ /* 0x000fe20000000018 */
[----:B------:R-:W0:Y:S03]  /*6fdb0*/  LDCU UR5, c[0x0][0x3b8] ;  /* 0x00007700ff0577ac */ /* 0x000e260008000800 */
[----:B------:R1:W-:Y:S02]  /*6fdc0*/  STL [R1+0x1128], R0 ;  /* 0x0011280001007387 */ /* 0x0003e40000100800 */
[----:B-1----:R-:W-:Y:S01]  /*6fdd0*/  VIADD R0, R0, UR6 ;  /* 0x0000000600007c36 */ /* 0x002fe20008000000 */
[----:B------:R-:W-:Y:S01]  /*6fde0*/  PRMT R8, R12, 0x5410, R13 ;  /* 0x000054100c087816 */ /* 0x000fe2000000000d */
[----:B------:R-:W1:Y:S03]  /*6fdf0*/  LDCU UR6, c[0x0][0x3b8] ;  /* 0x00007700ff0677ac */ /* 0x000e660008000800 */
[----:B------:R0:W-:Y:S04]  /*6fe00*/  STL [R1+0x1100], R0 ;  /* 0x0011000001007387 */ /* 0x0001e80000100800 */
[----:B------:R-:W2:Y:S04]  /*6fe10*/  LDL.LU R5, [R1+0x1214] ;  /* 0x0012140001057983 */ /* 0x000ea80000300800 */
[----:B------:R-:W2:Y:S01]  /*6fe20*/  LDL.LU R6, [R1+0x1204] ;  /* 0x0012040001067983 */ /* 0x000ea20000300800 */
[----:B0-----:R-:W-:Y:S01]  /*6fe30*/  VIADD R0, R0, UR7 ;  /* 0x0000000700007c36 */ /* 0x001fe20008000000 */
[----:B------:R-:W-:Y:S01]  /*6fe40*/  PRMT R11, R3, 0x5410, R2 ;  /* 0x00005410030b7816 */ /* 0x000fe20000000002 */
[----:B------:R-:W0:Y:S03]  /*6fe50*/  LDCU UR7, c[0x0][0x3b8] ;  /* 0x00007700ff0777ac */ /* 0x000e260008000800 */
[----:B------:R-:W-:Y:S04]  /*6fe60*/  STL [R1+0x1114], R0 ;  /* 0x0011140001007387 */ /* 0x000fe80000100800 */
[----:B------:R-:W2:Y:S04]  /*6fe70*/  LDL.LU R7, [R1+0x1184] ;  /* 0x0011840001077983 */ /* 0x000ea80000300800 */
[----:B------:R-:W2:Y:S04]  /*6fe80*/  LDL.LU R24, [R1+0x1180] ;  /* 0x0011800001187983 */ /* 0x000ea80000300800 */
[----:B---3--:R-:W-:Y:S04]  /*6fe90*/  STL.64 [R1+0xe0], R16 ;  /* 0x0000e01001007387 */ /* 0x008fe80000100a00 */
[----:B------:R-:W-:Y:S04]  /*6fea0*/  STL.64 [R1+0xe8], R18 ;  /* 0x0000e81201007387 */ /* 0x000fe80000100a00 */
[----:B------:R-:W3:Y:S04]  /*6feb0*/  LDS.128 R16, [R20+0x2000] ;  /* 0x0020000014107984 */ /* 0x000ee80000000c00 */
[----:B---3--:R-:W-:Y:S04]  /*6fec0*/  STL.64 [R1+0x170], R16 ;  /* 0x0001701001007387 */ /* 0x008fe80000100a00 */
[----:B------:R-:W-:Y:S04]  /*6fed0*/  STL.64 [R1+0x178], R18 ;  /* 0x0001781201007387 */ /* 0x000fe80000100a00 */
[----:B------:R-:W3:Y:S01]  /*6fee0*/  LDS.128 R16, [R20+0x4000] ;  /* 0x0040000014107984 */ /* 0x000ee20000000c00 */
[----:B------:R-:W-:Y:S01]  /*6fef0*/  VIADD R0, R0, UR8 ;  /* 0x0000000800007c36 */ /* 0x000fe20008000000 */
[----:B------:R-:W0:Y:S03]  /*6ff00*/  LDCU UR8, c[0x0][0x3b8] ;  /* 0x00007700ff0877ac */ /* 0x000e260008000800 */
[----:B------:R-:W-:Y:S01]  /*6ff10*/  VIADD R12, R0, UR9 ;  /* 0x00000009000c7c36 */ /* 0x000fe20008000000 */
[----:B---3--:R-:W-:Y:S01]  /*6ff20*/  STL.64 [R1+0x160], R16 ;  /* 0x0001601001007387 */ /* 0x008fe20000100a00 */
[----:B------:R-:W-:-:S03]  /*6ff30*/  IMAD.MOV.U32 R13, RZ, RZ, R16 ;  /* 0x000000ffff0d7224 */ /* 0x000fc600078e0010 */
[----:B------:R-:W-:Y:S04]  /*6ff40*/  STL.64 [R1+0x168], R18 ;  /* 0x0001681201007387 */ /* 0x000fe80000100a00 */
[----:B------:R-:W3:Y:S01]  /*6ff50*/  LDS.128 R16, [R20+0x6000] ;  /* 0x0060000014107984 */ /* 0x000ee20000000c00 */
[----:B------:R-:W-:Y:S06]  /*6ff60*/  BAR.SYNC.DEFER_BLOCKING 0x0 ;  /* 0x0000000000007b1d */ /* 0x000fec0000010000 */
[----:B------:R0:W-:Y:S04]  /*6ff70*/  STL [R1+0x1138], R0 ;  /* 0x0011380001007387 */ /* 0x0001e80000100800 */
[----:B------:R-:W2:Y:S04]  /*6ff80*/  LDL.LU R25, [R1+0x1170] ;  /* 0x0011700001197983 */ /* 0x000ea80000300800 */
[----:B------:R-:W2:Y:S04]  /*6ff90*/  LDL.LU R2, [R1+0x116c] ;  /* 0x00116c0001027983 */ /* 0x000ea80000300800 */
[----:B0-----:R-:W2:Y:S04]  /*6ffa0*/  LDL.LU R0, [R1+0x1160] ;  /* 0x0011600001007983 */ /* 0x001ea80000300800 */
[----:B------:R-:W-:Y:S04]  /*6ffb0*/  STL [R1+0x113c], R12 ;  /* 0x00113c0c01007387 */ /* 0x000fe80000100800 */
[----:B------:R-:W2:Y:S04]  /*6ffc0*/  LDL.LU R3, [R1+0x115c] ;  /* 0x00115c0001037983 */ /* 0x000ea80000300800 */
[----:B------:R0:W-:Y:S04]  /*6ffd0*/  STSM.16.M88.4 [R35], R8 ;  /* 0x0000000823007844 */ /* 0x0001e80000000200 */
[----:B---3--:R-:W-:Y:S04]  /*6ffe0*/  STL.64 [R1+0x150], R16 ;  /* 0x0001501001007387 */ /* 0x008fe80000100a00 */
[----:B------:R3:W-:Y:S04]  /*6fff0*/  STL.64 [R1+0x158], R18 ;  /* 0x0001581201007387 */ /* 0x0007e80000100a00 */
[----:B0-----:R-:W2:Y:S04]  /*70000*/  LDL.LU R8, [R1+0x121c] ;  /* 0x00121c0001087983 */ /* 0x001ea80000300800 */
[----:B------:R-:W2:Y:S04]  /*70010*/  LDL.LU R9, [R1+0x1218] ;  /* 0x0012180001097983 */ /* 0x000ea80000300800 */
[----:B------:R-:W2:Y:S04]  /*70020*/  LDL.LU R10, [R1+0x118c] ;  /* 0x00118c00010a7983 */ /* 0x000ea80000300800 */
[----:B------:R-:W2:Y:S01]  /*70030*/  LDL.LU R11, [R1+0x1188] ;  /* 0x00118800010b7983 */ /* 0x000ea20000300800 */
[----:B------:R-:W-:-:S03]  /*70040*/  VIADD R12, R12, UR10 ;  /* 0x0000000a0c0c7c36 */ /* 0x000fc60008000000 */
[----:B------:R-:W2:Y:S04]  /*70050*/  LDL.LU R36, [R1+0x830] ;  /* 0x0008300001247983 */ /* 0x000ea80000300800 */
[----:B------:R-:W2:Y:S04]  /*70060*/  LDL.LU R23, [R1+0x824] ;  /* 0x0008240001177983 */ /* 0x000ea80000300800 */
[----:B------:R-:W2:Y:S04]  /*70070*/  LDL.LU R22, [R1+0x82c] ;  /* 0x00082c0001167983 */ /* 0x000ea80000300800 */
[----:B------:R4:W-:Y:S04]  /*70080*/  STL [R1+0x112c], R12 ;  /* 0x00112c0c01007387 */ /* 0x0009e80000100800 */
[----:B------:R-:W2:Y:S04]  /*70090*/  LDL.LU R21, [R1+0x12b4] ;  /* 0x0012b40001157983 */ /* 0x000ea80000300800 */
[----:B---3--:R-:W3:Y:S04]  /*700a0*/  LDL.LU R19, [R1+0x12bc] ;  /* 0x0012bc0001137983 */ /* 0x008ee80000300800 */
[----:B------:R-:W3:Y:S01]  /*700b0*/  LDL.LU R18, [R1+0x12b0] ;  /* 0x0012b00001127983 */ /* 0x000ee20000300800 */
[----:B----4-:R-:W-:Y:S01]  /*700c0*/  VIADD R12, R12, UR4 ;  /* 0x000000040c0c7c36 */ /* 0x010fe20008000000 */
[----:B------:R-:W0:Y:S02]  /*700d0*/  LDCU UR4, c[0x0][0x3b8] ;  /* 0x00007700ff0477ac */ /* 0x000e240008000800 */
[----:B------:R-:W4:Y:S04]  /*700e0*/  LDL.LU R17, [R1+0x12b8] ;  /* 0x0012b80001117983 */ /* 0x000f280000300800 */
[----:B------:R-:W3:Y:S04]  /*700f0*/  LDL.LU R16, [R1+0x1284] ;  /* 0x0012840001107983 */ /* 0x000ee80000300800 */
[----:B------:R-:W3:Y:S01]  /*70100*/  LDL.LU R15, [R1+0x128c] ;  /* 0x00128c00010f7983 */ /* 0x000ee20000300800 */
[----:B--2---:R-:W-:-:S03]  /*70110*/  PRMT R8, R8, 0x5410, R5 ;  /* 0x0000541008087816 */ /* 0x004fc60000000005 */
[----:B------:R-:W2:Y:S01]  /*70120*/  LDL.LU R5, [R1+0x1ce4] ;  /* 0x001ce40001057983 */ /* 0x000ea20000300800 */
[----:B------:R-:W-:-:S03]  /*70130*/  PRMT R9, R9, 0x5410, R6 ;  /* 0x0000541009097816 */ /* 0x000fc60000000006 */
[----:B------:R-:W2:Y:S01]  /*70140*/  LDL.LU R6, [R1+0x1ce0] ;  /* 0x001ce00001067983 */ /* 0x000ea20000300800 */
[----:B------:R-:W-:-:S03]  /*70150*/  PRMT R10, R10, 0x5410, R7 ;  /* 0x000054100a0a7816 */ /* 0x000fc60000000007 */
[----:B------:R-:W2:Y:S01]  /*70160*/  LDL.LU R7, [R1+0x1cdc] ;  /* 0x001cdc0001077983 */ /* 0x000ea20000300800 */
[----:B------:R-:W-:-:S03]  /*70170*/  PRMT R11, R11, 0x5410, R24 ;  /* 0x000054100b0b7816 */ /* 0x000fc60000000018 */
[----:B------:R-:W2:Y:S04]  /*70180*/  LDL.LU R24, [R1+0x1cd8] ;  /* 0x001cd80001187983 */ /* 0x000ea80000300800 */
[----:B------:R0:W-:Y:S04]  /*70190*/  STL [R1+0x1174], R12 ;  /* 0x0011740c01007387 */ /* 0x0001e80000100800 */
[----:B------:R1:W-:Y:S01]  /*701a0*/  STSM.16.M88.4 [R35+0x800], R8 ;  /* 0x0008000823007844 */ /* 0x0003e20000000200 */
[----:B0-----:R-:W-:Y:S01]  /*701b0*/  VIADD R12, R12, UR5 ;  /* 0x000000050c0c7c36 */ /* 0x001fe20008000000 */
[----:B------:R-:W0:Y:S02]  /*701c0*/  LDCU UR5, c[0x0][0x3b8] ;  /* 0x00007700ff0577ac */ /* 0x000e240008000800 */
[----:B-1----:R-:W2:Y:S04]  /*701d0*/  LDL.LU R8, [R1+0x117c] ;  /* 0x00117c0001087983 */ /* 0x002ea80000300800 */
[----:B------:R-:W3:Y:S04]  /*701e0*/  LDL.LU R9, [R1+0x1178] ;  /* 0x0011780001097983 */ /* 0x000ee80000300800 */
[----:B------:R-:W4:Y:S04]  /*701f0*/  LDL.LU R10, [R1+0x1168] ;  /* 0x00116800010a7983 */ /* 0x000f280000300800 */
[----:B------:R1:W-:Y:S04]  /*70200*/  STL [R1+0x1184], R12 ;  /* 0x0011840c01007387 */ /* 0x0003e80000100800 */
[----:B------:R-:W4:Y:S01]  /*70210*/  LDL.LU R11, [R1+0x1164] ;  /* 0x00116400010b7983 */ /* 0x000f220000300800 */
[----:B-1----:R-:W-:Y:S01]  /*70220*/  VIADD R12, R12, UR6 ;  /* 0x000000060c0c7c36 */ /* 0x002fe20008000000 */
[----:B------:R-:W1:Y:S01]  /*70230*/  LDCU UR6, c[0x0][0x3b8] ;  /* 0x00007700ff0677ac */ /* 0x000e620008000800 */
[----:B--2---:R-:W-:-:S02]  /*70240*/  PRMT R8, R8, 0x5410, R25 ;  /* 0x0000541008087816 */ /* 0x004fc40000000019 */
[----:B------:R-:W2:Y:S01]  /*70250*/  LDL.LU R25, [R1+0x1cd4] ;  /* 0x001cd40001197983 */ /* 0x000ea20000300800 */
[----:B---3--:R-:W-:-:S03]  /*70260*/  PRMT R9, R9, 0x5410, R2 ;  /* 0x0000541009097816 */ /* 0x008fc60000000002 */
[----:B------:R-:W3:Y:S01]  /*70270*/  LDL.LU R2, [R1+0x1cd0] ;  /* 0x001cd00001027983 */ /* 0x000ee20000300800 */
[----:B----4-:R-:W-:-:S03]  /*70280*/  PRMT R10, R10, 0x5410, R0 ;  /* 0x000054100a0a7816 */ /* 0x010fc60000000000 */
[----:B------:R-:W4:Y:S04]  /*70290*/  LDL.LU R0, [R1+0x1ccc] ;  /* 0x001ccc0001007983 */ /* 0x000f280000300800 */
[----:B------:R0:W-:Y:S01]  /*702a0*/  STL [R1+0x1170], R12 ;  /* 0x0011700c01007387 */ /* 0x0001e20000100800 */
[----:B------:R-:W-:-:S03]  /*702b0*/  PRMT R11, R11, 0x5410, R3 ;  /* 0x000054100b0b7816 */ /* 0x000fc60000000003 */
[----:B------:R-:W4:Y:S01]  /*702c0*/  LDL.LU R3, [R1+0x1cc8] ;  /* 0x001cc80001037983 */ /* 0x000f220000300800 */
[----:B0-----:R-:W-:-:S03]  /*702d0*/  VIADD R12, R12, UR7 ;  /* 0x000000070c0c7c36 */ /* 0x001fc60008000000 */
[----:B------:R0:W-:Y:S01]  /*702e0*/  STSM.16.M88.4 [R35+0x1000], R8 ;  /* 0x0010000823007844 */ /* 0x0001e20000000200 */
[----:B------:R-:W1:Y:S03]  /*702f0*/  LDCU UR7, c[0x0][0x3b8] ;  /* 0x00007700ff0777ac */ /* 0x000e660008000800 */
[----:B------:R0:W-:Y:S04]  /*70300*/  STL [R1+0x1180], R12 ;  /* 0x0011800c01007387 */ /* 0x0001e80000100800 */
[----:B0-----:R-:W2:Y:S04]  /*70310*/  LDL.LU R9, [R1+0x858] ;  /* 0x0008580001097983 */ /* 0x001ea80000300800 */
[----:B------:R-:W2:Y:S04]  /*70320*/  LDL.LU R10, [R1+0x8ac] ;  /* 0x0008ac00010a7983 */ /* 0x000ea80000300800 */
[----:B------:R-:W3:Y:S01]  /*70330*/  LDL.LU R11, [R1+0x828] ;  /* 0x00082800010b7983 */ /* 0x000ee20000300800 */
[----:B------:R-:W-:Y:S01]  /*70340*/  VIADD R12, R12, UR8 ;  /* 0x000000080c0c7c36 */ /* 0x000fe20008000000 */
[----:B------:R-:W0:Y:S01]  /*70350*/  LDCU UR8, c[0x0][0x3b8] ;  /* 0x00007700ff0877ac */ /* 0x000e220008000800 */
[----:B--2---:R-:W-:-:S02]  /*70360*/  PRMT R8, R10, 0x5410, R9 ;  /* 0x000054100a087816 */ /* 0x004fc40000000009 */
[----:B----4-:R-:W-:Y:S02]  /*70370*/  PRMT R9, R3, 0x5410, R0 ;  /* 0x0000541003097816 */ /* 0x010fe40000000000 */
[----:B------:R-:W2:Y:S04]  /*70380*/  LDL.LU R0, [R1+0x1cc4] ;  /* 0x001cc40001007983 */ /* 0x000ea80000300800 */
[----:B------:R-:W2:Y:S01]  /*70390*/  LDL.LU R3, [R1+0x1cc0] ;  /* 0x001cc00001037983 */ /* 0x000ea20000300800 */
[----:B---3--:R-:W-:Y:S02]  /*703a0*/  PRMT R10, R36, 0x5410, R11 ;  /* 0x00005410240a7816 */ /* 0x008fe4000000000b */
[----:B------:R-:W-:-:S05]  /*703b0*/  PRMT R11, R22, 0x5410, R23 ;  /* 0x00005410160b7816 */ /* 0x000fca0000000017 */
[----:B------:R3:W-:Y:S02]  /*703c0*/  STSM.16.M88.4 [R35+0x1800], R8 ;  /* 0x0018000823007844 */ /* 0x0007e40000000200 */
[----:B---3--:R-:W-:Y:S02]  /*703d0*/  PRMT R8, R19, 0x5410, R21 ;  /* 0x0000541013087816 */ /* 0x008fe40000000015 */
[----:B------:R-:W-:Y:S02]  /*703e0*/  PRMT R9, R17, 0x5410, R18 ;  /* 0x0000541011097816 */ /* 0x000fe40000000012 */
[----:B------:R-:W-:Y:S01]  /*703f0*/  PRMT R10, R15, 0x5410, R16 ;  /* 0x000054100f0a7816 */ /* 0x000fe20000000010 */
[----:B------:R-:W-:Y:S06]  /*70400*/  BAR.SYNC.DEFER_BLOCKING 0x0 ;  /* 0x0000000000007b1d */ /* 0x000fec0000010000 */
[----:B------:R-:W3:Y:S04]  /*70410*/  LDS.128 R16, [R20] ;  /* 0x0000000014107984 */ /* 0x000ee80000000c00 */
[----:B------:R4:W-:Y:S02]  /*70420*/  STL [R1+0x116c], R12 ;  /* 0x00116c0c01007387 */ /* 0x0009e40000100800 */
[----:B----4-:R-:W-:-:S05]  /*70430*/  VIADD R12, R12, UR4 ;  /* 0x000000040c0c7c36 */ /* 0x010fca0008000000 */
[----:B------:R4:W-:Y:S02]  /*70440*/  STL [R1+0x117c], R12 ;  /* 0x00117c0c01007387 */ /* 0x0009e40000100800 */
[----:B----4-:R-:W-:-:S05]  /*70450*/  VIADD R12, R12, UR5 ;  /* 0x000000050c0c7c36 */ /* 0x010fca0008000000 */
[----:B------:R1:W-:Y:S02]  /*70460*/  STL [R1+0x1168], R12 ;  /* 0x0011680c01007387 */ /* 0x0003e40000100800 */
[----:B-1----:R-:W-:Y:S01]  /*70470*/  VIADD R12, R12, UR6 ;  /* 0x000000060c0c7c36 */ /* 0x002fe20008000000 */
[----:B--2---:R-:W-:Y:S02]  /*70480*/  PRMT R11, R3, 0x5410, R0 ;  /* 0x00005410030b7816 */ /* 0x004fe40000000000 */
[----:B------:R-:W2:Y:S04]  /*70490*/  LDL.LU R0, [R1+0x1cbc] ;  /* 0x001cbc0001007983 */ /* 0x000ea80000300800 */
[----:B------:R-:W4:Y:S04]  /*704a0*/  LDL.LU R3, [R1+0x1cb8] ;  /* 0x001cb80001037983 */ /* 0x000f280000300800 */
[----:B------:R-:W-:Y:S04]  /*704b0*/  STL [R1+0x1178], R12 ;  /* 0x0011780c01007387 */ /* 0x000fe80000100800 */
[----:B---3--:R-:W-:Y:S04]  /*704c0*/  STL.64 [R1+0x140], R16 ;  /* 0x0001401001007387 */ /* 0x008fe80000100a00 */
[----:B------:R-:W-:Y:S04]  /*704d0*/  STL.64 [R1+0x148], R18 ;  /* 0x0001481201007387 */ /* 0x000fe80000100a00 */
[----:B------:R-:W1:Y:S04]  /*704e0*/  LDS.128 R16, [R20+0x2000] ;  /* 0x0020000014107984 */ /* 0x000e680000000c00 */
[----:B-1----:R-:W-:Y:S04]  /*704f0*/  STL.64 [R1+0x130], R16 ;  /* 0x0001301001007387 */ /* 0x002fe80000100a00 */
[----:B------:R-:W-:Y:S04]  /*70500*/  STL.64 [R1+0x138], R18 ;  /* 0x0001381201007387 */ /* 0x000fe80000100a00 */
[----:B------:R-:W1:Y:S01]  /*70510*/  LDS.128 R16, [R20+0x4000] ;  /* 0x0040000014107984 */ /* 0x000e620000000c00 */
[----:B------:R-:W-:-:S03]  /*70520*/  VIADD R12, R12, UR7 ;  /* 0x000000070c0c7c36 */ /* 0x000fc60008000000 */
[----:B-1----:R-:W-:Y:S04]  /*70530*/  STL.64 [R1+0xd0], R16 ;  /* 0x0000d01001007387 */ /* 0x002fe80000100a00 */
[----:B------:R-:W-:Y:S04]  /*70540*/  STL.64 [R1+0xd8], R18 ;  /* 0x0000d81201007387 */ /* 0x000fe80000100a00 */
[----:B------:R-:W1:Y:S04]  /*70550*/  LDS.128 R16, [R20+0x6000] ;  /* 0x0060000014107984 */ /* 0x000e680000000c00 */
[----:B------:R0:W-:Y:S02]  /*70560*/  STL [R1+0x1188], R12 ;  /* 0x0011880c01007387 */ /* 0x0001e40000100800 */
[----:B0-----:R-:W-:-:S02]  /*70570*/  VIADD R12, R12, UR8 ;  /* 0x000000080c0c7c36 */ /* 0x001fc40008000000 */
[----:B-1----:R-:W-:Y:S04]  /*70580*/  STL.64 [R1], R16 ;  /* 0x0000001001007387 */ /* 0x002fe80000100a00 */
[----:B------:R-:W-:Y:S04]  /*70590*/  STL.64 [R1+0x8], R18 ;  /* 0x0000081201007387 */ /* 0x000fe80000100a00 */
[----:B------:R-:W-:Y:S04]  /*705a0*/  STL [R1+0x118c], R12 ;  /* 0x00118c0c01007387 */ /* 0x000fe80000100800 */
[----:B------:R0:W-:Y:S01]  /*705b0*/  STL [R1+0x1f40], R20 ;  /* 0x001f401401007387 */ /* 0x0001e20000100800 */
[----:B------:R-:W-:Y:S06]  /*705c0*/  BAR.SYNC.DEFER_BLOCKING 0x0 ;  /* 0x0000000000007b1d */ /* 0x000fec0000010000 */
[----:B0-----:R-:W3:Y:S04]  /*705d0*/  LDL.LU R20, [R1+0x123c] ;  /* 0x00123c0001147983 */ /* 0x001ee80000300800 */
[----:B----4-:R0:W-:Y:S04]  /*705e0*/  STL [R1+0x1f3c], R3 ;  /* 0x001f3c0301007387 */ /* 0x0101e80000100800 */
[----:B0-----:R-:W4:Y:S04]  /*705f0*/  LDL.LU R3, [R1+0x1238] ;  /* 0x0012380001037983 */ /* 0x001f280000300800 */
[----:B--2---:R0:W-:Y:S04]  /*70600*/  STL [R1+0x1f38], R0 ;  /* 0x001f380001007387 */ /* 0x0041e80000100800 */
        /* <DEDUP_REMOVED lines=11> */
[----:B------:R0:W-:Y:S04]  /*706c0*/  STL [R1+0x1f20], R37 ;  /* 0x001f202501007387 */ /* 0x0001e80000100800 */
[----:B0-----:R-:W2:Y:S04]  /*706d0*/  LDL.LU R37, [R1+0x840] ;  /* 0x0008400001257983 */ /* 0x001ea80000300800 */
[----:B------:R0:W-:Y:S04]  /*706e0*/  STL.64 [R1+0x1f08], R6 ;  /* 0x001f080601007387 */ /* 0x0001e80000100a00 */
[----:B0-----:R-:W2:Y:S04]  /*706f0*/  LDL.LU R6, [R1+0x880] ;  /* 0x0008800001067983 */ /* 0x001ea80000300800 */
[----:B------:R-:W2:Y:S04]  /*70700*/  LDL.LU R7, [R1+0x838] ;  /* 0x0008380001077983 */ /* 0x000ea80000300800 */
[----:B------:R0:W-:Y:S04]  /*70710*/  STL [R1+0x1ee0], R24 ;  /* 0x001ee01801007387 */ /* 0x0001e80000100800 */
[----:B0-----:R-:W2:Y:S04]  /*70720*/  LDL.LU R24, [R1+0x870] ;  /* 0x0008700001187983 */ /* 0x001ea80000300800 */
[----:B------:R0:W-:Y:S04]  /*70730*/  STL [R1+0x1ea0], R34 ;  /* 0x001ea02201007387 */ /* 0x0001e80000100800 */
[----:B0-----:R-:W2:Y:S04]  /*70740*/  LDL.LU R34, [R1+0x884] ;  /* 0x0008840001227983 */ /* 0x001ea80000300800 */
[----:B------:R0:W-:Y:S04]  /*70750*/  STL [R1+0x1e8c], R25 ;  /* 0x001e8c1901007387 */ /* 0x0001e80000100800 */
[----:B0-----:R-:W2:Y:S04]  /*70760*/  LDL.LU R25, [R1+0x874] ;  /* 0x0008740001197983 */ /* 0x001ea80000300800 */
[----:B------:R0:W-:Y:S01]  /*70770*/  STL.64 [R1+0x1e50], R26 ;  /* 0x001e501a01007387 */ /* 0x0001e20000100a00 */
[----:B------:R-:W-:-:S03]  /*70780*/  LOP3.LUT R2, R2, 0xbfffffff, RZ, 0xc0, !PT ;  /* 0xbfffffff02027812 */ /* 0x000fc600078ec0ff */
[----:B0-----:R-:W2:Y:S04]  /*70790*/  LDL.LU R26, [R1+0x1198] ;  /* 0x00119800011a7983 */ /* 0x001ea80000300800 */
[----:B------:R-:W2:Y:S04]  /*707a0*/  LDL.LU R27, [R1+0x11a0] ;  /* 0x0011a000011b7983 */ /* 0x000ea80000300800 */
[----:B------:R0:W-:Y:S01]  /*707b0*/  STL.64 [R1+0x1df8], R28 ;  /* 0x001df81c01007387 */ /* 0x0001e20000100a00 */
[----:B------:R-:W-:-:S03]  /*707c0*/  @P3 LOP3.LUT R2, R2, 0x40000000, RZ, 0xfc, !PT ;  /* 0x4000000002023812 */ /* 0x000fc600078efcff */
[----:B0-----:R-:W2:Y:S04]  /*707d0*/  LDL.LU R28, [R1+0x119c] ;  /* 0x00119c00011c7983 */ /* 0x001ea80000300800 */
[----:B------:R-:W2:Y:S04]  /*707e0*/  LDL.LU R29, [R1+0x11a4] ;  /* 0x0011a400011d7983 */ /* 0x000ea80000300800 */
[----:B------:R0:W-:Y:S01]  /*707f0*/  STL [R1+0x1dd0], R30 ;  /* 0x001dd01e01007387 */ /* 0x0001e20000100800 */
[----:B------:R-:W-:-:S03]  /*70800*/  LOP3.LUT P3, RZ, R4, 0x1, RZ, 0xc0, !PT ;  /* 0x0000000104ff7812 */ /* 0x000fc6000786c0ff */
[----:B0-----:R-:W2:Y:S04]  /*70810*/  LDL.LU R30, [R1+0x11c0] ;  /* 0x0011c000011e7983 */ /* 0x001ea80000300800 */
[----:B------:R0:W-:Y:S04]  /*70820*/  STL [R1+0x1dac], R31 ;  /* 0x001dac1f01007387 */ /* 0x0001e80000100800 */
[----:B------:R-:W-:Y:S04]  /*70830*/  STSM.16.M88.4 [R35], R8 ;  /* 0x0000000823007844 */ /* 0x000fe80000000200 */
[----:B0-----:R-:W2:Y:S04]  /*70840*/  LDL.LU R31, [R1+0x11b8] ;  /* 0x0011b800011f7983 */ /* 0x001ea80000300800 */
[----:B------:R0:W-:Y:S04]  /*70850*/  STL [R1+0x1d4c], R32 ;  /* 0x001d4c2001007387 */ /* 0x0001e80000100800 */
[----:B0-----:R-:W2:Y:S04]  /*70860*/  LDL.LU R32, [R1+0x11c4] ;  /* 0x0011c40001207983 */ /* 0x001ea80000300800 */
[----:B------:R0:W-:Y:S04]  /*70870*/  STL [R1+0x1d30], R33 ;  /* 0x001d302101007387 */ /* 0x0001e80000100800 */
[----:B0-----:R-:W2:Y:S04]  /*70880*/  LDL.LU R33, [R1+0x11bc] ;  /* 0x0011bc0001217983 */ /* 0x001ea80000300800 */
[----:B------:R0:W-:Y:S04]  /*70890*/  STL [R1+0x1e10], R4 ;  /* 0x001e100401007387 */ /* 0x0001e80000100800 */
[----:B0-----:R-:W2:Y:S01]  /*708a0*/  LDL.LU R4, [R1+0x11e8] ;  /* 0x0011e80001047983 */ /* 0x001ea20000300800 */
[----:B------:R-:W-:-:S03]  /*708b0*/  LOP3.LUT R2, R2, 0xdfffffff, RZ, 0xc0, !PT ;  /* 0xdfffffff02027812 */ /* 0x000fc600078ec0ff */
[----:B------:R-:W3:Y:S01]  /*708c0*/  LDL.LU R8, [R1+0x124c] ;  /* 0x00124c0001087983 */ /* 0x000ee20000300800 */
[----:B------:R-:W-:-:S03]  /*708d0*/  @P2 LOP3.LUT R2, R2, 0x20000000, RZ, 0xfc, !PT ;  /* 0x2000000002022812 */ /* 0x000fc600078efcff */
[----:B------:R-:W4:Y:S01]  /*708e0*/  LDL.LU R9, [R1+0x1248] ;  /* 0x0012480001097983 */ /* 0x000f220000300800 */
[----:B------:R-:W-:-:S03]  /*708f0*/  LOP3.LUT R2, R2, 0xefffffff, RZ, 0xc0, !PT ;  /* 0xefffffff02027812 */ /* 0x000fc600078ec0ff */
[----:B------:R-:W2:Y:S01]  /*70900*/  LDL.LU R10, [R1+0x11ec] ;  /* 0x0011ec00010a7983 */ /* 0x000ea20000300800 */
[----:B------:R-:W-:-:S03]  /*70910*/  @P1 LOP3.LUT R2, R2, 0x10000000, RZ, 0xfc, !PT ;  /* 0x1000000002021812 */ /* 0x000fc600078efcff */
[----:B------:R-:W2:Y:S01]  /*70920*/  LDL.LU R11, [R1+0x11d8] ;  /* 0x0011d800010b7983 */ /* 0x000ea20000300800 */
[----:B------:R-:W-:-:S04]  /*70930*/  LOP3.LUT R2, R2, 0xf7ffffff, RZ, 0xc0, !PT ;  /* 0xf7ffffff02027812 */ /* 0x000fc800078ec0ff */
[----:B------:R-:W-:-:S04]  /*70940*/  @P0 LOP3.LUT R2, R2, 0x8000000, RZ, 0xfc, !PT ;  /* 0x0800000002020812 */ /* 0x000fc800078efcff */
[----:B------:R-:W-:-:S04]  /*70950*/  LOP3.LUT R2, R2, 0xfbffffff, RZ, 0xc0, !PT ;  /* 0xfbffffff02027812 */ /* 0x000fc800078ec0ff */
[----:B------:R-:W-:-:S04]  /*70960*/  @P6 LOP3.LUT R2, R2, 0x4000000, RZ, 0xfc, !PT ;  /* 0x0400000002026812 */ /* 0x000fc800078efcff */
[----:B------:R-:W-:-:S04]  /*70970*/  LOP3.LUT R2, R2, 0xfdffffff, RZ, 0xc0, !PT ;  /* 0xfdffffff02027812 */ /* 0x000fc800078ec0ff */
[----:B------:R-:W-:Y:S02]  /*70980*/  @P5 LOP3.LUT R2, R2, 0x2000000, RZ, 0xfc, !PT ;  /* 0x0200000002025812 */ /* 0x000fe400078efcff */
[----:B---3--:R-:W-:Y:S02]  /*70990*/  PRMT R8, R8, 0x5410, R20 ;  /* 0x0000541008087816 */ /* 0x008fe40000000014 */
[----:B------:R-:W3:Y:S01]  /*709a0*/  LDL.LU R20, [R1+0x1f40] ;  /* 0x001f400001147983 */ /* 0x000ee20000300800 */
[----:B----4-:R-:W-:-:S03]  /*709b0*/  PRMT R9, R9, 0x5410, R3 ;  /* 0x0000541009097816 */ /* 0x010fc60000000003 */
[----:B------:R-:W4:Y:S01]  /*709c0*/  LDL.LU R3, [R1+0x1f3c] ;  /* 0x001f3c0001037983 */ /* 0x000f220000300800 */
[----:B--2---:R-:W-:-:S03]  /*709d0*/  PRMT R10, R10, 0x5410, R0 ;  /* 0x000054100a0a7816 */ /* 0x004fc60000000000 */
[----:B------:R-:W2:Y:S01]  /*709e0*/  LDL.LU R0, [R1+0x1f38] ;  /* 0x001f380001007983 */ /* 0x000ea20000300800 */
[----:B------:R-:W-:-:S05]  /*709f0*/  PRMT R11, R4, 0x5410, R11 ;  /* 0x00005410040b7816 */ /* 0x000fca000000000b */
[----:B------:R0:W-:Y:S02]  /*70a00*/  STSM.16.M88.4 [R35+0x800], R8 ;  /* 0x0008000823007844 */ /* 0x0001e40000000200 */
[----:B0-----:R-:W-:Y:S02]  /*70a10*/  PRMT R8, R32, 0x5410, R33 ;  /* 0x0000541020087816 */ /* 0x001fe40000000021 */
[----:B------:R-:W-:Y:S02]  /*70a20*/  PRMT R9, R30, 0x5410, R31 ;  /* 0x000054101e097816 */ /* 0x000fe4000000001f */
[----:B------:R-:W-:Y:S02]  /*70a30*/  PRMT R10, R29, 0x5410, R28 ;  /* 0x000054101d0a7816 */ /* 0x000fe4000000001c */
[----:B------:R-:W-:-:S05]  /*70a40*/  PRMT R11, R27, 0x5410, R26 ;  /* 0x000054101b0b7816 */ /* 0x000fca000000001a */
[----:B------:R0:W-:Y:S02]  /*70a50*/  STSM.16.M88.4 [R35+0x1000], R8 ;  /* 0x0010000823007844 */ /* 0x0001e40000000200 */
[----:B0-----:R-:W-:Y:S02]  /*70a60*/  PRMT R9, R6, 0x5410, R24 ;  /* 0x0000541006097816 */ /* 0x001fe40000000018 */
[----:B------:R-:W-:Y:S01]  /*70a70*/  PRMT R10, R37, 0x5410, R7 ;  /* 0x00005410250a7816 */ /* 0x000fe20000000007 */
[----:B------:R-:W2:Y:S04]  /*70a80*/  LDL.LU R24, [R1+0x40] ;  /* 0x0000400001187983 */ /* 0x000ea80000300800 */
[----:B------:R-:W2:Y:S04]  /*70a90*/  LDL.LU R37, [R1+0x1264] ;  /* 0x0012640001257983 */ /* 0x000ea80000300800 */
[----:B------:R-:W2:Y:S01]  /*70aa0*/  LDL.LU R4, [R1+0x878] ;  /* 0x0008780001047983 */ /* 0x000ea20000300800 */
[----:B------:R-:W-:-:S02]  /*70ab0*/  PRMT R8, R34, 0x5410, R25 ;  /* 0x0000541022087816 */ /* 0x000fc40000000019 */
[----:B------:R-:W-:-:S05]  /*70ac0*/  PRMT R11, R23, 0x5410, R36 ;  /* 0x00005410170b7816 */ /* 0x000fca0000000024 */
[----:B------:R0:W-:Y:S01]  /*70ad0*/  STSM.16.M88.4 [R35+0x1800], R8 ;  /* 0x0018000823007844 */ /* 0x0001e20000000200 */
[----:B------:R-:W-:Y:S02]  /*70ae0*/  IMAD.MOV.U32 R6, RZ, RZ, R14 ;  /* 0x000000ffff067224 */ /* 0x000fe400078e000e */
[----:B------:R-:W-:Y:S01]  /*70af0*/  IMAD.MOV.U32 R7, RZ, RZ, R13 ;  /* 0x000000ffff077224 */ /* 0x000fe200078e000d */
[----:B------:R-:W-:-:S04]  /*70b00*/  PRMT R12, R12, 0x5410, R22 ;  /* 0x000054100c0c7816 */ /* 0x000fc80000000016 */
[----:B------:R1:W-:Y:S01]  /*70b10*/  STL.64 [R1+0x1f30], R6 ;  /* 0x001f300601007387 */ /* 0x0003e20000100a00 */
[----:B0-----:R-:W-:Y:S02]  /*70b20*/  PRMT R10, R19, 0x5410, R21 ;  /* 0x00005410130a7816 */ /* 0x001fe40000000015 */
[----:B------:R-:W-:Y:S02]  /*70b30*/  PRMT R9, R17, 0x5410, R18 ;  /* 0x0000541011097816 */ /* 0x000fe40000000012 */
[----:B------:R-:W-:Y:S01]  /*70b40*/  PRMT R8, R15, 0x5410, R16 ;  /* 0x000054100f087816 */ /* 0x000fe20000000010 */
[----:B------:R-:W-:Y:S02]  /*70b50*/  BAR.SYNC.DEFER_BLOCKING 0x0 ;  /* 0x0000000000007b1d */ /* 0x000fe40000010000 */
[----:B-1----:R-:W-:Y:S02]  /*70b60*/  IMAD.MOV.U32 R6, RZ, RZ, R9 ;  /* 0x000000ffff067224 */ /* 0x002fe400078e0009 */
[----:B------:R-:W-:-:S02]  /*70b70*/  IMAD.MOV.U32 R7, RZ, RZ, R8 ;  /* 0x000000ffff077224 */ /* 0x000fc400078e0008 */
[----:B---3--:R-:W-:Y:S04]  /*70b80*/  LDS.128 R16, [R20+0x4000] ;  /* 0x0040000014107984 */ /* 0x008fe80000000c00 */
[----:B--2---:R0:W-:Y:S04]  /*70b90*/  STL.64 [R1+0x1f28], R4 ;  /* 0x001f280401007387 */ /* 0x0041e80000100a00 */
[----:B------:R-:W2:Y:S04]  /*70ba0*/  LDL.LU R33, [R1+0x860] ;  /* 0x0008600001217983 */ /* 0x000ea80000300800 */
[----:B------:R-:W2:Y:S01]  /*70bb0*/  LDL.LU R32, [R1+0x868] ;  /* 0x0008680001207983 */ /* 0x000ea20000300800 */
[----:B0-----:R-:W-:-:S03]  /*70bc0*/  IMAD.MOV.U32 R5, RZ, RZ, R10 ;  /* 0x000000ffff057224 */ /* 0x001fc600078e000a */
[----:B------:R-:W3:Y:S04]  /*70bd0*/  LDL.LU R31, [R1+0x848] ;  /* 0x00084800011f7983 */ /* 0x000ee80000300800 */
[----:B------:R-:W0:Y:S01]  /*70be0*/  LDS.128 R8, [R20] ;  /* 0x0000000014087984 */ /* 0x000e220000000c00 */
[----:B------:R-:W-:-:S03]  /*70bf0*/  IMAD.MOV.U32 R4, RZ, RZ, R12 ;  /* 0x000000ffff047224 */ /* 0x000fc600078e000c */
[----:B------:R-:W1:Y:S04]  /*70c00*/  LDS.128 R12, [R20+0x2000] ;  /* 0x00200000140c7984 */ /* 0x000e680000000c00 */
[----:B------:R-:W1:Y:S04]  /*70c10*/  LDS.128 R20, [R20+0x6000] ;  /* 0x0060000014147984 */ /* 0x000e680000000c00 */
[----:B------:R-:W3:Y:S04]  /*70c20*/  LDL.LU R36, [R1+0x850] ;  /* 0x0008500001247983 */ /* 0x000ee80000300800 */
[----:B------:R-:W2:Y:S04]  /*70c30*/  LDL.LU R30, [R1+0x844] ;  /* 0x00084400011e7983 */ /* 0x000ea80000300800 */
[----:B------:R-:W2:Y:S04]  /*70c40*/  LDL.LU R25, [R1+0x84c] ;  /* 0x00084c0001197983 */ /* 0x000ea80000300800 */
[----:B------:R-:W2:Y:S04]  /*70c50*/  LDL.LU.64 R28, [R1+0xac0] ;  /* 0x000ac000011c7983 */ /* 0x000ea80000300a00 */
[----:B------:R-:W4:Y:S04]  /*70c60*/  LDL.LU R34, [R1+0xae0] ;  /* 0x000ae00001227983 */ /* 0x000f280000300800 */
[----:B------:R-:W2:Y:S01]  /*70c70*/  LDL.LU.64 R26, [R1+0xac8] ;  /* 0x000ac800011a7983 */ /* 0x000ea20000300a00 */
[----:B------:R-:W-:Y:S06]  /*70c80*/  BAR.SYNC.DEFER_BLOCKING 0x0 ;  /* 0x0000000000007b1d */ /* 0x000fec0000010000 */
[----:B0-----:R0:W-:Y:S04]  /*70c90*/  STL.64 [R1+0x1d38], R8 ;  /* 0x001d380801007387 */ /* 0x0011e80000100a00 */
[----:B0-----:R-:W2:Y:S04]  /*70ca0*/  LDL.LU R8, [R1+0x11b0] ;  /* 0x0011b00001087983 */ /* 0x001ea80000300800 */
[----:B------:R-:W2:Y:S04]  /*70cb0*/  LDL.LU R9, [R1+0x864] ;  /* 0x0008640001097983 */ /* 0x000ea80000300800 */
[----:B------:R0:W-:Y:S04]  /*70cc0*/  STL.64 [R1+0x1d28], R10 ;  /* 0x001d280a01007387 */ /* 0x0001e80000100a00 */
[----:B0-----:R-:W2:Y:S04]  /*70cd0*/  LDL.LU R10, [R1+0x11b4] ;  /* 0x0011b400010a7983 */ /* 0x001ea80000300800 */
[----:B------:R-:W2:Y:S04]  /*70ce0*/  LDL.LU R11, [R1+0x11a8] ;  /* 0x0011a800010b7983 */ /* 0x000ea80000300800 */
[----:B-1----:R0:W-:Y:S04]  /*70cf0*/  STL.64 [R1+0x1d20], R12 ;  /* 0x001d200c01007387 */ /* 0x0021e80000100a00 */
[----:B0-----:R-:W2:Y:S04]  /*70d00*/  LDL.LU R12, [R1+0x11d4] ;  /* 0x0011d400010c7983 */ /* 0x001ea80000300800 */
[----:B------:R-:W2:Y:S04]  /*70d10*/  LDL.LU R13, [R1+0x11d0] ;  /* 0x0011d000010d7983 */ /* 0x000ea80000300800 */
[----:B------:R0:W-:Y:S04]  /*70d20*/  STL.64 [R1+0x1d18], R14 ;  /* 0x001d180e01007387 */ /* 0x0001e80000100a00 */
[----:B0-----:R-:W2:Y:S04]  /*70d30*/  LDL.LU R14, [R1+0x11c8] ;  /* 0x0011c800010e7983 */ /* 0x001ea80000300800 */
[----:B------:R-:W3:Y:S04]  /*70d40*/  LDL.LU R15, [R1+0x11ac] ;  /* 0x0011ac00010f7983 */ /* 0x000ee80000300800 */
[----:B------:R0:W-:Y:S04]  /*70d50*/  STL.64 [R1+0x1d10], R16 ;  /* 0x001d101001007387 */ /* 0x0001e80000100a00 */
[----:B0-----:R-:W4:Y:S04]  /*70d60*/  LDL.LU R16, [R1+0x1200] ;  /* 0x0012000001107983 */ /* 0x001f280000300800 */
[----:B------:R-:W4:Y:S04]  /*70d70*/  LDL.LU R17, [R1+0x11cc] ;  /* 0x0011cc0001117983 */ /* 0x000f280000300800 */
[----:B------:R0:W-:Y:S04]  /*70d80*/  STL.64 [R1+0x1d08], R18 ;  /* 0x001d081201007387 */ /* 0x0001e80000100a00 */
[----:B------:R-:W-:Y:S04]  /*70d90*/  STSM.16.M88.4 [R35], R4 ;  /* 0x0000000423007844 */ /* 0x000fe80000000200 */
[----:B0-----:R-:W4:Y:S04]  /*70da0*/  LDL.LU R18, [R1+0x1210] ;  /* 0x0012100001127983 */ /* 0x001f280000300800 */
[----:B------:R-:W4:Y:S04]  /*70db0*/  LDL.LU R19, [R1+0x11f0] ;  /* 0x0011f00001137983 */ /* 0x000f280000300800 */
[----:B------:R0:W-:Y:S04]  /*70dc0*/  STL.64 [R1+0x1d00], R20 ;  /* 0x001d001401007387 */ /* 0x0001e80000100a00 */
[----:B0-----:R-:W4:Y:S04]  /*70dd0*/  LDL.LU R20, [R1+0x126c] ;  /* 0x00126c0001147983 */ /* 0x001f280000300800 */
[----:B------:R-:W4:Y:S04]  /*70de0*/  LDL.LU R21, [R1+0x1268] ;  /* 0x0012680001157983 */ /* 0x000f280000300800 */
[----:B------:R0:W-:Y:S04]  /*70df0*/  STL.64 [R1+0x1cf8], R22 ;  /* 0x001cf81601007387 */ /* 0x0001e80000100a00 */
[----:B0-----:R-:W4:Y:S04]  /*70e00*/  LDL.LU R22, [R1+0x1260] ;  /* 0x0012600001167983 */ /* 0x001f280000300800 */
[----:B------:R-:W4:Y:S04]  /*70e10*/  LDL.LU R23, [R1+0x11fc] ;  /* 0x0011fc0001177983 */ /* 0x000f280000300800 */
[----:B------:R-:W4:Y:S04]  /*70e20*/  LDL.LU.64 R6, [R1+0x1f30] ;  /* 0x001f300001067983 */ /* 0x000f280000300a00 */
[----:B------:R-:W4:Y:S01]  /*70e30*/  LDL.LU.64 R4, [R1+0x1f28] ;  /* 0x001f280001047983 */ /* 0x000f220000300a00 */
[----:B--2---:R-:W-:-:S02]  /*70e40*/  PRMT R13, R13, 0x5410, R14 ;  /* 0x000054100d0d7816 */ /* 0x004fc4000000000e */
[----:B---3--:R-:W-:Y:S02]  /*70e50*/  PRMT R14, R10, 0x5410, R15 ;  /* 0x000054100a0e7816 */ /* 0x008fe4000000000f */
[----:B------:R-:W-:Y:S02]  /*70e60*/  PRMT R15, R8, 0x5410, R11 ;  /* 0x00005410080f7816 */ /* 0x000fe4000000000b */
[----:B------:R-:W-:Y:S02]  /*70e70*/  PRMT R10, R36, 0x5410, R31 ;  /* 0x00005410240a7816 */ /* 0x000fe4000000001f */
[----:B------:R-:W-:Y:S02]  /*70e80*/  PRMT R11, R25, 0x5410, R30 ;  /* 0x00005410190b7816 */ /* 0x000fe4000000001e */
[----:B----4-:R-:W-:Y:S02]  /*70e90*/  PRMT R12, R12, 0x5410, R17 ;  /* 0x000054100c0c7816 */ /* 0x010fe40000000011 */
[----:B------:R-:W-:-:S02]  /*70ea0*/  PRMT R36, R24, 0x7770, RZ ;  /* 0x0000777018247816 */ /* 0x000fc400000000ff */
[----:B------:R-:W-:Y:S02]  /*70eb0*/  PRMT R20, R20, 0x5410, R37 ;  /* 0x0000541014147816 */ /* 0x000fe40000000025 */
[----:B------:R-:W2:Y:S01]  /*70ec0*/  LDL.LU R37, [R1+0x1f20] ;  /* 0x001f200001257983 */ /* 0x000ea20000300800 */
[----:B------:R-:W-:Y:S02]  /*70ed0*/  PRMT R21, R21, 0x5410, R22 ;  /* 0x0000541015157816 */ /* 0x000fe40000000016 */
[----:B------:R-:W-:Y:S02]  /*70ee0*/  PRMT R22, R18, 0x5410, R23 ;  /* 0x0000541012167816 */ /* 0x000fe40000000017 */
[----:B------:R-:W-:Y:S02]  /*70ef0*/  PRMT R23, R16, 0x5410, R19 ;  /* 0x0000541010177816 */ /* 0x000fe40000000013 */
[----:B------:R-:W-:Y:S02]  /*70f00*/  PRMT R8, R4, 0x5410, R9 ;  /* 0x0000541004087816 */ /* 0x000fe40000000009 */
[----:B------:R-:W-:Y:S01]  /*70f10*/  PRMT R9, R32, 0x5410, R33 ;  /* 0x0000541020097816 */ /* 0x000fe20000000021 */
[----:B------:R-:W-:Y:S04]  /*70f20*/  STSM.16.M88.4 [R35+0x800], R20 ;  /* 0x0008001423007844 */ /* 0x000fe80000000200 */
[----:B------:R-:W-:Y:S04]  /*70f30*/  STSM.16.M88.4 [R35+0x1000], R12 ;  /* 0x0010000c23007844 */ /* 0x000fe80000000200 */
[----:B------:R0:W-:Y:S01]  /*70f40*/  STSM.16.M88.4 [R35+0x1800], R8 ;  /* 0x0018000823007844 */ /* 0x0001e20000000200 */
[----:B------:R-:W-:Y:S06]  /*70f50*/  BAR.SYNC.DEFER_BLOCKING 0x0 ;  /* 0x0000000000007b1d */ /* 0x000fec0000010000 */
[----:B------:R-:W3:Y:S04]  /*70f60*/  LDL.LU R4, [R1+0x3a4] ;  /* 0x0003a40001047983 */ /* 0x000ee80000300800 */
[----:B------:R1:W-:Y:S01]  /*70f70*/  @P4 STG.E.U8 desc[UR40][R28.64], R36 ;  /* 0x000000241c004986 */ /* 0x0003e2000c101128 */
[----:B0-----:R-:W-:-:S04]  /*70f80*/  IADD3 R8, P4, PT, R34, R3, RZ ;  /* 0x0000000322087210 */ /* 0x001fc80007f9e0ff */
[----:B------:R-:W-:Y:S02]  /*70f90*/  LEA.HI.X.SX32 R9, R34, R0, 0x1, P4 ;  /* 0x0000000022097211 */ /* 0x000fe400020f0eff */
[----:B-1----:R-:W-:-:S03]  /*70fa0*/  PRMT R36, R24, 0x7771, RZ ;  /* 0x0000777118247816 */ /* 0x002fc600000000ff */
[----:B------:R-:W-:Y:S04]  /*70fb0*/  STL.64 [R1+0x980], R8 ;  /* 0x0009800801007387 */ /* 0x000fe80000100a00 */
[----:B------:R0:W-:Y:S04]  /*70fc0*/  @P3 STG.E.U8 desc[UR40][R26.64], R36 ;  /* 0x000000241a003986 */ /* 0x0001e8000c101128 */
[----:B0-----:R-:W4:Y:S04]  /*70fd0*/  LDL.LU R27, [R1+0xafc] ;  /* 0x000afc00011b7983 */ /* 0x001f280000300800 */
[----:B------:R-:W2:Y:S04]  /*70fe0*/  LDL.LU R31, [R1+0xb08] ;  /* 0x000b0800011f7983 */ /* 0x000ea80000300800 */
[----:B------:R-:W2:Y:S04]  /*70ff0*/  LDL.LU R33, [R1+0xb14] ;  /* 0x000b140001217983 */ /* 0x000ea80000300800 */
[----:B------:R-:W2:Y:S04]  /*71000*/  LDL.LU R30, [R1+0xb20] ;  /* 0x000b2000011e7983 */ /* 0x000ea80000300800 */
[----:B------:R-:W2:Y:S01]  /*71010*/  LDL.LU R25, [R1+0xb2c] ;  /* 0x000b2c0001197983 */ /* 0x000ea20000300800 */
[----:B------:R-:W-:-:S03]  /*71020*/  LOP3.LUT P5, RZ, R5, 0x8000, RZ, 0xc0, !PT ;  /* 0x0000800005ff7812 */ /* 0x000fc600078ac0ff */
[----:B------:R-:W2:Y:S01]  /*71030*/  LDL.LU R34, [R1+0xb38] ;  /* 0x000b380001227983 */ /* 0x000ea20000300800 */
[----:B------:R-:W-:-:S03]  /*71040*/  LOP3.LUT R35, R35, 0xefffffff, RZ, 0xc0, !PT ;  /* 0xefffffff23237812 */ /* 0x000fc600078ec0ff */
[----:B------:R-:W2:Y:S04]  /*71050*/  LDL.LU R32, [R1+0xb44] ;  /* 0x000b440001207983 */ /* 0x000ea80000300800 */
[----:B------:R-:W2:Y:S02]  /*71060*/  LDL.LU R28, [R1+0xb50] ;  /* 0x000b5000011c7983 */ /* 0x000ea40000300800 */
[----:B------:R-:W-:Y:S02]  /*71070*/  @P5 LOP3.LUT R35, R35, 0x10000000, RZ, 0xfc, !PT ;  /* 0x1000000023235812 */ /* 0x000fe400078efcff */
[----:B------:R-:W-:Y:S01]  /*71080*/  LOP3.LUT P5, RZ, R5, 0x2000, RZ, 0xc0, !PT ;  /* 0x0000200005ff7812 */ /* 0x000fe200078ac0ff */
[----:B------:R-:W2:Y:S01]  /*71090*/  LDL.LU R29, [R1+0xb5c] ;  /* 0x000b5c00011d7983 */ /* 0x000ea20000300800 */
[----:B------:R-:W-:-:S03]  /*710a0*/  LOP3.LUT R35, R35, 0xdfffffff, RZ, 0xc0, !PT ;  /* 0xdfffffff23237812 */ /* 0x000fc600078ec0ff */
[----:B------:R-:W2:Y:S08]  /*710b0*/  LDL.LU R26, [R1+0xb68] ;  /* 0x000b6800011a7983 */ /* 0x000eb00000300800 */
[----:B------:R-:W-:Y:S02]  /*710c0*/  @P5 LOP3.LUT R35, R35, 0x20000000, RZ, 0xfc, !PT ;  /* 0x2000000023235812 */ /* 0x000fe400078efcff */
[----:B------:R-:W-:-:S02]  /*710d0*/  LOP3.LUT P5, RZ, R5, 0x1000, RZ, 0xc0, !PT ;  /* 0x0000100005ff7812 */ /* 0x000fc400078ac0ff */
[----:B------:R-:W-:-:S11]  /*710e0*/  LOP3.LUT R35, R35, 0xbfffffff, RZ, 0xc0, !PT ;  /* 0xbfffffff23237812 */ /* 0x000fd600078ec0ff */
[----:B------:R-:W-:Y:S02]  /*710f0*/  @P5 LOP3.LUT R35, R35, 0x40000000, RZ, 0xfc, !PT ;  /* 0x4000000023235812 */ /* 0x000fe400078efcff */
[----:B------:R-:W-:Y:S02]  /*71100*/  LOP3.LUT P5, RZ, R5, 0x800, RZ, 0xc0, !PT ;  /* 0x0000080005ff7812 */ /* 0x000fe400078ac0ff */
[----:B------:R-:W-:-:S11]  /*71110*/  LOP3.LUT R35, R35, 0x7fffffff, RZ, 0xc0, !PT ;  /* 0x7fffffff23237812 */ /* 0x000fd600078ec0ff */
[----:B------:R-:W-:Y:S02]  /*71120*/  @P5 LOP3.LUT R35, R35, 0x80000000, RZ, 0xfc, !PT ;  /* 0x8000000023235812 */ /* 0x000fe400078efcff */
[----:B------:R-:W-:Y:S02]  /*71130*/  LOP3.LUT P5, RZ, R5, 0x400, RZ, 0xc0, !PT ;  /* 0x0000040005ff7812 */ /* 0x000fe400078ac0ff */
[----:B---3--:R-:W-:-:S11]  /*71140*/  LOP3.LUT R4, R4, 0xfffffffe, RZ, 0xc0, !PT ;  /* 0xfffffffe04047812 */ /* 0x008fd600078ec0ff */
[----:B------:R-:W-:-:S05]  /*71150*/  @P5 LOP3.LUT R4, R4, 0x1, RZ, 0xfc, !PT ;  /* 0x0000000104045812 */ /* 0x000fca00078efcff */
[----:B------:R-:W-:Y:S01]  /*71160*/  STL [R1+0x3a4], R4 ;  /* 0x0003a40401007387 */ /* 0x000fe20000100800 */
[----:B----4-:R-:W-:-:S04]  /*71170*/  IADD3 R8, P4, PT, R27, R3, RZ ;  /* 0x000000031b087210 */ /* 0x010fc80007f9e0ff */
[----:B------:R-:W-:Y:S02]  /*71180*/  LEA.HI.X.SX32 R9, R27, R0, 0x1, P4 ;  /* 0x000000001b097211 */ /* 0x000fe400020f0eff */
[----:B------:R-:W3:Y:S04]  /*71190*/  LDL.LU R27, [R1+0xb74] ;  /* 0x000b7400011b7983 */ /* 0x000ee80000300800 */
[----:B------:R2:W-:Y:S02]  /*711a0*/  STL.64 [R1+0x970], R8 ;  /* 0x0009700801007387 */ /* 0x0005e40000100a00 */
[----:B--2---:R-:W-:-:S04]  /*711b0*/  IADD3 R8, P4, PT, R31, R3, RZ ;  /* 0x000000031f087210 */ /* 0x004fc80007f9e0ff */
[----:B------:R-:W-:Y:S02]  /*711c0*/  LEA.HI.X.SX32 R9, R31, R0, 0x1, P4 ;  /* 0x000000001f097211 */ /* 0x000fe400020f0eff */
[----:B------:R-:W2:Y:S04]  /*711d0*/  LDL.LU R31, [R1+0xb80] ;  /* 0x000b8000011f7983 */ /* 0x000ea80000300800 */
[----:B------:R0:W-:Y:S02]  /*711e0*/  STL.64 [R1+0x968], R8 ;  /* 0x0009680801007387 */ /* 0x0001e40000100a00 */
[----:B0-----:R-:W-:-:S04]  /*711f0*/  IADD3 R8, P4, PT, R33, R3, RZ ;  /* 0x0000000321087210 */ /* 0x001fc80007f9e0ff */
[----:B------:R-:W-:-:S05]  /*71200*/  LEA.HI.X.SX32 R9, R33, R0, 0x1, P4 ;  /* 0x0000000021097211 */ /* 0x000fca00020f0eff */
[----:B------:R0:W-:Y:S01]  /*71210*/  STL.64 [R1+0x960], R8 ;  /* 0x0009600801007387 */ /* 0x0001e20000100a00 */
[----:B------:R-:W-:-:S03]  /*71220*/  IADD3 R10, P4, PT, R30, R3, RZ ;  /* 0x000000031e0a7210 */ /* 0x000fc60007f9e0ff */
[----:B0-----:R-:W4:Y:S01]  /*71230*/  LDL.LU R8, [R1+0xb8c] ;  /* 0x000b8c0001087983 */ /* 0x001f220000300800 */
[----:B------:R-:W-:-:S03]  /*71240*/  LEA.HI.X.SX32 R11, R30, R0, 0x1, P4 ;  /* 0x000000001e0b7211 */ /* 0x000fc600020f0eff */
[----:B------:R-:W4:Y:S04]  /*71250*/  LDL.LU R9, [R1+0xb98] ;  /* 0x000b980001097983 */ /* 0x000f280000300800 */
[----:B------:R0:W-:Y:S04]  /*71260*/  STL.64 [R1+0x958], R10 ;  /* 0x0009580a01007387 */ /* 0x0001e80000100a00 */
[----:B------:R-:W4:Y:S01]  /*71270*/  LDL.LU R30, [R1+0xba4] ;  /* 0x000ba400011e7983 */ /* 0x000f220000300800 */
[----:B0-----:R-:W-:-:S04]  /*71280*/  IADD3 R10, P4, PT, R25, R3, RZ ;  /* 0x00000003190a7210 */ /* 0x001fc80007f9e0ff */
[----:B------:R-:W-:-:S05]  /*71290*/  LEA.HI.X.SX32 R11, R25, R0, 0x1, P4 ;  /* 0x00000000190b7211 */ /* 0x000fca00020f0eff */
[----:B------:R0:W-:Y:S04]  /*712a0*/  STL.64 [R1+0x950], R10 ;  /* 0x0009500a01007387 */ /* 0x0001e80000100a00 */
[----:B------:R-:W4:Y:S01]  /*712b0*/  LDL.LU R33, [R1+0xbb0] ;  /* 0x000bb00001217983 */ /* 0x000f220000300800 */
[----:B0-----:R-:W-:-:S04]  /*712c0*/  IADD3 R10, P4, PT, R34, R3, RZ ;  /* 0x00000003220a7210 */ /* 0x001fc80007f9e0ff */
[-C--:B------:R-:W-:Y:S01]  /*712d0*/  LEA.HI.X.SX32 R11, R34, R0.reuse, 0x1, P4 ;  /* 0x00000000220b7211 */ /* 0x080fe200020f0eff */
[----:B------:R-:W-:Y:S01]  /*712e0*/  IMAD.MOV.U32 R34, RZ, RZ, R6 ;  /* 0x000000ffff227224 */ /* 0x000fe200078e0006 */
[C---:B------:R-:W-:Y:S01]  /*712f0*/  IADD3 R6, P4, PT, R32.reuse, R3, RZ ;  /* 0x0000000320067210 */ /* 0x040fe20007f9e0ff */
[----:B------:R-:W-:Y:S02]  /*71300*/  IMAD.MOV.U32 R25, RZ, RZ, R7 ;  /* 0x000000ffff197224 */ /* 0x000fe400078e0007 */
[----:B------:R-:W-:Y:S01]  /*71310*/  STL.64 [R1+0x948], R10 ;  /* 0x0009480a01007387 */ /* 0x000fe20000100a00 */
[----:B------:R-:W-:-:S03]  /*71320*/  LEA.HI.X.SX32 R7, R32, R0, 0x1, P4 ;  /* 0x0000000020077211 */ /* 0x000fc600020f0eff */
[----:B------:R-:W4:Y:S04]  /*71330*/  LDL.LU R32, [R1+0xbbc] ;  /* 0x000bbc0001207983 */ /* 0x000f280000300800 */
[----:B------:R0:W-:Y:S02]  /*71340*/  STL.64 [R1+0x940], R6 ;  /* 0x0009400601007387 */ /* 0x0001e40000100a00 */
[----:B0-----:R-:W-:-:S04]  /*71350*/  IADD3 R6, P4, PT, R28, R3, RZ ;  /* 0x000000031c067210 */ /* 0x001fc80007f9e0ff */
[----:B------:R-:W-:Y:S02]  /*71360*/  LEA.HI.X.SX32 R7, R28, R0, 0x1, P4 ;  /* 0x000000001c077211 */ /* 0x000fe400020f0eff */
        /* <DEDUP_REMOVED lines=9> */
[----:B------:R2:W-:Y:S01]  /*71400*/  STL.64 [R1+0x1f10], R6 ;  /* 0x001f100601007387 */ /* 0x0005e20000100a00 */
[----:B---3--:R-:W-:-:S04]  /*71410*/  IADD3 R10, P4, PT, R27, R3, RZ ;  /* 0x000000031b0a7210 */ /* 0x008fc80007f9e0ff */
[----:B------:R-:W-:Y:S02]  /*71420*/  LEA.HI.X.SX32 R11, R27, R0, 0x1, P4 ;  /* 0x000000001b0b7211 */ /* 0x000fe400020f0eff */
[----:B------:R-:W3:Y:S04]  /*71430*/  LDL.LU R27, [R1+0xcdc] ;  /* 0x000cdc00011b7983 */ /* 0x000ee80000300800 */
[----:B------:R-:W-:Y:S01]  /*71440*/  STL.64 [R1+0x920], R10 ;  /* 0x0009200a01007387 */ /* 0x000fe20000100a00 */
[----:B--2---:R-:W-:-:S04]  /*71450*/  IADD3 R6, P4, PT, R31, R3, RZ ;  /* 0x000000031f067210 */ /* 0x004fc80007f9e0ff */
[----:B------:R-:W-:Y:S02]  /*71460*/  LEA.HI.X.SX32 R7, R31, R0, 0x1, P4 ;  /* 0x000000001f077211 */ /* 0x000fe400020f0eff */
[----:B------:R-:W2:Y:S04]  /*71470*/  LDL.LU R31, [R1+0xce0] ;  /* 0x000ce000011f7983 */ /* 0x000ea80000300800 */
[----:B------:R4:W-:Y:S02]  /*71480*/  STL.64 [R1+0x918], R6 ;  /* 0x0009180601007387 */ /* 0x0009e40000100a00 */
[----:B----4-:R-:W-:-:S04]  /*71490*/  IADD3 R6, P4, PT, R8, R3, RZ ;  /* 0x0000000308067210 */ /* 0x010fc80007f9e0ff */
        /* <DEDUP_REMOVED lines=26> */
[----:B------:R0:W-:Y:S04]  /*71640*/  STL.64 [R1+0x8e0], R6 ;  /* 0x0008e00601007387 */ /* 0x0001e80000100a00 */
[----:B------:R-:W4:Y:S01]  /*71650*/  LDL.LU R11, [R1+0xd08] ;  /* 0x000d0800010b7983 */ /* 0x000f220000300800 */
[----:B0-----:R-:W-:-:S04]  /*71660*/  IADD3 R6, P4, PT, R26, R3, RZ ;  /* 0x000000031a067210 */ /* 0x001fc80007f9e0ff */
[----:B------:R-:W-:Y:S02]  /*71670*/  LEA.HI.X.SX32 R7, R26, R0, 0x1, P4 ;  /* 0x000000001a077211 */ /* 0x000fe400020f0eff */
[----:B------:R-:W4:Y:S04]  /*71680*/  LDL.LU R26, [R1+0xd0c] ;  /* 0x000d0c00011a7983 */ /* 0x000f280000300800 */
[----:B------:R3:W-:Y:S02]  /*71690*/  STL.64 [R1+0x8d8], R6 ;  /* 0x0008d80601007387 */ /* 0x0007e40000100a00 */
[----:B---3--:R-:W-:-:S04]  /*716a0*/  IADD3 R6, P4, PT, R27, R3, RZ ;  /* 0x000000031b067210 */ /* 0x008fc80007f9e0ff */
[----:B------:R-:W-:Y:S02]  /*716b0*/  LEA.HI.X.SX32 R7, R27, R0, 0x1, P4 ;  /* 0x000000001b077211 */ /* 0x000fe400020f0eff */
[----:B------:R-:W3:Y:S04]  /*716c0*/  LDL.LU R27, [R1+0xd10] ;  /* 0x000d1000011b7983 */ /* 0x000ee80000300800 */
[----:B------:R2:W-:Y:S02]  /*716d0*/  STL.64 [R1+0x8d0], R6 ;  /* 0x0008d00601007387 */ /* 0x0005e40000100a00 */
        /* <DEDUP_REMOVED lines=33> */
[----:B------:R-:W-:-:S05]  /*718f0*/  LEA.HI.X.SX32 R7, R11, R0, 0x1, P4 ;  /* 0x000000000b077211 */ /* 0x000fca00020f0eff */
[----:B------:R0:W-:Y:S02]  /*71900*/  STL.64 [R1+0x888], R6 ;  /* 0x0008880601007387 */ /* 0x0001e40000100a00 */
        /* <DEDUP_REMOVED lines=515> */
[----:B------:R4:W-:Y:S04]  /*73940*/  STL.64 [R1+0x480], R6 ;  /* 0x0004800601007387 */ /* 0x0009e80000100a00 */
[----:B------:R-:W2:Y:S01]  /*73950*/  LDL.LU R11, [R1+0xaf0] ;  /* 0x000af000010b7983 */ /* 0x000ea20000300800 */
        /* <DEDUP_REMOVED lines=42> */
[----:B------:R4:W-:Y:S04]  /*73c00*/  STL.64 [R1+0x428], R6 ;  /* 0x0004280601007387 */ /* 0x0009e80000100a00 */
[----:B------:R-:W2:Y:S01]  /*73c10*/  LDL.LU R10, [R1+0xa84] ;  /* 0x000a8400010a7983 */ /* 0x000ea20000300800 */
[----:B----4-:R-:W-:-:S04]  /*73c20*/  IADD3 R6, P4, PT, R8, R3, RZ ;  /* 0x0000000308067210 */ /* 0x010fc80007f9e0ff */
[----:B------:R-:W-:-:S05]  /*73c30*/  LEA.HI.X.SX32 R7, R8, R0, 0x1, P4 ;  /* 0x0000000008077211 */ /* 0x000fca00020f0eff */
[----:B------:R0:W-:Y:S04]  /*73c40*/  STL.64 [R1+0x420], R6 ;  /* 0x0004200601007387 */ /* 0x0001e80000100a00 */
[----:B------:R-:W4:Y:S01]  /*73c50*/  LDL.LU R8, [R1+0xa7c] ;  /* 0x000a7c0001087983 */ /* 0x000f220000300800 */
[----:B0-----:R-:W-:-:S04]  /*73c60*/  IADD3 R6, P4, PT, R9, R3, RZ ;  /* 0x0000000309067210 */ /* 0x001fc80007f9e0ff */
[----:B------:R-:W-:-:S05]  /*73c70*/  LEA.HI.X.SX32 R7, R9, R0, 0x1, P4 ;  /* 0x0000000009077211 */ /* 0x000fca00020f0eff */
[----:B------:R0:W-:Y:S02]  /*73c80*/  STL.64 [R1+0x418], R6 ;  /* 0x0004180601007387 */ /* 0x0001e40000100a00 */
[----:B0-----:R-:W-:-:S04]  /*73c90*/  IADD3 R6, P4, PT, R30, R3, RZ ;  /* 0x000000031e067210 */ /* 0x001fc80007f9e0ff */
[----:B------:R-:W-:Y:S02]  /*73ca0*/  LEA.HI.X.SX32 R7, R30, R0, 0x1, P4 ;  /* 0x000000001e077211 */ /* 0x000fe400020f0eff */
        /* <DEDUP_REMOVED lines=23> */
[----:B---3--:R-:W-:-:S04]  /*73e20*/  IADD3 R6, P4, PT, R27, R3, RZ ;  /* 0x000000031b067210 */ /* 0x008fc80007f9e0ff */
[----:B------:R-:W-:-:S05]  /*73e30*/  LEA.HI.X.SX32 R7, R27, R0, 0x1, P4 ;  /* 0x000000001b077211 */ /* 0x000fca00020f0eff */
[----:B------:R0:W-:Y:S04]  /*73e40*/  STL.64 [R1+0x3e0], R6 ;  /* 0x0003e00601007387 */ /* 0x0001e80000100a00 */
[----:B------:R-:W3:Y:S01]  /*73e50*/  LDL.LU R11, [R1+0xa3c] ;  /* 0x000a3c00010b7983 */ /* 0x000ee20000300800 */
[----:B--2---:R-:W-:-:S04]  /*73e60*/  IADD3 R26, P4, PT, R31, R3, RZ ;  /* 0x000000031f1a7210 */ /* 0x004fc80007f9e0ff */
[----:B------:R-:W-:Y:S02]  /*73e70*/  LEA.HI.X.SX32 R27, R31, R0, 0x1, P4 ;  /* 0x000000001f1b7211 */ /* 0x000fe400020f0eff */
[----:B------:R-:W2:Y:S04]  /*73e80*/  LDL.LU R31, [R1+0xa34] ;  /* 0x000a3400011f7983 */ /* 0x000ea80000300800 */
[----:B------:R-:W-:Y:S01]  /*73e90*/  STL.64 [R1+0x1e58], R26 ;  /* 0x001e581a01007387 */ /* 0x000fe20000100a00 */
[----:B0-----:R-:W-:-:S04]  /*73ea0*/  IADD3 R6, P4, PT, R10, R3, RZ ;  /* 0x000000030a067210 */ /* 0x001fc80007f9e0ff */
        /* <DEDUP_REMOVED lines=51> */
[----:B------:R-:W-:Y:S01]  /*741e0*/  LEA.HI.X.SX32 R7, R30, R0, 0x1, P4 ;  /* 0x000000001e077211 */ /* 0x000fe200020f0eff */
[----:B------:R-:W-:-:S04]  /*741f0*/  IMAD.MOV.U32 R30, RZ, RZ, R37 ;  /* 0x000000ffff1e7224 */ /* 0x000fc800078e0025 */
        /* <DEDUP_REMOVED lines=75> */
[----:B------:R-:W-:-:S05]  /*746b0*/  LEA.HI.X.SX32 R7, R8, R0, 0x1, P4 ;  /* 0x0000000008077211 */ /* 0x000fca00020f0eff */
        /* <DEDUP_REMOVED lines=77> */
[----:B------:R-:W2:Y:S04]  /*74b90*/  LDL.LU R13, [R1+0xa60] ;  /* 0x000a6000010d7983 */ /* 0x000ea80000300800 */
[----:B------:R-:W2:Y:S01]  /*74ba0*/  LDL.LU R12, [R1+0xa68] ;  /* 0x000a6800010c7983 */ /* 0x000ea20000300800 */
[----:B----4-:R-:W-:-:S04]  /*74bb0*/  IADD3 R6, P4, PT, R8, R3, RZ ;  /* 0x0000000308067210 */ /* 0x010fc80007f9e0ff */
        /* <DEDUP_REMOVED lines=17> */
[----:B------:R0:W-:Y:S01]  /*74cd0*/  STL.64 [R1+0x208], R6 ;  /* 0x0002080601007387 */ /* 0x0001e20000100a00 */
[----:B------:R-:W-:-:S04]  /*74ce0*/  IADD3 R28, P4, PT, R33, R3, RZ ;  /* 0x00000003211c7210 */ /* 0x000fc80007f9e0ff */
[----:B------:R-:W-:Y:S02]  /*74cf0*/  LEA.HI.X.SX32 R29, R33, R0, 0x1, P4 ;  /* 0x00000000211d7211 */ /* 0x000fe400020f0eff */
[----:B------:R-:W4:Y:S04]  /*74d00*/  LDL.LU R33, [R1+0xa90] ;  /* 0x000a900001217983 */ /* 0x000f280000300800 */
[----:B------:R-:W-:Y:S01]  /*74d10*/  STL.64 [R1+0x1e00], R28 ;  /* 0x001e001c01007387 */ /* 0x000fe20000100a00 */
        /* <DEDUP_REMOVED lines=49> */
[----:B------:R-:W-:-:S05]  /*75030*/  LEA.HI.X.SX32 R7, R31, R0, 0x1, P4 ;  /* 0x000000001f077211 */ /* 0x000fca00020f0eff */
[----:B------:R0:W-:Y:S04]  /*75040*/  STL.64 [R1+0x198], R6 ;  /* 0x0001980601007387 */ /* 0x0001e80000100a00 */
[----:B------:R-:W2:Y:S01]  /*75050*/  LDL.LU R31, [R1+0xb18] ;  /* 0x000b1800011f7983 */ /* 0x000ea20000300800 */
[----:B0-----:R-:W-:-:S04]  /*75060*/  IADD3 R6, P4, PT, R13, R3, RZ ;  /* 0x000000030d067210 */ /* 0x001fc80007f9e0ff */
[----:B------:R-:W-:Y:S02]  /*75070*/  LEA.HI.X.SX32 R7, R13, R0, 0x1, P4 ;  /* 0x000000000d077211 */ /* 0x000fe400020f0eff */
[----:B------:R-:W2:Y:S04]  /*75080*/  LDL.LU R13, [R1+0xb24] ;  /* 0x000b2400010d7983 */ /* 0x000ea80000300800 */
[----:B------:R0:W-:Y:S04]  /*75090*/  STL.64 [R1+0x190], R6 ;  /* 0x0001900601007387 */ /* 0x0001e80000100a00 */
[----:B------:R-:W2:Y:S01]  /*750a0*/  LDL.LU R15, [R1+0xb30] ;  /* 0x000b3000010f7983 */ /* 0x000ea20000300800 */
[----:B0-----:R-:W-:-:S04]  /*750b0*/  IADD3 R6, P4, PT, R12, R3, RZ ;  /* 0x000000030c067210 */ /* 0x001fc80007f9e0ff */
[----:B------:R-:W-:-:S05]  /*750c0*/  LEA.HI.X.SX32 R7, R12, R0, 0x1, P4 ;  /* 0x000000000c077211 */ /* 0x000fca00020f0eff */
[----:B------:R4:W-:Y:S04]  /*750d0*/  STL.64 [R1+0x188], R6 ;  /* 0x0001880601007387 */ /* 0x0009e80000100a00 */
[----:B------:R-:W2:Y:S01]  /*750e0*/  LDL.LU R12, [R1+0xb3c] ;  /* 0x000b3c00010c7983 */ /* 0x000ea20000300800 */
[----:B----4-:R-:W-:-:S04]  /*750f0*/  IADD3 R6, P4, PT, R37, R3, RZ ;  /* 0x0000000325067210 */ /* 0x010fc80007f9e0ff */
        /* <DEDUP_REMOVED lines=23> */
[----:B------:R-:W-:-:S05]  /*75270*/  LEA.HI.X.SX32 R7, R11, R0, 0x1, P4 ;  /* 0x000000000b077211 */ /* 0x000fca00020f0eff */
[----:B------:R2:W-:Y:S04]  /*75280*/  STL.64 [R1+0x9a0], R6 ;  /* 0x0009a00601007387 */ /* 0x0005e80000100a00 */
[----:B------:R-:W3:Y:S01]  /*75290*/  LDL.LU R11, [R1+0xb84] ;  /* 0x000b8400010b7983 */ /* 0x000ee20000300800 */
        /* <DEDUP_REMOVED lines=74> */
[----:B------:R3:W-:Y:S04]  /*75740*/  STL.64 [R1+0xa38], R6 ;  /* 0x000a380601007387 */ /* 0x0007e80000100a00 */
[----:B------:R-:W4:Y:S01]  /*75750*/  LDL.LU R32, [R1+0xc30] ;  /* 0x000c300001207983 */ /* 0x000f220000300800 */
        /* <DEDUP_REMOVED lines=151> */
[----:B------:R-:W4:Y:S04]  /*760d0*/  LDL.LU R9, [R1+0xe54] ;  /* 0x000e540001097983 */ /* 0x000f280000300800 */
        /* <DEDUP_REMOVED lines=241> */
[----:B------:R3:W-:Y:S04]  /*76ff0*/  STL.64 [R1+0xd78], R6 ;  /* 0x000d780601007387 */ /* 0x0007e80000100a00 */
[----:B------:R-:W4:Y:S04]  /*77000*/  LDL.LU R21, [R1+0x101c] ;  /* 0x00101c0001157983 */ /* 0x000f280000300800 */
[----:B------:R-:W4:Y:S01]  /*77010*/  LDL.LU R14, [R1+0x1020] ;  /* 0x00102000010e7983 */ /* 0x000f220000300800 */
[----:B------:R-:W-:-:S04]  /*77020*/  IADD3 R8, P4, PT, R10, R3, RZ ;  /* 0x000000030a087210 */ /* 0x000fc80007f9e0ff */
[----:B------:R-:W-:-:S05]  /*77030*/  LEA.HI.X.SX32 R9, R10, R0, 0x1, P4 ;  /* 0x000000000a097211 */ /* 0x000fca00020f0eff */
[----:B------:R-:W-:Y:S04]  /*77040*/  STL.64 [R1+0x1d40], R8 ;  /* 0x001d400801007387 */ /* 0x000fe80000100a00 */
[----:B------:R-:W4:Y:S01]  /*77050*/  LDL.LU R15, [R1+0x1024] ;  /* 0x00102400010f7983 */ /* 0x000f220000300800 */
[----:B---3--:R-:W-:-:S04]  /*77060*/  IADD3 R6, P4, PT, R11, R3, RZ ;  /* 0x000000030b067210 */ /* 0x008fc80007f9e0ff */
[----:B------:R-:W-:-:S05]  /*77070*/  LEA.HI.X.SX32 R7, R11, R0, 0x1, P4 ;  /* 0x000000000b077211 */ /* 0x000fca00020f0eff */
[----:B------:R0:W-:Y:S01]  /*77080*/  STL.64 [R1+0xd90], R6 ;  /* 0x000d900601007387 */ /* 0x0001e20000100a00 */
[----:B--2---:R-:W-:-:S04]  /*77090*/  IADD3 R10, P4, PT, R31, R3, RZ ;  /* 0x000000031f0a7210 */ /* 0x004fc80007f9e0ff */
[----:B------:R-:W-:Y:S02]  /*770a0*/  LEA.HI.X.SX32 R11, R31, R0, 0x1, P4 ;  /* 0x000000001f0b7211 */ /* 0x000fe400020f0eff */
[----:B------:R-:W2:Y:S04]  /*770b0*/  LDL.LU R31, [R1+0x1028] ;  /* 0x00102800011f7983 */ /* 0x000ea80000300800 */
[----:B------:R-:W-:Y:S04]  /*770c0*/  STL [R1+0x1d60], R10 ;  /* 0x001d600a01007387 */ /* 0x000fe80000100800 */
[----:B------:R-:W-:Y:S04]  /*770d0*/  STL [R1+0x1d48], R11 ;  /* 0x001d480b01007387 */ /* 0x000fe80000100800 */
[----:B------:R-:W3:Y:S01]  /*770e0*/  LDL.LU R22, [R1+0x102c] ;  /* 0x00102c0001167983 */ /* 0x000ee20000300800 */
[----:B0-----:R-:W-:-:S04]  /*770f0*/  IADD3 R6, P4, PT, R13, R3, RZ ;  /* 0x000000030d067210 */ /* 0x001fc80007f9e0ff */
[----:B------:R-:W-:-:S05]  /*77100*/  LEA.HI.X.SX32 R7, R13, R0, 0x1, P4 ;  /* 0x000000000d077211 */ /* 0x000fca00020f0eff */
[----:B------:R0:W-:Y:S04]  /*77110*/  STL.64 [R1+0xda0], R6 ;  /* 0x000da00601007387 */ /* 0x0001e80000100a00 */
[----:B------:R-:W3:Y:S04]  /*77120*/  LDL.LU R23, [R1+0x1030] ;  /* 0x0010300001177983 */ /* 0x000ee80000300800 */
[----:B------:R-:W3:Y:S01]  /*77130*/  LDL.LU R16, [R1+0x1034] ;  /* 0x0010340001107983 */ /* 0x000ee20000300800 */
[----:B------:R-:W-:-:S04]  /*77140*/  IADD3 R12, P4, PT, R17, R3, RZ ;  /* 0x00000003110c7210 */ /* 0x000fc80007f9e0ff */
[----:B------:R-:W-:Y:S02]  /*77150*/  LEA.HI.X.SX32 R13, R17, R0, 0x1, P4 ;  /* 0x00000000110d7211 */ /* 0x000fe400020f0eff */
[----:B------:R-:W3:Y:S04]  /*77160*/  LDL.LU R17, [R1+0x1058] ;  /* 0x0010580001117983 */ /* 0x000ee80000300800 */
[----:B------:R-:W-:Y:S01]  /*77170*/  STL.64 [R1+0x1d50], R12 ;  /* 0x001d500c01007387 */ /* 0x000fe20000100a00 */
[----:B0-----:R-:W-:-:S04]  /*77180*/  IADD3 R6, P4, PT, R18, R3, RZ ;  /* 0x0000000312067210 */ /* 0x001fc80007f9e0ff */
[----:B------:R-:W-:Y:S02]  /*77190*/  LEA.HI.X.SX32 R7, R18, R0, 0x1, P4 ;  /* 0x0000000012077211 */ /* 0x000fe400020f0eff */
[----:B------:R-:W3:Y:S04]  /*771a0*/  LDL.LU R18, [R1+0x105c] ;  /* 0x00105c0001127983 */ /* 0x000ee80000300800 */
[----:B------:R0:W-:Y:S02]  /*771b0*/  STL.64 [R1+0xdb0], R6 ;  /* 0x000db00601007387 */ /* 0x0001e40000100a00 */
[----:B0-----:R-:W-:-:S04]  /*771c0*/  IADD3 R6, P4, PT, R20, R3, RZ ;  /* 0x0000000314067210 */ /* 0x001fc80007f9e0ff */
[----:B------:R-:W-:-:S05]  /*771d0*/  LEA.HI.X.SX32 R7, R20, R0, 0x1, P4 ;  /* 0x0000000014077211 */ /* 0x000fca00020f0eff */
[----:B------:R4:W-:Y:S02]  /*771e0*/  STL.64 [R1+0xdb8], R6 ;  /* 0x000db80601007387 */ /* 0x0009e40000100a00 */
[----:B----4-:R-:W-:-:S04]  /*771f0*/  IADD3 R6, P4, PT, R19, R3, RZ ;  /* 0x0000000313067210 */ /* 0x010fc80007f9e0ff */
[----:B------:R-:W-:Y:S02]  /*77200*/  LEA.HI.X.SX32 R7, R19, R0, 0x1, P4 ;  /* 0x0000000013077211 */ /* 0x000fe400020f0eff */
[----:B------:R-:W4:Y:S04]  /*77210*/  LDL.LU R19, [R1+0x1060] ;  /* 0x0010600001137983 */ /* 0x000f280000300800 */
[----:B------:R0:W-:Y:S02]  /*77220*/  STL.64 [R1+0xdc0], R6 ;  /* 0x000dc00601007387 */ /* 0x0001e40000100a00 */
[----:B0-----:R-:W-:-:S04]  /*77230*/  IADD3 R6, P4, PT, R21, R3, RZ ;  /* 0x0000000315067210 */ /* 0x001fc80007f9e0ff */
[----:B------:R-:W-:Y:S02]  /*77240*/  LEA.HI.X.SX32 R7, R21, R0, 0x1, P4 ;  /* 0x0000000015077211 */ /* 0x000fe400020f0eff */
[----:B------:R-:W-:-:S03]  /*77250*/  IADD3 R8, P4, PT, R14, R3, RZ ;  /* 0x000000030e087210 */ /* 0x000fc60007f9e0ff */
[----:B------:R0:W-:Y:S01]  /*77260*/  STL.64 [R1+0xdc8], R6 ;  /* 0x000dc80601007387 */ /* 0x0001e20000100a00 */
[----:B------:R-:W-:-:S03]  /*77270*/  LEA.HI.X.SX32 R9, R14, R0, 0x1, P4 ;  /* 0x000000000e097211 */ /* 0x000fc600020f0eff */
[----:B0-----:R-:W4:Y:S04]  /*77280*/  LDL.LU R6, [R1+0x1064] ;  /* 0x0010640001067983 */ /* 0x001f280000300800 */
[----:B------:R0:W-:Y:S04]  /*77290*/  STL.64 [R1+0xdd0], R8 ;  /* 0x000dd00801007387 */ /* 0x0001e80000100a00 */
[----:B------:R-:W4:Y:S01]  /*772a0*/  LDL.LU R20, [R1+0x1068] ;  /* 0x0010680001147983 */ /* 0x000f220000300800 */
[----:B0-----:R-:W-:-:S04]  /*772b0*/  IADD3 R8, P4, PT, R15, R3, RZ ;  /* 0x000000030f087210 */ /* 0x001fc80007f9e0ff */
[----:B------:R-:W-:-:S05]  /*772c0*/  LEA.HI.X.SX32 R9, R15, R0, 0x1, P4 ;  /* 0x000000000f097211 */ /* 0x000fca00020f0eff */
[----:B------:R3:W-:Y:S04]  /*772d0*/  STL.64 [R1+0xdd8], R8 ;  /* 0x000dd80801007387 */ /* 0x0007e80000100a00 */
[----:B------:R-:W4:Y:S01]  /*772e0*/  LDL.LU R21, [R1+0x106c] ;  /* 0x00106c0001157983 */ /* 0x000f220000300800 */
[----:B--2---:R-:W-:-:S04]  /*772f0*/  IADD3 R14, P4, PT, R31, R3, RZ ;  /* 0x000000031f0e7210 */ /* 0x004fc80007f9e0ff */
[----:B------:R-:W-:Y:S02]  /*77300*/  LEA.HI.X.SX32 R15, R31, R0, 0x1, P4 ;  /* 0x000000001f0f7211 */ /* 0x000fe400020f0eff */
[----:B------:R-:W2:Y:S01]  /*77310*/  LDL.LU R31, [R1+0x1078] ;  /* 0x00107800011f7983 */ /* 0x000ea20000300800 */
[----:B---3--:R-:W-:-:S04]  /*77320*/  IADD3 R8, P4, PT, R22, R3, RZ ;  /* 0x0000000316087210 */ /* 0x008fc80007f9e0ff */
[----:B------:R-:W-:Y:S01]  /*77330*/  LEA.HI.X.SX32 R9, R22, R0, 0x1, P4 ;  /* 0x0000000016097211 */ /* 0x000fe200020f0eff */
[----:B------:R-:W-:Y:S04]  /*77340*/  STL.64 [R1+0x1d58], R14 ;  /* 0x001d580e01007387 */ /* 0x000fe80000100a00 */
[----:B------:R0:W-:Y:S02]  /*77350*/  STL.64 [R1+0xde8], R8 ;  /* 0x000de80801007387 */ /* 0x0001e40000100a00 */
[----:B0-----:R-:W-:-:S04]  /*77360*/  IADD3 R8, P4, PT, R23, R3, RZ ;  /* 0x0000000317087210 */ /* 0x001fc80007f9e0ff */
[----:B------:R-:W-:-:S05]  /*77370*/  LEA.HI.X.SX32 R9, R23, R0, 0x1, P4 ;  /* 0x0000000017097211 */ /* 0x000fca00020f0eff */
[----:B------:R0:W-:Y:S04]  /*77380*/  STL.64 [R1+0xdf8], R8 ;  /* 0x000df80801007387 */ /* 0x0001e80000100a00 */
[----:B------:R-:W3:Y:S01]  /*77390*/  LDL.LU R22, [R1+0x107c] ;  /* 0x00107c0001167983 */ /* 0x000ee20000300800 */
[----:B0-----:R-:W-:-:S04]  /*773a0*/  IADD3 R8, P4, PT, R16, R3, RZ ;  /* 0x0000000310087210 */ /* 0x001fc80007f9e0ff */
[----:B------:R-:W-:-:S05]  /*773b0*/  LEA.HI.X.SX32 R9, R16, R0, 0x1, P4 ;  /* 0x0000000010097211 */ /* 0x000fca00020f0eff */
[----:B------:R0:W-:Y:S04]  /*773c0*/  STL.64 [R1+0xe00], R8 ;  /* 0x000e000801007387 */ /* 0x0001e80000100a00 */
[----:B------:R-:W3:Y:S01]  /*773d0*/  LDL.LU R23, [R1+0x1080] ;  /* 0x0010800001177983 */ /* 0x000ee20000300800 */
[----:B0-----:R-:W-:-:S04]  /*773e0*/  IADD3 R8, P4, PT, R17, R3, RZ ;  /* 0x0000000311087210 */ /* 0x001fc80007f9e0ff */
[----:B------:R-:W-:Y:S02]  /*773f0*/  LEA.HI.X.SX32 R9, R17, R0, 0x1, P4 ;  /* 0x0000000011097211 */ /* 0x000fe400020f0eff */
[----:B------:R-:W-:-:S03]  /*77400*/  IADD3 R16, P4, PT, R18, R3, RZ ;  /* 0x0000000312107210 */ /* 0x000fc60007f9e0ff */
[----:B------:R4:W-:Y:S01]  /*77410*/  STL.64 [R1+0xe08], R8 ;  /* 0x000e080801007387 */ /* 0x0009e20000100a00 */
[----:B------:R-:W-:-:S03]  /*77420*/  LEA.HI.X.SX32 R17, R18, R0, 0x1, P4 ;  /* 0x0000000012117211 */ /* 0x000fc600020f0eff */
[----:B------:R-:W3:Y:S04]  /*77430*/  LDL.LU R7, [R1+0x1090] ;  /* 0x0010900001077983 */ /* 0x000ee80000300800 */
[----:B------:R-:W-:Y:S04]  /*77440*/  STL.64 [R1+0x1d68], R16 ;  /* 0x001d681001007387 */ /* 0x000fe80000100a00 */
[----:B------:R-:W3:Y:S01]  /*77450*/  LDL.LU R28, [R1+0x1094] ;  /* 0x00109400011c7983 */ /* 0x000ee20000300800 */
[----:B----4-:R-:W-:-:S04]  /*77460*/  IADD3 R8, P4, PT, R19, R3, RZ ;  /* 0x0000000313087210 */ /* 0x010fc80007f9e0ff */
[----:B------:R-:W-:-:S05]  /*77470*/  LEA.HI.X.SX32 R9, R19, R0, 0x1, P4 ;  /* 0x0000000013097211 */ /* 0x000fca00020f0eff */
[----:B------:R0:W-:Y:S04]  /*77480*/  STL.64 [R1+0xe18], R8 ;  /* 0x000e180801007387 */ /* 0x0001e80000100a00 */
[----:B------:R-:W4:Y:S04]  /*77490*/  LDL.LU R29, [R1+0x1098] ;  /* 0x00109800011d7983 */ /* 0x000f280000300800 */
[----:B------:R-:W4:Y:S01]  /*774a0*/  LDL.LU R26, [R1+0x109c] ;  /* 0x00109c00011a7983 */ /* 0x000f220000300800 */
[----:B------:R-:W-:-:S04]  /*774b0*/  IADD3 R18, P4, PT, R6, R3, RZ ;  /* 0x0000000306127210 */ /* 0x000fc80007f9e0ff */
[----:B------:R-:W-:Y:S02]  /*774c0*/  LEA.HI.X.SX32 R19, R6, R0, 0x1, P4 ;  /* 0x0000000006137211 */ /* 0x000fe400020f0eff */
[----:B0-----:R-:W-:-:S04]  /*774d0*/  IADD3 R8, P4, PT, R20, R3, RZ ;  /* 0x0000000314087210 */ /* 0x001fc80007f9e0ff */
[----:B------:R-:W-:Y:S01]  /*774e0*/  LEA.HI.X.SX32 R9, R20, R0, 0x1, P4 ;  /* 0x0000000014097211 */ /* 0x000fe200020f0eff */
[----:B------:R-:W-:Y:S04]  /*774f0*/  STL.64 [R1+0x1d70], R18 ;  /* 0x001d701201007387 */ /* 0x000fe80000100a00 */
[----:B------:R0:W-:Y:S04]  /*77500*/  STL.64 [R1+0xe28], R8 ;  /* 0x000e280801007387 */ /* 0x0001e80000100a00 */
[----:B0-----:R-:W4:Y:S04]  /*77510*/  LDL.LU R9, [R1+0x10a8] ;  /* 0x0010a80001097983 */ /* 0x001f280000300800 */
[----:B------:R-:W4:Y:S01]  /*77520*/  LDL.LU R27, [R1+0x10ac] ;  /* 0x0010ac00011b7983 */ /* 0x000f220000300800 */
[----:B------:R-:W-:-:S04]  /*77530*/  IADD3 R10, P4, PT, R21, R3, RZ ;  /* 0x00000003150a7210 */ /* 0x000fc80007f9e0ff */
[----:B------:R-:W-:-:S05]  /*77540*/  LEA.HI.X.SX32 R11, R21, R0, 0x1, P4 ;  /* 0x00000000150b7211 */ /* 0x000fca00020f0eff */
[----:B------:R3:W-:Y:S04]  /*77550*/  STL.64 [R1+0xe30], R10 ;  /* 0x000e300a01007387 */ /* 0x0007e80000100a00 */
[----:B------:R-:W4:Y:S01]  /*77560*/  LDL.LU R32, [R1+0x10b0] ;  /* 0x0010b00001207983 */ /* 0x000f220000300800 */
[----:B--2---:R-:W-:-:S04]  /*77570*/  IADD3 R20, P4, PT, R31, R3, RZ ;  /* 0x000000031f147210 */ /* 0x004fc80007f9e0ff */
[----:B------:R-:W-:Y:S02]  /*77580*/  LEA.HI.X.SX32 R21, R31, R0, 0x1, P4 ;  /* 0x000000001f157211 */ /* 0x000fe400020f0eff */
[----:B------:R-:W2:Y:S04]  /*77590*/  LDL.LU R31, [R1+0x10b4] ;  /* 0x0010b400011f7983 */ /* 0x000ea80000300800 */
[----:B------:R-:W-:Y:S04]  /*775a0*/  STL [R1+0x1e28], R20 ;  /* 0x001e281401007387 */ /* 0x000fe80000100800 */
[----:B------:R-:W-:Y:S04]  /*775b0*/  STL [R1+0x1d78], R21 ;  /* 0x001d781501007387 */ /* 0x000fe80000100800 */
[----:B------:R-:W2:Y:S01]  /*775c0*/  LDL.LU R33, [R1+0x10b8] ;  /* 0x0010b80001217983 */ /* 0x000ea20000300800 */
[----:B---3--:R-:W-:-:S04]  /*775d0*/  IADD3 R10, P4, PT, R22, R3, RZ ;  /* 0x00000003160a7210 */ /* 0x008fc80007f9e0ff */
[----:B------:R-:W-:-:S05]  /*775e0*/  LEA.HI.X.SX32 R11, R22, R0, 0x1, P4 ;  /* 0x00000000160b7211 */ /* 0x000fca00020f0eff */
[----:B------:R0:W-:Y:S04]  /*775f0*/  STL.64 [R1+0xe40], R10 ;  /* 0x000e400a01007387 */ /* 0x0001e80000100a00 */
[----:B------:R-:W3:Y:S01]  /*77600*/  LDL.LU R36, [R1+0x10bc] ;  /* 0x0010bc0001247983 */ /* 0x000ee20000300800 */
[----:B0-----:R-:W-:-:S04]  /*77610*/  IADD3 R10, P4, PT, R23, R3, RZ ;  /* 0x00000003170a7210 */ /* 0x001fc80007f9e0ff */
[----:B------:R-:W-:-:S05]  /*77620*/  LEA.HI.X.SX32 R11, R23, R0, 0x1, P4 ;  /* 0x00000000170b7211 */ /* 0x000fca00020f0eff */
[----:B------:R-:W-:Y:S04]  /*77630*/  STL.64 [R1+0xe48], R10 ;  /* 0x000e480a01007387 */ /* 0x000fe80000100a00 */
[----:B------:R-:W3:Y:S01]  /*77640*/  LDL.LU R37, [R1+0x10c0] ;  /* 0x0010c00001257983 */ /* 0x000ee20000300800 */
[----:B------:R-:W-:-:S04]  /*77650*/  IADD3 R22, P4, PT, R7, R3, RZ ;  /* 0x0000000307167210 */ /* 0x000fc80007f9e0ff */
[----:B------:R-:W-:Y:S02]  /*77660*/  LEA.HI.X.SX32 R23, R7, R0, 0x1, P4 ;  /* 0x0000000007177211 */ /* 0x000fe400020f0eff */
[----:B------:R-:W-:-:S03]  /*77670*/  IADD3 R6, P4, PT, R28, R3, RZ ;  /* 0x000000031c067210 */ /* 0x000fc60007f9e0ff */
[----:B------:R-:W-:Y:S01]  /*77680*/  STL.64 [R1+0x1d80], R22 ;  /* 0x001d801601007387 */ /* 0x000fe20000100a00 */
[----:B------:R-:W-:-:S03]  /*77690*/  LEA.HI.X.SX32 R7, R28, R0, 0x1, P4 ;  /* 0x000000001c077211 */ /* 0x000fc600020f0eff */
[----:B------:R-:W3:Y:S04]  /*776a0*/  LDL.LU R28, [R1+0x10c8] ;  /* 0x0010c800011c7983 */ /* 0x000ee80000300800 */
        /* <DEDUP_REMOVED lines=29> */
[----:B---3--:R-:W-:-:S04]  /*77880*/  IADD3 R6, P4, PT, R36, R3, RZ ;  /* 0x0000000324067210 */ /* 0x008fc80007f9e0ff */
[----:B------:R-:W-:Y:S02]  /*77890*/  LEA.HI.X.SX32 R7, R36, R0, 0x1, P4 ;  /* 0x0000000024077211 */ /* 0x000fe400020f0eff */
[----:B------:R-:W3:Y:S04]  /*778a0*/  LDL.LU R36, [R1+0x1118] ;  /* 0x0011180001247983 */ /* 0x000ee80000300800 */
[----:B------:R0:W-:Y:S02]  /*778b0*/  STL.64 [R1+0xe98], R6 ;  /* 0x000e980601007387 */ /* 0x0001e40000100a00 */
[----:B0-----:R-:W-:-:S04]  /*778c0*/  IADD3 R6, P4, PT, R37, R3, RZ ;  /* 0x0000000325067210 */ /* 0x001fc80007f9e0ff */
[----:B------:R-:W-:Y:S02]  /*778d0*/  LEA.HI.X.SX32 R7, R37, R0, 0x1, P4 ;  /* 0x0000000025077211 */ /* 0x000fe400020f0eff */
[----:B------:R-:W3:Y:S04]  /*778e0*/  LDL.LU R37, [R1+0x111c] ;  /* 0x00111c0001257983 */ /* 0x000ee80000300800 */
[----:B------:R0:W-:Y:S02]  /*778f0*/  STL.64 [R1+0xea0], R6 ;  /* 0x000ea00601007387 */ /* 0x0001e40000100a00 */
[----:B0-----:R-:W-:-:S04]  /*77900*/  IADD3 R6, P4, PT, R28, R3, RZ ;  /* 0x000000031c067210 */ /* 0x001fc80007f9e0ff */
[----:B------:R-:W-:Y:S02]  /*77910*/  LEA.HI.X.SX32 R7, R28, R0, 0x1, P4 ;  /* 0x000000001c077211 */ /* 0x000fe400020f0eff */
        /* <DEDUP_REMOVED lines=319> */
[----:B------:R-:W-:-:S05]  /*78d10*/  LEA.HI.X.SX32 R7, R28, R0, 0x1, P4 ;  /* 0x000000001c077211 */ /* 0x000fca00020f0eff */
[----:B------:R4:W-:Y:S04]  /*78d20*/  STL.64 [R1+0x1158], R6 ;  /* 0x0011580601007387 */ /* 0x0009e80000100a00 */
[----:B------:R-:W3:Y:S01]  /*78d30*/  LDL.LU R28, [R1+0x117c] ;  /* 0x00117c00011c7983 */ /* 0x000ee20000300800 */
[----:B----4-:R-:W-:-:S04]  /*78d40*/  IADD3 R6, P4, PT, R29, R3, RZ ;  /* 0x000000031d067210 */ /* 0x010fc80007f9e0ff */
[----:B------:R-:W-:Y:S02]  /*78d50*/  LEA.HI.X.SX32 R7, R29, R0, 0x1, P4 ;  /* 0x000000001d077211 */ /* 0x000fe400020f0eff */
[----:B------:R-:W4:Y:S04]  /*78d60*/  LDL.LU R29, [R1+0x1168] ;  /* 0x00116800011d7983 */ /* 0x000f280000300800 */
[----:B------:R0:W-:Y:S02]  /*78d70*/  STL.64 [R1+0x1160], R6 ;  /* 0x0011600601007387 */ /* 0x0001e40000100a00 */
[----:B0-----:R-:W-:-:S04]  /*78d80*/  IADD3 R6, P4, PT, R26, R3, RZ ;  /* 0x000000031a067210 */ /* 0x001fc80007f9e0ff */
[----:B------:R-:W-:Y:S02]  /*78d90*/  LEA.HI.X.SX32 R7, R26, R0, 0x1, P4 ;  /* 0x000000001a077211 */ /* 0x000fe400020f0eff */
[----:B------:R-:W3:Y:S04]  /*78da0*/  LDL.LU R26, [R1+0x1178] ;  /* 0x00117800011a7983 */ /* 0x000ee80000300800 */
[----:B------:R-:W3:Y:S04]  /*78db0*/  LDL.LU R21, [R1+0x44] ;  /* 0x0000440001157983 */ /* 0x000ee80000300800 */
[----:B------:R0:W-:Y:S02]  /*78dc0*/  STL.64 [R1+0x1148], R6 ;  /* 0x0011480601007387 */ /* 0x0001e40000100a00 */
[----:B0-----:R-:W-:-:S04]  /*78dd0*/  IADD3 R6, P4, PT, R9, R3, RZ ;  /* 0x0000000309067210 */ /* 0x001fc80007f9e0ff */
[----:B------:R-:W-:-:S05]  /*78de0*/  LEA.HI.X.SX32 R7, R9, R0, 0x1, P4 ;  /* 0x0000000009077211 */ /* 0x000fca00020f0eff */
[----:B------:R0:W-:Y:S02]  /*78df0*/  STL.64 [R1+0x1138], R6 ;  /* 0x0011380601007387 */ /* 0x0001e40000100a00 */
[----:B0-----:R-:W-:-:S04]  /*78e00*/  IADD3 R6, P4, PT, R27, R3, RZ ;  /* 0x000000031b067210 */ /* 0x001fc80007f9e0ff */
[----:B------:R-:W-:Y:S02]  /*78e10*/  LEA.HI.X.SX32 R7, R27, R0, 0x1, P4 ;  /* 0x000000001b077211 */ /* 0x000fe400020f0eff */
[----:B------:R-:W3:Y:S04]  /*78e20*/  LDL.LU R27, [R1+0x1188] ;  /* 0x00118800011b7983 */ /* 0x000ee80000300800 */
[----:B------:R0:W-:Y:S04]  /*78e30*/  STL.64 [R1+0x1128], R6 ;  /* 0x0011280601007387 */ /* 0x0001e80000100a00 */
[----:B------:R-:W3:Y:S01]  /*78e40*/  LDL.LU R11, [R1+0x48] ;  /* 0x00004800010b7983 */ /* 0x000ee20000300800 */
[----:B0-----:R-:W-:-:S04]  /*78e50*/  IADD3 R6, P4, PT, R32, R3, RZ ;  /* 0x0000000320067210 */ /* 0x001fc80007f9e0ff */
[----:B------:R-:W-:-:S05]  /*78e60*/  LEA.HI.X.SX32 R7, R32, R0, 0x1, P4 ;  /* 0x0000000020077211 */ /* 0x000fca00020f0eff */
[----:B------:R2:W-:Y:S02]  /*78e70*/  STL.64 [R1+0x1110], R6 ;  /* 0x0011100601007387 */ /* 0x0005e40000100a00 */
[----:B--2---:R-:W-:-:S04]  /*78e80*/  IADD3 R6, P4, PT, R31, R3, RZ ;  /* 0x000000031f067210 */ /* 0x004fc80007f9e0ff */
[----:B------:R-:W-:Y:S02]  /*78e90*/  LEA.HI.X.SX32 R7, R31, R0, 0x1, P4 ;  /* 0x000000001f077211 */ /* 0x000fe400020f0eff */
[----:B------:R-:W2:Y:S04]  /*78ea0*/  LDL.LU R31, [R1+0x118c] ;  /* 0x00118c00011f7983 */ /* 0x000ea80000300800 */
[----:B------:R0:W-:Y:S04]  /*78eb0*/  STL.64 [R1+0x1100], R6 ;  /* 0x0011000601007387 */ /* 0x0001e80000100a00 */
[----:B------:R-:W3:Y:S01]  /*78ec0*/  LDL.LU R10, [R1+0x4c] ;  /* 0x00004c00010a7983 */ /* 0x000ee20000300800 */
[----:B0-----:R-:W-:-:S04]  /*78ed0*/  IADD3 R6, P4, PT, R33, R3, RZ ;  /* 0x0000000321067210 */ /* 0x001fc80007f9e0ff */
[----:B------:R-:W-:Y:S01]  /*78ee0*/  LEA.HI.X.SX32 R7, R33, R0, 0x1, P4 ;  /* 0x0000000021077211 */ /* 0x000fe200020f0eff */
[----:B---3--:R0:W-:Y:S04]  /*78ef0*/  STL.64 [R1+0x1f18], R10 ;  /* 0x001f180a01007387 */ /* 0x0081e80000100a00 */
[----:B------:R1:W-:Y:S04]  /*78f00*/  STL.64 [R1+0x10f0], R6 ;  /* 0x0010f00601007387 */ /* 0x0003e80000100a00 */
[----:B0-----:R-:W3:Y:S01]  /*78f10*/  LDL.LU.64 R10, [R1+0x1190] ;  /* 0x00119000010a7983 */ /* 0x001ee20000300a00 */
[----:B-1----:R-:W-:-:S04]  /*78f20*/  IADD3 R6, P4, PT, R36, R3, RZ ;  /* 0x0000000324067210 */ /* 0x002fc80007f9e0ff */
[----:B------:R-:W-:-:S05]  /*78f30*/  LEA.HI.X.SX32 R7, R36, R0, 0x1, P4 ;  /* 0x0000000024077211 */ /* 0x000fca00020f0eff */
[----:B------:R0:W-:Y:S02]  /*78f40*/  STL.64 [R1+0x1070], R6 ;  /* 0x0010700601007387 */ /* 0x0001e40000100a00 */
[----:B0-----:R-:W-:-:S04]  /*78f50*/  IADD3 R6, P4, PT, R37, R3, RZ ;  /* 0x0000000325067210 */ /* 0x001fc80007f9e0ff */
[----:B------:R-:W-:-:S05]  /*78f60*/  LEA.HI.X.SX32 R7, R37, R0, 0x1, P4 ;  /* 0x0000000025077211 */ /* 0x000fca00020f0eff */
[----:B------:R0:W-:Y:S04]  /*78f70*/  STL.64 [R1+0x1050], R6 ;  /* 0x0010500601007387 */ /* 0x0001e80000100a00 */
[----:B0-----:R-:W3:Y:S01]  /*78f80*/  LDL.LU.64 R6, [R1+0x980] ;  /* 0x0009800001067983 */ /* 0x001ee20000300a00 */
[----:B------:R-:W-:-:S03]  /*78f90*/  IADD3 R8, P4, PT, R28, R3, RZ ;  /* 0x000000031c087210 */ /* 0x000fc60007f9e0ff */
[----:B------:R-:W3:Y:S01]  /*78fa0*/  LDL.LU.64 R18, [R1+0x970] ;  /* 0x0009700001127983 */ /* 0x000ee20000300a00 */
[----:B------:R-:W-:-:S05]  /*78fb0*/  LEA.HI.X.SX32 R9, R28, R0, 0x1, P4 ;  /* 0x000000001c097211 */ /* 0x000fca00020f0eff */
[----:B------:R4:W-:Y:S04]  /*78fc0*/  STL.64 [R1+0x1048], R8 ;  /* 0x0010480801007387 */ /* 0x0009e80000100a00 */
[----:B------:R-:W3:Y:S04]  /*78fd0*/  LDL.LU.64 R16, [R1+0x968] ;  /* 0x0009680001107983 */ /* 0x000ee80000300a00 */
[----:B------:R-:W3:Y:S01]  /*78fe0*/  LDL.LU R23, [R1+0x34] ;  /* 0x0000340001177983 */ /* 0x000ee20000300800 */
[----:B----4-:R-:W-:-:S04]  /*78ff0*/  IADD3 R8, P4, PT, R29, R3, RZ ;  /* 0x000000031d087210 */ /* 0x010fc80007f9e0ff */
[----:B------:R-:W-:-:S05]  /*79000*/  LEA.HI.X.SX32 R9, R29, R0, 0x1, P4 ;  /* 0x000000001d097211 */ /* 0x000fca00020f0eff */
[----:B------:R0:W-:Y:S04]  /*79010*/  STL.64 [R1+0x1040], R8 ;  /* 0x0010400801007387 */ /* 0x0001e80000100a00 */
[----:B------:R-:W4:Y:S04]  /*79020*/  LDL.LU.64 R14, [R1+0x960] ;  /* 0x00096000010e7983 */ /* 0x000f280000300a00 */
[----:B------:R-:W4:Y:S01]  /*79030*/  LDL.LU.64 R12, [R1+0x958] ;  /* 0x00095800010c7983 */ /* 0x000f220000300a00 */
[----:B0-----:R-:W-:-:S03]  /*79040*/  IADD3 R8, P4, PT, R26, R3, RZ ;  /* 0x000000031a087210 */ /* 0x001fc60007f9e0ff */
[----:B------:R-:W4:Y:S01]  /*79050*/  LDL.LU R20, [R1+0x38] ;  /* 0x0000380001147983 */ /* 0x000f220000300800 */
[----:B------:R-:W-:-:S05]  /*79060*/  LEA.HI.X.SX32 R9, R26, R0, 0x1, P4 ;  /* 0x000000001a097211 */ /* 0x000fca00020f0eff */
[----:B------:R0:W-:Y:S01]  /*79070*/  STL.64 [R1+0x1038], R8 ;  /* 0x0010380801007387 */ /* 0x0001e20000100a00 */
[----:B------:R-:W-:Y:S02]  /*79080*/  LOP3.LUT P5, RZ, R5, 0x200, RZ, 0xc0, !PT ;  /* 0x0000020005ff7812 */ /* 0x000fe400078ac0ff */
[----:B0-----:R-:W-:-:S04]  /*79090*/  IADD3 R8, P4, PT, R27, R3, RZ ;  /* 0x000000031b087210 */ /* 0x001fc80007f9e0ff */
[----:B------:R-:W-:Y:S02]  /*790a0*/  LEA.HI.X.SX32 R9, R27, R0, 0x1, P4 ;  /* 0x000000001b097211 */ /* 0x000fe400020f0eff */
[----:B--2---:R-:W-:-:S03]  /*790b0*/  IADD3 R26, P4, PT, R31, R3, RZ ;  /* 0x000000031f1a7210 */ /* 0x004fc60007f9e0ff */
[----:B------:R0:W-:Y:S01]  /*790c0*/  STL.64 [R1+0xff0], R8 ;  /* 0x000ff00801007387 */ /* 0x0001e20000100a00 */
[----:B------:R-:W-:-:S03]  /*790d0*/  LEA.HI.X.SX32 R27, R31, R0, 0x1, P4 ;  /* 0x000000001f1b7211 */ /* 0x000fc600020f0eff */
[----:B0-----:R-:W2:Y:S04]  /*790e0*/  LDL.LU.64 R8, [R1+0x950] ;  /* 0x0009500001087983 */ /* 0x001ea80000300a00 */
[----:B------:R-:W2:Y:S04]  /*790f0*/  LDL.LU.64 R32, [R1+0x948] ;  /* 0x0009480001207983 */ /* 0x000ea80000300a00 */
[----:B------:R-:W2:Y:S04]  /*79100*/  LDL.LU.64 R36, [R1+0x940] ;  /* 0x0009400001247983 */ /* 0x000ea80000300a00 */
[----:B------:R0:W-:Y:S02]  /*79110*/  STL.64 [R1+0x1e80], R2 ;  /* 0x001e800201007387 */ /* 0x0001e40000100a00 */
[----:B0-----:R-:W-:-:S02]  /*79120*/  PRMT R2, R21, 0x7770, RZ ;  /* 0x0000777015027816 */ /* 0x001fc400000000ff */
[----:B------:R-:W2:Y:S04]  /*79130*/  LDL.LU R3, [R1+0x30] ;  /* 0x0000300001037983 */ /* 0x000ea80000300800 */
[----:B------:R-:W2:Y:S04]  /*79140*/  LDL.LU.64 R28, [R1+0x938] ;  /* 0x00093800011c7983 */ /* 0x000ea80000300a00 */
[----:B------:R0:W-:Y:S04]  /*79150*/  STL.64 [R1+0xcc0], R26 ;  /* 0x000cc01a01007387 */ /* 0x0001e80000100a00 */
[----:B0-----:R-:W2:Y:S04]  /*79160*/  LDL.LU.64 R26, [R1+0x930] ;  /* 0x00093000011a7983 */ /* 0x001ea80000300a00 */
[----:B---3--:R0:W-:Y:S04]  /*79170*/  @P5 STG.E.U8 desc[UR40][R10.64], R2 ;  /* 0x000000020a005986 */ /* 0x0081e8000c101128 */
[----:B0-----:R-:W3:Y:S01]  /*79180*/  LDL.LU.64 R10, [R1+0x1f18] ;  /* 0x001f1800010a7983 */ /* 0x001ee20000300a00 */
[----:B------:R-:W-:-:S02]  /*79190*/  LOP3.LUT P5, RZ, R4, 0x1, RZ, 0xc0, !PT ;  /* 0x0000000104ff7812 */ /* 0x000fc400078ac0ff */
[----:B------:R-:W-:-:S11]  /*791a0*/  PRMT R2, R21, 0x7771, RZ ;  /* 0x0000777115027816 */ /* 0x000fd600000000ff */
[----:B------:R0:W-:Y:S04]  /*791b0*/  @P5 STG.E.U8 desc[UR40][R6.64], R2 ;  /* 0x0000000206005986 */ /* 0x0001e8000c101128 */
[----:B0-----:R-:W2:Y:S01]  /*791c0*/  LDL.LU.64 R6, [R1+0x1f10] ;  /* 0x001f100001067983 */ /* 0x001ea20000300a00 */
[----:B------:R-:W-:Y:S02]  /*791d0*/  LOP3.LUT P5, RZ, R35, 0x80000000, RZ, 0xc0, !PT ;  /* 0x8000000023ff7812 */ /* 0x000fe400078ac0ff */
[C---:B------:R-:W-:Y:S02]  /*791e0*/  LOP3.LUT P4, RZ, R5.reuse, 0x4000, RZ, 0xc0, !PT ;  /* 0x0000400005ff7812 */ /* 0x040fe4000788c0ff */
[C---:B------:R-:W-:Y:S02]  /*791f0*/  LOP3.LUT P6, RZ, R5.reuse, 0x10000, RZ, 0xc0, !PT ;  /* 0x0001000005ff7812 */ /* 0x040fe400078cc0ff */
[----:B------:R-:W-:-:S02]  /*79200*/  LOP3.LUT P0, RZ, R5, 0x20000, RZ, 0xc0, !PT ;  /* 0x0002000005ff7812 */ /* 0x000fc4000780c0ff */
[C---:B------:R-:W-:Y:S02]  /*79210*/  LOP3.LUT P1, RZ, R5.reuse, 0x40000, RZ, 0xc0, !PT ;  /* 0x0004000005ff7812 */ /* 0x040fe4000782c0ff */
[C---:B------:R-:W-:Y:S02]  /*79220*/  LOP3.LUT P2, RZ, R5.reuse, 0x80000, RZ, 0xc0, !PT ;  /* 0x0008000005ff7812 */ /* 0x040fe4000784c0ff */
[----:B------:R-:W-:Y:S02]  /*79230*/  LOP3.LUT P3, RZ, R5, 0x100000, RZ, 0xc0, !PT ;  /* 0x0010000005ff7812 */ /* 0x000fe4000786c0ff */
[----:B---3--:R-:W-:-:S05]  /*79240*/  PRMT R2, R11, 0x7770, RZ ;  /* 0x000077700b027816 */ /* 0x008fca00000000ff */
[----:B------:R0:W-:Y:S01]  /*79250*/  @P5 STG.E.U8 desc[UR40][R18.64], R2 ;  /* 0x0000000212005986 */ /* 0x0001e2000c101128 */
[----:B------:R-:W-:Y:S02]  /*79260*/  LOP3.LUT P5, RZ, R35, 0x40000000, RZ, 0xc0, !PT ;  /* 0x4000000023ff7812 */ /* 0x000fe400078ac0ff */
[----:B0-----:R-:W-:-:S11]  /*79270*/  PRMT R2, R11, 0x7771, RZ ;  /* 0x000077710b027816 */ /* 0x001fd600000000ff */
[----:B------:R0:W-:Y:S01]  /*79280*/  @P5 STG.E.U8 desc[UR40][R16.64], R2 ;  /* 0x0000000210005986 */ /* 0x0001e2000c101128 */
[----:B------:R-:W-:Y:S02]  /*79290*/  LOP3.LUT P5, RZ, R35, 0x20000000, RZ, 0xc0, !PT ;  /* 0x2000000023ff7812 */ /* 0x000fe400078ac0ff */
[----:B0-----:R-:W-:-:S11]  /*792a0*/  PRMT R2, R10, 0x7770, RZ ;  /* 0x000077700a027816 */ /* 0x001fd600000000ff */
[----:B----4-:R0:W-:Y:S01]  /*792b0*/  @P5 STG.E.U8 desc[UR40][R14.64], R2 ;  /* 0x000000020e005986 */ /* 0x0101e2000c101128 */
[----:B------:R-:W-:Y:S02]  /*792c0*/  LOP3.LUT P5, RZ, R35, 0x10000000, RZ, 0xc0, !PT ;  /* 0x1000000023ff7812 */ /* 0x000fe400078ac0ff */
[----:B0-----:R-:W-:-:S05]  /*792d0*/  PRMT R2, R10, 0x7771, RZ ;  /* 0x000077710a027816 */ /* 0x001fca00000000ff */
[----:B------:R2:W-:Y:S02]  /*792e0*/  @P4 STG.E.U8 desc[UR40][R12.64], R2 ;  /* 0x000000020c004986 */ /* 0x0005e4000c101128 */
[----:B--2---:R-:W-:-:S05]  /*792f0*/  PRMT R2, R3, 0x7770, RZ ;  /* 0x0000777003027816 */ /* 0x004fca00000000ff */
[----:B------:R0:W-:Y:S02]  /*79300*/  @P5 STG.E.U8 desc[UR40][R8.64], R2 ;  /* 0x0000000208005986 */ /* 0x0001e4000c101128 */
[----:B0-----:R-:W-:-:S05]  /*79310*/  PRMT R2, R3, 0x7771, RZ ;  /* 0x0000777103027816 */ /* 0x001fca00000000ff */
[----:B------:R0:W-:Y:S02]  /*79320*/  @P6 STG.E.U8 desc[UR40][R32.64], R2 ;  /* 0x0000000220006986 */ /* 0x0001e4000c101128 */
[----:B0-----:R-:W-:-:S05]  /*79330*/  PRMT R2, R23, 0x7770, RZ ;  /* 0x0000777017027816 */ /* 0x001fca00000000ff */
[----:B------:R0:W-:Y:S02]  /*79340*/  @P0 STG.E.U8 desc[UR40][R36.64], R2 ;  /* 0x0000000224000986 */ /* 0x0001e4000c101128 */
[----:B0-----:R-:W-:-:S05]  /*79350*/  PRMT R2, R23, 0x7771, RZ ;  /* 0x0000777117027816 */ /* 0x001fca00000000ff */
[----:B------:R0:W-:Y:S02]  /*79360*/  @P1 STG.E.U8 desc[UR40][R28.64], R2 ;  /* 0x000000021c001986 */ /* 0x0001e4000c101128 */
[----:B0-----:R-:W-:-:S05]  /*79370*/  PRMT R2, R20, 0x7770, RZ ;  /* 0x0000777014027816 */ /* 0x001fca00000000ff */
[----:B------:R0:W-:Y:S04]  /*79380*/  @P2 STG.E.U8 desc[UR40][R26.64], R2 ;  /* 0x000000021a002986 */ /* 0x0001e8000c101128 */
[----:B------:R-:W-:Y:S01]  /*79390*/  STL.64 [R1+0x1ee8], R10 ;  /* 0x001ee80a01007387 */ /* 0x000fe20000100a00 */
[----:B0-----:R-:W-:-:S05]  /*793a0*/  PRMT R2, R20, 0x7771, RZ ;  /* 0x0000777114027816 */ /* 0x001fca00000000ff */
[----:B------:R0:W-:Y:S04]  /*793b0*/  @P3 STG.E.U8 desc[UR40][R6.64], R2 ;  /* 0x0000000206003986 */ /* 0x0001e8000c101128 */
[----:B0-----:R-:W2:Y:S04]  /*793c0*/  LDL.LU.64 R6, [R1+0x1f08] ;  /* 0x001f080001067983 */ /* 0x001ea80000300a00 */
[----:B------:R-:W3:Y:S04]  /*793d0*/  LDL.LU.64 R12, [R1+0x920] ;  /* 0x00092000010c7983 */ /* 0x000ee80000300a00 */
[----:B------:R-:W4:Y:S04]  /*793e0*/  LDL.LU.64 R8, [R1+0x918] ;  /* 0x0009180001087983 */ /* 0x000f280000300a00 */
[----:B------:R-:W2:Y:S04]  /*793f0*/  LDL.LU.64 R28, [R1+0x910] ;  /* 0x00091000011c7983 */ /* 0x000ea80000300a00 */
[----:B------:R-:W2:Y:S04]  /*79400*/  LDL.LU.64 R16, [R1+0x908] ;  /* 0x0009080001107983 */ /* 0x000ea80000300a00 */
[----:B------:R-:W2:Y:S04]  /*79410*/  LDL.LU.64 R14, [R1+0x900] ;  /* 0x00090000010e7983 */ /* 0x000ea80000300a00 */
[----:B------:R-:W-:Y:S04]  /*79420*/  STL [R1+0x1ec8], R20 ;  /* 0x001ec81401007387 */ /* 0x000fe80000100800 */
[----:B------:R-:W-:Y:S04]  /*79430*/  STL [R1+0x1ef0], R21 ;  /* 0x001ef01501007387 */ /* 0x000fe80000100800 */
[----:B------:R-:W2:Y:S01]  /*79440*/  LDL.LU R32, [R1+0x3c] ;  /* 0x00003c0001207983 */ /* 0x000ea20000300800 */
[----:B------:R-:W-:Y:S01]  /*79450*/  LOP3.LUT P0, RZ, R5, 0x200000, RZ, 0xc0, !PT ;  /* 0x0020000005ff7812 */ /* 0x000fe2000780c0ff */
[----:B------:R-:W-:-:S02]  /*79460*/  IMAD.MOV.U32 R31, RZ, RZ, R30 ;  /* 0x000000ffff1f7224 */ /* 0x000fc400078e001e */
[----:B------:R-:W3:Y:S01]  /*79470*/  LDL.LU R36, [R1+0x20] ;  /* 0x0000200001247983 */ /* 0x000ee20000300800 */
[----:B------:R-:W-:Y:S02]  /*79480*/  IMAD.MOV.U32 R30, RZ, RZ, R25 ;  /* 0x000000ffff1e7224 */ /* 0x000fe400078e0019 */
[----:B------:R-:W-:Y:S01]  /*79490*/  IMAD.MOV.U32 R25, RZ, RZ, R34 ;  /* 0x000000ffff197224 */ /* 0x000fe200078e0022 */
[----:B------:R-:W4:Y:S04]  /*794a0*/  LDL.LU R37, [R1+0x24] ;  /* 0x0000240001257983 */ /* 0x000f280000300800 */
[----:B------:R-:W4:Y:S04]  /*794b0*/  LDL.LU R27, [R1+0x28] ;  /* 0x00002800011b7983 */ /* 0x000f280000300800 */
[----:B------:R-:W4:Y:S04]  /*794c0*/  LDL.LU R34, [R1+0x2c] ;  /* 0x00002c0001227983 */ /* 0x000f280000300800 */
[----:B------:R-:W-:Y:S01]  /*794d0*/  STL [R1+0x1eb4], R5 ;  /* 0x001eb40501007387 */ /* 0x000fe20000100800 */
[----:B--2---:R-:W-:-:S05]  /*794e0*/  PRMT R2, R32, 0x7770, RZ ;  /* 0x0000777020027816 */ /* 0x004fca00000000ff */
[----:B---3--:R0:W-:Y:S04]  /*794f0*/  @P0 STG.E.U8 desc[UR40][R12.64], R2 ;  /* 0x000000020c000986 */ /* 0x0081e8000c101128 */
[----:B0-----:R-:W2:Y:S04]  /*79500*/  LDL.LU.64 R12, [R1+0x8f8] ;  /* 0x0008f800010c7983 */ /* 0x001ea80000300a00 */
[----:B------:R-:W3:Y:S01]  /*79510*/  LDL.LU R33, [R1+0x10] ;  /* 0x0000100001217983 */ /* 0x000ee20000300800 */
[C---:B------:R-:W-:Y:S02]  /*79520*/  LOP3.LUT P1, RZ, R5.reuse, 0x400000, RZ, 0xc0, !PT ;  /* 0x0040000005ff7812 */ /* 0x040fe4000782c0ff */
[----:B------:R-:W-:-:S02]  /*79530*/  LOP3.LUT P2, RZ, R5, 0x800000, RZ, 0xc0, !PT ;  /* 0x0080000005ff7812 */ /* 0x000fc4000784c0ff */
[----:B------:R-:W-:-:S09]  /*79540*/  PRMT R2, R32, 0x7771, RZ ;  /* 0x0000777120027816 */ /* 0x000fd200000000ff */
[----:B----4-:R0:W-:Y:S02]  /*79550*/  @P1 STG.E.U8 desc[UR40][R8.64], R2 ;  /* 0x0000000208001986 */ /* 0x0101e4000c101128 */
[----:B0-----:R-:W-:Y:S02]  /*79560*/  PRMT R2, R36, 0x7770, RZ ;  /* 0x0000777024027816 */ /* 0x001fe400000000ff */
[----:B------:R-:W4:Y:S04]  /*79570*/  LDL.LU.64 R8, [R1+0x8f0] ;  /* 0x0008f00001087983 */ /* 0x000f280000300a00 */
[----:B------:R0:W-:Y:S04]  /*79580*/  @P2 STG.E.U8 desc[UR40][R28.64], R2 ;  /* 0x000000021c002986 */ /* 0x0001e8000c101128 */
[----:B---3--:R-:W-:Y:S04]  /*79590*/  STL.64 [R1+0x1ef8], R32 ;  /* 0x001ef82001007387 */ /* 0x008fe80000100a00 */
[----:B0-----:R-:W3:Y:S04]  /*795a0*/  LDL.LU.64 R28, [R1+0x8e8] ;  /* 0x0008e800011c7983 */ /* 0x001ee80000300a00 */
[----:B------:R-:W2:Y:S01]  /*795b0*/  LDL.LU R22, [R1+0x14] ;  /* 0x0000140001167983 */ /* 0x000ea20000300800 */
[----:B------:R-:W-:-:S02]  /*795c0*/  LOP3.LUT P4, RZ, R6, 0x2, RZ, 0xc0, !PT ;  /* 0x0000000206ff7812 */ /* 0x000fc4000788c0ff */
[----:B------:R-:W-:-:S11]  /*795d0*/  LOP3.LUT R35, R35, 0xffefffff, RZ, 0xc0, !PT ;  /* 0xffefffff23237812 */ /* 0x000fd600078ec0ff */
[----:B------:R-:W-:Y:S02]  /*795e0*/  @P4 LOP3.LUT R35, R35, 0x100000, RZ, 0xfc, !PT ;  /* 0x0010000023234812 */ /* 0x000fe400078efcff */
[----:B------:R-:W-:Y:S02]  /*795f0*/  LOP3.LUT P4, RZ, R6, 0x1, RZ, 0xc0, !PT ;  /* 0x0000000106ff7812 */ /* 0x000fe4000788c0ff */
        /* <DEDUP_REMOVED lines=14> */
[----:B------:R-:W-:Y:S01]  /*796e0*/  LOP3.LUT P4, RZ, R5, 0x8000000, RZ, 0xc0, !PT ;  /* 0x0800000005ff7812 */ /* 0x000fe2000788c0ff */
[----:B--2---:R0:W-:Y:S04]  /*796f0*/  STL.64 [R1+0x1f00], R22 ;  /* 0x001f001601007387 */ /* 0x0041e80000100a00 */
[----:B0-----:R-:W2:Y:S04]  /*79700*/  LDL.LU.64 R22, [R1+0x8e0] ;  /* 0x0008e00001167983 */ /* 0x001ea80000300a00 */
[----:B------:R-:W2:Y:S01]  /*79710*/  LDL.LU.64 R32, [R1+0x8d8] ;  /* 0x0008d80001207983 */ /* 0x000ea20000300a00 */
[----:B------:R-:W-:-:S02]  /*79720*/  LOP3.LUT R35, R35, 0xfbffffff, RZ, 0xc0, !PT ;  /* 0xfbffffff23237812 */ /* 0x000fc400078ec0ff */
[----:B------:R-:W-:Y:S01]  /*79730*/  LOP3.LUT P3, RZ, R5, 0x1000000, RZ, 0xc0, !PT ;  /* 0x0100000005ff7812 */ /* 0x000fe2000786c0ff */
[----:B------:R-:W2:Y:S01]  /*79740*/  LDL.LU R26, [R1+0x18] ;  /* 0x00001800011a7983 */ /* 0x000ea20000300800 */
[----:B------:R-:W-:Y:S02]  /*79750*/  @P4 LOP3.LUT R35, R35, 0x4000000, RZ, 0xfc, !PT ;  /* 0x0400000023234812 */ /* 0x000fe400078efcff */
[----:B------:R-:W-:Y:S01]  /*79760*/  LOP3.LUT P4, RZ, R5, 0x4000000, RZ, 0xc0, !PT ;  /* 0x0400000005ff7812 */ /* 0x000fe2000788c0ff */
[----:B------:R-:W2:Y:S01]  /*79770*/  LDL.LU.64 R20, [R1+0x8d0] ;  /* 0x0008d00001147983 */ /* 0x000ea20000300a00 */
[----:B------:R-:W-:Y:S02]  /*79780*/  LOP3.LUT R35, R35, 0xf7ffffff, RZ, 0xc0, !PT ;  /* 0xf7ffffff23237812 */ /* 0x000fe400078ec0ff */
[----:B------:R-:W-:Y:S01]  /*79790*/  PRMT R2, R36, 0x7771, RZ ;  /* 0x0000777124027816 */ /* 0x000fe200000000ff */
[----:B------:R-:W2:Y:S08]  /*797a0*/  LDL.LU.64 R10, [R1+0x8c8] ;  /* 0x0008c800010a7983 */ /* 0x000eb00000300a00 */
[----:B------:R-:W-:Y:S01]  /*797b0*/  @P4 LOP3.LUT R35, R35, 0x8000000, RZ, 0xfc, !PT ;  /* 0x0800000023234812 */ /* 0x000fe200078efcff */
[----:B------:R0:W-:Y:S01]  /*797c0*/  @P3 STG.E.U8 desc[UR40][R16.64], R2 ;  /* 0x0000000210003986 */ /* 0x0001e2000c101128 */
[----:B------:R-:W-:-:S03]  /*797d0*/  LOP3.LUT P4, RZ, R5, 0x2000000, RZ, 0xc0, !PT ;  /* 0x0200000005ff7812 */ /* 0x000fc6000788c0ff */
[----:B------:R-:W2:Y:S04]  /*797e0*/  LDL.LU R4, [R1+0x1c] ;  /* 0x00001c0001047983 */ /* 0x000ea80000300800 */
[----:B------:R-:W2:Y:S01]  /*797f0*/  LDL.LU.64 R18, [R1+0x8b8] ;  /* 0x0008b80001127983 */ /* 0x000ea20000300a00 */
[----:B0-----:R-:W-:-:S03]  /*79800*/  PRMT R2, R37, 0x7770, RZ ;  /* 0x0000777025027816 */ /* 0x001fc600000000ff */
[----:B------:R-:W2:Y:S04]  /*79810*/  LDL.LU.64 R16, [R1+0x8b0] ;  /* 0x0008b00001107983 */ /* 0x000ea80000300a00 */
        /* <DEDUP_REMOVED lines=8> */
[----:B0-----:R-:W-:-:S11]  /*798a0*/  PRMT R2, R27, 0x7771, RZ ;  /* 0x000077711b027816 */ /* 0x001fd600000000ff */
[----:B---3--:R0:W-:Y:S01]  /*798b0*/  @P4 STG.E.U8 desc[UR40][R28.64], R2 ;  /* 0x000000021c004986 */ /* 0x0081e2000c101128 */
[C---:B------:R-:W-:Y:S02]  /*798c0*/  LOP3.LUT P4, RZ, R35.reuse, 0x1000000, RZ, 0xc0, !PT ;  /* 0x0100000023ff7812 */ /* 0x040fe4000788c0ff */
[----:B0-----:R-:W-:Y:S01]  /*798d0*/  PRMT R2, R34, 0x7770, RZ ;  /* 0x0000777022027816 */ /* 0x001fe200000000ff */
[----:B------:R0:W-:Y:S04]  /*798e0*/  STL.64 [R1+0x1ed0], R36 ;  /* 0x001ed02401007387 */ /* 0x0001e80000100a00 */
[----:B0-----:R-:W3:Y:S04]  /*798f0*/  LDL.LU.64 R36, [R1+0x8c0] ;  /* 0x0008c00001247983 */ /* 0x001ee80000300a00 */
[----:B------:R-:W4:Y:S04]  /*79900*/  LDL.LU.64 R14, [R1+0x8a8] ;  /* 0x0008a800010e7983 */ /* 0x000f280000300a00 */
[----:B------:R-:W3:Y:S04]  /*79910*/  LDL.LU.64 R12, [R1+0x8a0] ;  /* 0x0008a000010c7983 */ /* 0x000ee80000300a00 */
[----:B------:R-:W3:Y:S04]  /*79920*/  LDL.LU.64 R8, [R1+0x898] ;  /* 0x0008980001087983 */ /* 0x000ee80000300a00 */
[----:B------:R-:W3:Y:S04]  /*79930*/  LDL.LU.64 R28, [R1+0x890] ;  /* 0x00089000011c7983 */ /* 0x000ee80000300a00 */
[----:B--2---:R0:W-:Y:S01]  /*79940*/  @P4 STG.E.U8 desc[UR40][R22.64], R2 ;  /* 0x0000000216004986 */ /* 0x0041e2000c101128 */
[----:B------:R-:W-:-:S02]  /*79950*/  LOP3.LUT P4, RZ, R35, 0x800000, RZ, 0xc0, !PT ;  /* 0x0080000023ff7812 */ /* 0x000fc4000788c0ff */
[----:B0-----:R-:W-:Y:S01]  /*79960*/  PRMT R2, R34, 0x7771, RZ ;  /* 0x0000777122027816 */ /* 0x001fe200000000ff */
[----:B------:R-:W2:Y:S10]  /*79970*/  LDL.LU.64 R22, [R1+0x1f00] ;  /* 0x001f000001167983 */ /* 0x000eb40000300a00 */
[----:B------:R0:W-:Y:S04]  /*79980*/  @P4 STG.E.U8 desc[UR40][R32.64], R2 ;  /* 0x0000000220004986 */ /* 0x0001e8000c101128 */
[----:B0-----:R-:W2:Y:S01]  /*79990*/  LDL.LU.64 R32, [R1+0x1ef8] ;  /* 0x001ef80001207983 */ /* 0x001ea20000300a00 */
[----:B------:R-:W-:-:S02]  /*799a0*/  LOP3.LUT P4, RZ, R35, 0x400000, RZ, 0xc0, !PT ;  /* 0x0040000023ff7812 */ /* 0x000fc4000788c0ff */
[C---:B------:R-:W-:Y:S02]  /*799b0*/  LOP3.LUT P5, RZ, R6.reuse, 0x4, RZ, 0xc0, !PT ;  /* 0x0000000406ff7812 */ /* 0x040fe400078ac0ff */
[C---:B------:R-:W-:Y:S02]  /*799c0*/  LOP3.LUT P6, RZ, R6.reuse, 0x8, RZ, 0xc0, !PT ;  /* 0x0000000806ff7812 */ /* 0x040fe400078cc0ff */
[C---:B------:R-:W-:Y:S02]  /*799d0*/  LOP3.LUT P0, RZ, R6.reuse, 0x10, RZ, 0xc0, !PT ;  /* 0x0000001006ff7812 */ /* 0x040fe4000780c0ff */
[C---:B------:R-:W-:Y:S02]  /*799e0*/  LOP3.LUT P1, RZ, R6.reuse, 0x20, RZ, 0xc0, !PT ;  /* 0x0000002006ff7812 */ /* 0x040fe4000782c0ff */
[C---:B------:R-:W-:Y:S02]  /*799f0*/  LOP3.LUT P2, RZ, R6.reuse, 0x40, RZ, 0xc0, !PT ;  /* 0x0000004006ff7812 */ /* 0x040fe4000784c0ff */
[----:B------:R-:W-:-:S02]  /*79a00*/  LOP3.LUT P3, RZ, R6, 0x80, RZ, 0xc0, !PT ;  /* 0x0000008006ff7812 */ /* 0x000fc4000786c0ff */
[----:B--2---:R-:W-:-:S05]  /*79a10*/  PRMT R2, R33, 0x7770, RZ ;  /* 0x0000777021027816 */ /* 0x004fca00000000ff */
[----:B------:R0:W-:Y:S01]  /*79a20*/  @P4 STG.E.U8 desc[UR40][R20.64], R2 ;  /* 0x0000000214004986 */ /* 0x0001e2000c101128 */
[----:B------:R-:W-:Y:S02]  /*79a30*/  LOP3.LUT P4, RZ, R35, 0x200000, RZ, 0xc0, !PT ;  /* 0x0020000023ff7812 */ /* 0x000fe4000788c0ff */
[----:B0-----:R-:W-:Y:S01]  /*79a40*/  PRMT R2, R33, 0x7771, RZ ;  /* 0x0000777121027816 */ /* 0x001fe200000000ff */
[----:B------:R-:W2:Y:S10]  /*79a50*/  LDL.LU R21, [R1+0x1ef0] ;  /* 0x001ef00001157983 */ /* 0x000eb40000300800 */
[----:B------:R0:W-:Y:S01]  /*79a60*/  @P4 STG.E.U8 desc[UR40][R10.64], R2 ;  /* 0x000000020a004986 */ /* 0x0001e2000c101128 */
[----:B------:R-:W-:-:S02]  /*79a70*/  LOP3.LUT P4, RZ, R35, 0x100000, RZ, 0xc0, !PT ;  /* 0x0010000023ff7812 */ /* 0x000fc4000788c0ff */
[C---:B0-----:R-:W-:Y:S01]  /*79a80*/  PRMT R2, R22.reuse, 0x7770, RZ ;  /* 0x0000777016027816 */ /* 0x041fe200000000ff */
[----:B------:R-:W2:Y:S10]  /*79a90*/  LDL.LU.64 R10, [R1+0x1ee8] ;  /* 0x001ee800010a7983 */ /* 0x000eb40000300a00 */
[----:B---3--:R0:W-:Y:S02]  /*79aa0*/  @P4 STG.E.U8 desc[UR40][R36.64], R2 ;  /* 0x0000000224004986 */ /* 0x0081e4000c101128 */
[----:B0-----:R-:W-:-:S05]  /*79ab0*/  PRMT R2, R22, 0x7771, RZ ;  /* 0x0000777116027816 */ /* 0x001fca00000000ff */
[----:B------:R0:W-:Y:S02]  /*79ac0*/  @P5 STG.E.U8 desc[UR40][R18.64], R2 ;  /* 0x0000000212005986 */ /* 0x0001e4000c101128 */
[----:B0-----:R-:W-:-:S05]  /*79ad0*/  PRMT R2, R26, 0x7770, RZ ;  /* 0x000077701a027816 */ /* 0x001fca00000000ff */
[----:B------:R0:W-:Y:S02]  /*79ae0*/  @P6 STG.E.U8 desc[UR40][R16.64], R2 ;  /* 0x0000000210006986 */ /* 0x0001e4000c101128 */
[----:B0-----:R-:W-:-:S05]  /*79af0*/  PRMT R2, R26, 0x7771, RZ ;  /* 0x000077711a027816 */ /* 0x001fca00000000ff */
[----:B----4-:R0:W-:Y:S02]  /*79b00*/  @P0 STG.E.U8 desc[UR40][R14.64], R2 ;  /* 0x000000020e000986 */ /* 0x0101e4000c101128 */
[----:B0-----:R-:W-:-:S05]  /*79b10*/  PRMT R2, R4, 0x7770, RZ ;  /* 0x0000777004027816 */ /* 0x001fca00000000ff */
[----:B------:R0:W-:Y:S04]  /*79b20*/  @P1 STG.E.U8 desc[UR40][R12.64], R2 ;  /* 0x000000020c001986 */ /* 0x0001e8000c101128 */
[----:B------:R-:W-:Y:S01]  /*79b30*/  STL.64 [R1+0x1ed8], R32 ;  /* 0x001ed82001007387 */ /* 0x000fe20000100a00 */
[----:B0-----:R-:W-:-:S03]  /*79b40*/  PRMT R2, R4, 0x7771, RZ ;  /* 0x0000777104027816 */ /* 0x001fc600000000ff */
[----:B------:R-:W-:Y:S04]  /*79b50*/  STL [R1+0x1eb8], R4 ;  /* 0x001eb80401007387 */ /* 0x000fe80000100800 */
[----:B------:R0:W-:Y:S04]  /*79b60*/  @P2 STG.E.U8 desc[UR40][R8.64], R2 ;  /* 0x0000000208002986 */ /* 0x0001e8000c101128 */
[----:B0-----:R-:W3:Y:S01]  /*79b70*/  LDL.LU.64 R8, [R1+0x888] ;  /* 0x0008880001087983 */ /* 0x001ee20000300a00 */
[----:B------:R-:W-:-:S05]  /*79b80*/  PRMT R2, R24, 0x7772, RZ ;  /* 0x0000777218027816 */ /* 0x000fca00000000ff */
[----:B------:R0:W-:Y:S04]  /*79b90*/  @P3 STG.E.U8 desc[UR40][R28.64], R2 ;  /* 0x000000021c003986 */ /* 0x0001e8000c101128 */
[----:B0-----:R-:W4:Y:S04]  /*79ba0*/  LDL.LU.64 R28, [R1+0x880] ;  /* 0x00088000011c7983 */ /* 0x001f280000300a00 */
[----:B------:R-:W4:Y:S04]  /*79bb0*/  LDL.LU.64 R18, [R1+0x878] ;  /* 0x0008780001127983 */ /* 0x000f280000300a00 */
[----:B------:R-:W4:Y:S04]  /*79bc0*/  LDL.LU.64 R16, [R1+0x870] ;  /* 0x0008700001107983 */ /* 0x000f280000300a00 */
[----:B------:R-:W4:Y:S01]  /*79bd0*/  LDL.LU.64 R14, [R1+0x868] ;  /* 0x00086800010e7983 */ /* 0x000f220000300a00 */
[----:B------:R-:W-:-:S03]  /*79be0*/  LOP3.LUT P0, RZ, R6, 0x100, RZ, 0xc0, !PT ;  /* 0x0000010006ff7812 */ /* 0x000fc6000780c0ff */
[----:B------:R-:W4:Y:S01]  /*79bf0*/  LDL.LU.64 R12, [R1+0x860] ;  /* 0x00086000010c7983 */ /* 0x000f220000300a00 */
[----:B------:R-:W-:Y:S02]  /*79c00*/  PRMT R2, R24, 0x7773, RZ ;  /* 0x0000777318027816 */ /* 0x000fe400000000ff */
[C---:B------:R-:W-:Y:S01]  /*79c10*/  LOP3.LUT P1, RZ, R6.reuse, 0x200, RZ, 0xc0, !PT ;  /* 0x0000020006ff7812 */ /* 0x040fe2000782c0ff */
[----:B------:R-:W4:Y:S01]  /*79c20*/  LDL.LU R24, [R1+0x1ee0] ;  /* 0x001ee00001187983 */ /* 0x000f220000300800 */
        /* <DEDUP_REMOVED lines=11> */
[----:B------:R-:W-:Y:S01]  /*79ce0*/  @P4 LOP3.LUT R35, R35, 0x8000, RZ, 0xfc, !PT ;  /* 0x0000800023234812 */ /* 0x000fe200078efcff */
[----:B---3--:R0:W-:Y:S04]  /*79cf0*/  @P0 STG.E.U8 desc[UR40][R8.64], R2 ;  /* 0x0000000208000986 */ /* 0x0081e8000c101128 */
[----:B0-----:R-:W3:Y:S01]  /*79d00*/  LDL.LU.64 R8, [R1+0x858] ;  /* 0x0008580001087983 */ /* 0x001ee20000300a00 */
[----:B--2---:R-:W-:-:S05]  /*79d10*/  PRMT R2, R21, 0x7772, RZ ;  /* 0x0000777215027816 */ /* 0x004fca00000000ff */
[----:B----4-:R0:W-:Y:S04]  /*79d20*/  @P1 STG.E.U8 desc[UR40][R28.64], R2 ;  /* 0x000000021c001986 */ /* 0x0101e8000c101128 */
[----:B0-----:R-:W2:Y:S04]  /*79d30*/  LDL.LU.64 R28, [R1+0x850] ;  /* 0x00085000011c7983 */ /* 0x001ea80000300a00 */
[----:B------:R-:W4:Y:S04]  /*79d40*/  LDL.LU.64 R32, [R1+0x848] ;  /* 0x0008480001207983 */ /* 0x000f280000300a00 */
[----:B------:R-:W4:Y:S01]  /*79d50*/  LDL.LU.64 R36, [R1+0x840] ;  /* 0x0008400001247983 */ /* 0x000f220000300a00 */
[----:B------:R-:W-:-:S03]  /*79d60*/  PRMT R2, R21, 0x7773, RZ ;  /* 0x0000777315027816 */ /* 0x000fc600000000ff */
[----:B------:R-:W4:Y:S01]  /*79d70*/  LDL.LU.64 R20, [R1+0x838] ;  /* 0x0008380001147983 */ /* 0x000f220000300a00 */
[----:B------:R-:W-:Y:S02]  /*79d80*/  LOP3.LUT P4, RZ, R6, 0x10000, RZ, 0xc0, !PT ;  /* 0x0001000006ff7812 */ /* 0x000fe4000788c0ff */
[----:B------:R-:W-:Y:S01]  /*79d90*/  LOP3.LUT R35, R35, 0xfffeffff, RZ, 0xc0, !PT ;  /* 0xfffeffff23237812 */ /* 0x000fe200078ec0ff */
[----:B------:R-:W4:Y:S10]  /*79da0*/  LDL.LU.64 R4, [R1+0x830] ;  /* 0x0008300001047983 */ /* 0x000f340000300a00 */
[----:B------:R-:W-:-:S02]  /*79db0*/  @P4 LOP3.LUT R35, R35, 0x10000, RZ, 0xfc, !PT ;  /* 0x0001000023234812 */ /* 0x000fc400078efcff */
[----:B------:R-:W-:Y:S02]  /*79dc0*/  LOP3.LUT P4, RZ, R6, 0x8000, RZ, 0xc0, !PT ;  /* 0x0000800006ff7812 */ /* 0x000fe4000788c0ff */
[----:B------:R-:W-:-:S11]  /*79dd0*/  LOP3.LUT R35, R35, 0xfffdffff, RZ, 0xc0, !PT ;  /* 0xfffdffff23237812 */ /* 0x000fd600078ec0ff */
[----:B------:R-:W-:Y:S02]  /*79de0*/  @P4 LOP3.LUT R35, R35, 0x20000, RZ, 0xfc, !PT ;  /* 0x0002000023234812 */ /* 0x000fe400078efcff */
[C---:B------:R-:W-:Y:S02]  /*79df0*/  LOP3.LUT P4, RZ, R6.reuse, 0x4000, RZ, 0xc0, !PT ;  /* 0x0000400006ff7812 */ /* 0x040fe4000788c0ff */
[----:B------:R-:W-:Y:S02]  /*79e00*/  LOP3.LUT R35, R35, 0xfffbffff, RZ, 0xc0, !PT ;  /* 0xfffbffff23237812 */ /* 0x000fe400078ec0ff */
[----:B------:R-:W-:-:S09]  /*79e10*/  LOP3.LUT P2, RZ, R6, 0x400, RZ, 0xc0, !PT ;  /* 0x0000040006ff7812 */ /* 0x000fd2000784c0ff */
[----:B------:R-:W-:Y:S02]  /*79e20*/  @P4 LOP3.LUT R35, R35, 0x40000, RZ, 0xfc, !PT ;  /* 0x0004000023234812 */ /* 0x000fe400078efcff */
[C---:B------:R-:W-:Y:S02]  /*79e30*/  LOP3.LUT P4, RZ, R6.reuse, 0x2000, RZ, 0xc0, !PT ;  /* 0x0000200006ff7812 */ /* 0x040fe4000788c0ff */
[----:B------:R-:W-:Y:S02]  /*79e40*/  LOP3.LUT P3, RZ, R6, 0x800, RZ, 0xc0, !PT ;  /* 0x0000080006ff7812 */ /* 0x000fe4000786c0ff */
[----:B------:R-:W-:Y:S01]  /*79e50*/  LOP3.LUT R35, R35, 0xfff7ffff, RZ, 0xc0, !PT ;  /* 0xfff7ffff23237812 */ /* 0x000fe200078ec0ff */
[----:B------:R0:W-:Y:S08]  /*79e60*/  @P2 STG.E.U8 desc[UR40][R18.64], R2 ;  /* 0x0000000212002986 */ /* 0x0001f0000c101128 */
[----:B------:R-:W-:-:S02]  /*79e70*/  @P4 LOP3.LUT R35, R35, 0x80000, RZ, 0xfc, !PT ;  /* 0x0008000023234812 */ /* 0x000fc400078efcff */
[----:B------:R-:W-:Y:S02]  /*79e80*/  LOP3.LUT P4, RZ, R6, 0x1000, RZ, 0xc0, !PT ;  /* 0x0000100006ff7812 */ /* 0x000fe4000788c0ff */
[C---:B0-----:R-:W-:Y:S01]  /*79e90*/  PRMT R2, R11.reuse, 0x7772, RZ ;  /* 0x000077720b027816 */ /* 0x041fe200000000ff */
[----:B------:R-:W4:Y:S04]  /*79ea0*/  LDL.LU.64 R18, [R1+0x828] ;  /* 0x0008280001127983 */ /* 0x000f280000300a00 */
[----:B------:R0:W-:Y:S02]  /*79eb0*/  @P3 STG.E.U8 desc[UR40][R16.64], R2 ;  /* 0x0000000210003986 */ /* 0x0001e4000c101128 */
[----:B0-----:R-:W-:Y:S02]  /*79ec0*/  PRMT R2, R11, 0x7773, RZ ;  /* 0x000077730b027816 */ /* 0x001fe400000000ff */
[----:B------:R-:W4:Y:S04]  /*79ed0*/  LDL.LU.64 R16, [R1+0x820] ;  /* 0x0008200001107983 */ /* 0x000f280000300a00 */
[----:B------:R0:W-:Y:S01]  /*79ee0*/  @P4 STG.E.U8 desc[UR40][R14.64], R2 ;  /* 0x000000020e004986 */ /* 0x0001e2000c101128 */
[----:B------:R-:W-:-:S02]  /*79ef0*/  LOP3.LUT P4, RZ, R35, 0x80000, RZ, 0xc0, !PT ;  /* 0x0008000023ff7812 */ /* 0x000fc4000788c0ff */
[----:B0-----:R-:W-:Y:S01]  /*79f00*/  PRMT R2, R10, 0x7772, RZ ;  /* 0x000077720a027816 */ /* 0x001fe200000000ff */
[----:B------:R-:W4:Y:S10]  /*79f10*/  LDL.LU.64 R14, [R1+0x818] ;  /* 0x00081800010e7983 */ /* 0x000f340000300a00 */
[----:B------:R0:W-:Y:S01]  /*79f20*/  @P4 STG.E.U8 desc[UR40][R12.64], R2 ;  /* 0x000000020c004986 */ /* 0x0001e2000c101128 */
[----:B------:R-:W-:-:S02]  /*79f30*/  LOP3.LUT P4, RZ, R35, 0x40000, RZ, 0xc0, !PT ;  /* 0x0004000023ff7812 */ /* 0x000fc4000788c0ff */
[----:B0-----:R-:W-:Y:S01]  /*79f40*/  PRMT R2, R10, 0x7773, RZ ;  /* 0x000077730a027816 */ /* 0x001fe200000000ff */
[----:B------:R-:W4:Y:S04]  /*79f50*/  LDL.LU.64 R12, [R1+0x810] ;  /* 0x00081000010c7983 */ /* 0x000f280000300a00 */
[----:B------:R-:W4:Y:S06]  /*79f60*/  LDL.LU.64 R10, [R1+0x808] ;  /* 0x00080800010a7983 */ /* 0x000f2c0000300a00 */
[----:B---3--:R0:W-:Y:S01]  /*79f70*/  @P4 STG.E.U8 desc[UR40][R8.64], R2 ;  /* 0x0000000208004986 */ /* 0x0081e2000c101128 */
[----:B------:R-:W-:-:S02]  /*79f80*/  LOP3.LUT P4, RZ, R35, 0x20000, RZ, 0xc0, !PT ;  /* 0x0002000023ff7812 */ /* 0x000fc4000788c0ff */
[----:B0-----:R-:W-:Y:S01]  /*79f90*/  PRMT R2, R3, 0x7772, RZ ;  /* 0x0000777203027816 */ /* 0x001fe200000000ff */
[----:B------:R-:W3:Y:S10]  /*79fa0*/  LDL.LU.64 R8, [R1+0x800] ;  /* 0x0008000001087983 */ /* 0x000ef40000300a00 */
[----:B--2---:R0:W-:Y:S01]  /*79fb0*/  @P4 STG.E.U8 desc[UR40][R28.64], R2 ;  /* 0x000000021c004986 */ /* 0x0041e2000c101128 */
[----:B------:R-:W-:-:S02]  /*79fc0*/  LOP3.LUT P4, RZ, R35, 0x10000, RZ, 0xc0, !PT ;  /* 0x0001000023ff7812 */ /* 0x000fc4000788c0ff */
[----:B0-----:R-:W-:Y:S01]  /*79fd0*/  PRMT R2, R3, 0x7773, RZ ;  /* 0x0000777303027816 */ /* 0x001fe200000000ff */
[----:B------:R-:W2:Y:S10]  /*79fe0*/  LDL.LU.64 R28, [R1+0x7f8] ;  /* 0x0007f800011c7983 */ /* 0x000eb40000300a00 */
[----:B----4-:R0:W-:Y:S01]  /*79ff0*/  @P4 STG.E.U8 desc[UR40][R32.64], R2 ;  /* 0x0000000220004986 */ /* 0x0101e2000c101128 */
[----:B------:R-:W-:-:S02]  /*7a000*/  LOP3.LUT P4, RZ, R35, 0x8000, RZ, 0xc0, !PT ;  /* 0x0000800023ff7812 */ /* 0x000fc4000788c0ff */
[----:B0-----:R-:W-:Y:S01]  /*7a010*/  PRMT R2, R23, 0x7772, RZ ;  /* 0x0000777217027816 */ /* 0x001fe200000000ff */
[----:B------:R-:W4:Y:S10]  /*7a020*/  LDL.LU.64 R32, [R1+0x1ed8] ;  /* 0x001ed80001207983 */ /* 0x000f340000300a00 */
[----:B------:R0:W-:Y:S01]  /*7a030*/  @P4 STG.E.U8 desc[UR40][R36.64], R2 ;  /* 0x0000000224004986 */ /* 0x0001e2000c101128 */
[----:B------:R-:W-:-:S02]  /*7a040*/  LOP3.LUT P4, RZ, R35, 0x4000, RZ, 0xc0, !PT ;  /* 0x0000400023ff7812 */ /* 0x000fc4000788c0ff */
[----:B0-----:R-:W-:Y:S01]  /*7a050*/  PRMT R2, R23, 0x7773, RZ ;  /* 0x0000777317027816 */ /* 0x001fe200000000ff */
[----:B------:R-:W2:Y:S10]  /*7a060*/  LDL.LU.64 R36, [R1+0x1ed0] ;  /* 0x001ed00001247983 */ /* 0x000eb40000300a00 */
[----:B------:R0:W-:Y:S04]  /*7a070*/  @P4 STG.E.U8 desc[UR40][R20.64], R2 ;  /* 0x0000000214004986 */ /* 0x0001e8000c101128 */
[----:B0-----:R-:W2:Y:S01]  /*7a080*/  LDL.LU R20, [R1+0x1ec8] ;  /* 0x001ec80001147983 */ /* 0x001ea20000300800 */
        /* <DEDUP_REMOVED lines=10> */
[----:B0-----:R-:W-:-:S11]  /*7a130*/  PRMT R2, R20, 0x7773, RZ ;  /* 0x0000777314027816 */ /* 0x001fd600000000ff */
[----:B------:R4:W-:Y:S02]  /*7a140*/  @P4 STG.E.U8 desc[UR40][R18.64], R2 ;  /* 0x0000000212004986 */ /* 0x0009e4000c101128 */
[----:B----4-:R-:W-:-:S05]  /*7a150*/  PRMT R2, R32, 0x7772, RZ ;  /* 0x0000777220027816 */ /* 0x010fca00000000ff */
[----:B------:R0:W-:Y:S02]  /*7a160*/  @P5 STG.E.U8 desc[UR40][R16.64], R2 ;  /* 0x0000000210005986 */ /* 0x0001e4000c101128 */
[----:B0-----:R-:W-:-:S05]  /*7a170*/  PRMT R2, R32, 0x7773, RZ ;  /* 0x0000777320027816 */ /* 0x001fca00000000ff */
[----:B------:R0:W-:Y:S02]  /*7a180*/  @P6 STG.E.U8 desc[UR40][R14.64], R2 ;  /* 0x000000020e006986 */ /* 0x0001e4000c101128 */
[C---:B0-----:R-:W-:Y:S02]  /*7a190*/  PRMT R2, R36.reuse, 0x7772, RZ ;  /* 0x0000777224027816 */ /* 0x041fe400000000ff */
[----:B------:R-:W2:Y:S04]  /*7a1a0*/  LDL.LU.64 R14, [R1+0x7f0] ;  /* 0x0007f000010e7983 */ /* 0x000ea80000300a00 */
[----:B------:R0:W-:Y:S02]  /*7a1b0*/  @P0 STG.E.U8 desc[UR40][R12.64], R2 ;  /* 0x000000020c000986 */ /* 0x0001e4000c101128 */
[----:B0-----:R-:W-:-:S05]  /*7a1c0*/  PRMT R2, R36, 0x7773, RZ ;  /* 0x0000777324027816 */ /* 0x001fca00000000ff */
[----:B------:R0:W-:Y:S02]  /*7a1d0*/  @P1 STG.E.U8 desc[UR40][R10.64], R2 ;  /* 0x000000020a001986 */ /* 0x0001e4000c101128 */
[----:B0-----:R-:W-:-:S05]  /*7a1e0*/  PRMT R2, R37, 0x7772, RZ ;  /* 0x0000777225027816 */ /* 0x001fca00000000ff */
[----:B---3--:R0:W-:Y:S02]  /*7a1f0*/  @P2 STG.E.U8 desc[UR40][R8.64], R2 ;  /* 0x0000000208002986 */ /* 0x0081e4000c101128 */
[----:B0-----:R-:W-:-:S05]  /*7a200*/  PRMT R2, R37, 0x7773, RZ ;  /* 0x0000777325027816 */ /* 0x001fca00000000ff */
[----:B------:R0:W-:Y:S04]  /*7a210*/  @P3 STG.E.U8 desc[UR40][R28.64], R2 ;  /* 0x000000021c003986 */ /* 0x0001e8000c101128 */
[----:B0-----:R-:W3:Y:S04]  /*7a220*/  LDL.LU.64 R28, [R1+0x7e8] ;  /* 0x0007e800011c7983 */ /* 0x001ee80000300a00 */
[----:B------:R-:W4:Y:S04]  /*7a230*/  LDL.LU.64 R12, [R1+0x7e0] ;  /* 0x0007e000010c7983 */ /* 0x000f280000300a00 */
[----:B------:R-:W4:Y:S04]  /*7a240*/  LDL.LU.64 R10, [R1+0x7d8] ;  /* 0x0007d800010a7983 */ /* 0x000f280000300a00 */
[----:B------:R-:W4:Y:S01]  /*7a250*/  LDL.LU.64 R8, [R1+0x7d0] ;  /* 0x0007d00001087983 */ /* 0x000f220000300a00 */
[----:B------:R-:W-:-:S02]  /*7a260*/  LOP3.LUT P0, RZ, R6, 0x8000000, RZ, 0xc0, !PT ;  /* 0x0800000006ff7812 */ /* 0x000fc4000780c0ff */
[----:B------:R-:W-:Y:S01]  /*7a270*/  LOP3.LUT P1, RZ, R6, 0x10000000, RZ, 0xc0, !PT ;  /* 0x1000000006ff7812 */ /* 0x000fe2000782c0ff */
[----:B------:R-:W4:Y:S01]  /*7a280*/  LDL.LU.64 R36, [R1+0x7c8] ;  /* 0x0007c80001247983 */ /* 0x000f220000300a00 */
[----:B------:R-:W-:Y:S02]  /*7a290*/  PRMT R2, R27, 0x7772, RZ ;  /* 0x000077721b027816 */ /* 0x000fe400000000ff */
[----:B------:R-:W-:Y:S02]  /*7a2a0*/  LOP3.LUT P4, RZ, R7, 0x80, RZ, 0xc0, !PT ;  /* 0x0000008007ff7812 */ /* 0x000fe4000788c0ff */
[----:B------:R-:W-:-:S11]  /*7a2b0*/  LOP3.LUT R35, R35, 0xffffffef, RZ, 0xc0, !PT ;  /* 0xffffffef23237812 */ /* 0x000fd600078ec0ff */
[----:B------:R-:W-:Y:S02]  /*7a2c0*/  @P4 LOP3.LUT R35, R35, 0x10, RZ, 0xfc, !PT ;  /* 0x0000001023234812 */ /* 0x000fe400078efcff */
[----:B------:R-:W-:Y:S02]  /*7a2d0*/  LOP3.LUT P4, RZ, R7, 0x40, RZ, 0xc0, !PT ;  /* 0x0000004007ff7812 */ /* 0x000fe4000788c0ff */
[----:B------:R-:W-:-:S11]  /*7a2e0*/  LOP3.LUT R35, R35, 0xffffffdf, RZ, 0xc0, !PT ;  /* 0xffffffdf23237812 */ /* 0x000fd600078ec0ff */
[----:B------:R-:W-:Y:S02]  /*7a2f0*/  @P4 LOP3.LUT R35, R35, 0x20, RZ, 0xfc, !PT ;  /* 0x0000002023234812 */ /* 0x000fe400078efcff */
[----:B------:R-:W-:Y:S01]  /*7a300*/  LOP3.LUT P4, RZ, R7, 0x20, RZ, 0xc0, !PT ;  /* 0x0000002007ff7812 */ /* 0x000fe2000788c0ff */
[----:B--2---:R0:W-:Y:S02]  /*7a310*/  @P0 STG.E.U8 desc[UR40][R14.64], R2 ;  /* 0x000000020e000986 */ /* 0x0041e4000c101128 */
[----:B0-----:R-:W-:Y:S01]  /*7a320*/  PRMT R2, R27, 0x7773, RZ ;  /* 0x000077731b027816 */ /* 0x001fe200000000ff */
[----:B------:R-:W-:-:S04]  /*7a330*/  IMAD.MOV.U32 R27, RZ, RZ, R25 ;  /* 0x000000ffff1b7224 */ /* 0x000fc800078e0019 */
[----:B---3--:R0:W-:Y:S04]  /*7a340*/  @P1 STG.E.U8 desc[UR40][R28.64], R2 ;  /* 0x000000021c001986 */ /* 0x0081e8000c101128 */
[----:B0-----:R-:W2:Y:S04]  /*7a350*/  LDL.LU.64 R28, [R1+0x7c0] ;  /* 0x0007c000011c7983 */ /* 0x001ea80000300a00 */
[----:B------:R0:W-:Y:S04]  /*7a360*/  STL.64 [R1+0x1ec0], R26 ;  /* 0x001ec01a01007387 */ /* 0x0001e80000100a00 */
[----:B0-----:R-:W3:Y:S01]  /*7a370*/  LDL.LU.64 R26, [R1+0x7b8] ;  /* 0x0007b800011a7983 */ /* 0x001ee20000300a00 */
[----:B------:R-:W-:-:S02]  /*7a380*/  LOP3.LUT R35, R35, 0xffffffbf, RZ, 0xc0, !PT ;  /* 0xffffffbf23237812 */ /* 0x000fc400078ec0ff */
[C---:B------:R-:W-:Y:S01]  /*7a390*/  LOP3.LUT P2, RZ, R6.reuse, 0x20000000, RZ, 0xc0, !PT ;  /* 0x2000000006ff7812 */ /* 0x040fe2000784c0ff */
[----:B------:R-:W3:Y:S01]  /*7a3a0*/  LDL.LU.64 R4, [R1+0x7b0] ;  /* 0x0007b00001047983 */ /* 0x000ee20000300a00 */
[----:B------:R-:W-:Y:S02]  /*7a3b0*/  @P4 LOP3.LUT R35, R35, 0x40, RZ, 0xfc, !PT ;  /* 0x0000004023234812 */ /* 0x000fe400078efcff */
[----:B------:R-:W-:Y:S01]  /*7a3c0*/  LOP3.LUT P4, RZ, R7, 0x10, RZ, 0xc0, !PT ;  /* 0x0000001007ff7812 */ /* 0x000fe2000788c0ff */
[----:B------:R-:W3:Y:S01]  /*7a3d0*/  LDL.LU.64 R20, [R1+0x7a8] ;  /* 0x0007a80001147983 */ /* 0x000ee20000300a00 */
[----:B------:R-:W-:Y:S02]  /*7a3e0*/  LOP3.LUT R35, R35, 0xffffff7f, RZ, 0xc0, !PT ;  /* 0xffffff7f23237812 */ /* 0x000fe400078ec0ff */
[----:B------:R-:W-:Y:S01]  /*7a3f0*/  LOP3.LUT P3, RZ, R6, 0x40000000, RZ, 0xc0, !PT ;  /* 0x4000000006ff7812 */ /* 0x000fe2000786c0ff */
[----:B------:R-:W3:Y:S08]  /*7a400*/  LDL.LU.64 R18, [R1+0x7a0] ;  /* 0x0007a00001127983 */ /* 0x000ef00000300a00 */
[----:B------:R-:W-:-:S02]  /*7a410*/  @P4 LOP3.LUT R35, R35, 0x80, RZ, 0xfc, !PT ;  /* 0x0000008023234812 */ /* 0x000fc400078efcff */
        /* <DEDUP_REMOVED lines=10> */
[----:B------:R-:W-:Y:S02]  /*7a4c0*/  LOP3.LUT R35, R35, 0xfffff7ff, RZ, 0xc0, !PT ;  /* 0xfffff7ff23237812 */ /* 0x000fe400078ec0ff */
[----:B------:R-:W-:-:S05]  /*7a4d0*/  PRMT R2, R34, 0x7772, RZ ;  /* 0x0000777222027816 */ /* 0x000fca00000000ff */
[----:B----4-:R0:W-:Y:S04]  /*7a4e0*/  @P2 STG.E.U8 desc[UR40][R12.64], R2 ;  /* 0x000000020c002986 */ /* 0x0101e8000c101128 */
[----:B------:R-:W-:Y:S02]  /*7a4f0*/  @P4 LOP3.LUT R35, R35, 0x800, RZ, 0xfc, !PT ;  /* 0x0000080023234812 */ /* 0x000fe400078efcff */
[----:B------:R-:W-:Y:S02]  /*7a500*/  LOP3.LUT P4, RZ, R6, 0x80000000, RZ, 0xc0, !PT ;  /* 0x8000000006ff7812 */ /* 0x000fe4000788c0ff */
[----:B0-----:R-:W-:Y:S02]  /*7a510*/  PRMT R2, R34, 0x7773, RZ ;  /* 0x0000777322027816 */ /* 0x001fe400000000ff */
[----:B------:R-:W4:Y:S04]  /*7a520*/  LDL.LU R34, [R1+0x84] ;  /* 0x0000840001227983 */ /* 0x000f280000300800 */
[----:B------:R0:W-:Y:S04]  /*7a530*/  @P3 STG.E.U8 desc[UR40][R10.64], R2 ;  /* 0x000000020a003986 */ /* 0x0001e8000c101128 */
[----:B------:R-:W4:Y:S04]  /*7a540*/  LDL.LU.64 R16, [R1+0x798] ;  /* 0x0007980001107983 */ /* 0x000f280000300a00 */
[----:B------:R-:W4:Y:S01]  /*7a550*/  LDL.LU.64 R14, [R1+0x790] ;  /* 0x00079000010e7983 */ /* 0x000f220000300a00 */
[----:B0-----:R-:W-:-:S03]  /*7a560*/  PRMT R2, R33, 0x7772, RZ ;  /* 0x0000777221027816 */ /* 0x001fc600000000ff */
[----:B------:R-:W4:Y:S04]  /*7a570*/  LDL.LU R25, [R1+0x88] ;  /* 0x0000880001197983 */ /* 0x000f280000300800 */
[----:B------:R0:W-:Y:S01]  /*7a580*/  @P4 STG.E.U8 desc[UR40][R8.64], R2 ;  /* 0x0000000208004986 */ /* 0x0001e2000c101128 */
[----:B------:R-:W-:-:S03]  /*7a590*/  LOP3.LUT P4, RZ, R35, 0x800, RZ, 0xc0, !PT ;  /* 0x0000080023ff7812 */ /* 0x000fc6000788c0ff */
[----:B------:R-:W4:Y:S04]  /*7a5a0*/  LDL.LU.64 R12, [R1+0x788] ;  /* 0x00078800010c7983 */ /* 0x000f280000300a00 */
[----:B------:R-:W4:Y:S01]  /*7a5b0*/  LDL.LU.64 R10, [R1+0x780] ;  /* 0x00078000010a7983 */ /* 0x000f220000300a00 */
[----:B0-----:R-:W-:-:S03]  /*7a5c0*/  PRMT R2, R33, 0x7773, RZ ;  /* 0x0000777321027816 */ /* 0x001fc600000000ff */
[----:B------:R-:W4:Y:S04]  /*7a5d0*/  LDL.LU.64 R8, [R1+0x778] ;  /* 0x0007780001087983 */ /* 0x000f280000300a00 */
[----:B------:R0:W-:Y:S01]  /*7a5e0*/  @P4 STG.E.U8 desc[UR40][R36.64], R2 ;  /* 0x0000000224004986 */ /* 0x0001e2000c101128 */
[----:B------:R-:W-:-:S03]  /*7a5f0*/  LOP3.LUT P4, RZ, R35, 0x400, RZ, 0xc0, !PT ;  /* 0x0000040023ff7812 */ /* 0x000fc6000788c0ff */
[----:B------:R-:W4:Y:S04]  /*7a600*/  LDL.LU.64 R32, [R1+0x770] ;  /* 0x0007700001207983 */ /* 0x000f280000300a00 */
[----:B------:R-:W4:Y:S01]  /*7a610*/  LDL.LU R23, [R1+0x8c] ;  /* 0x00008c0001177983 */ /* 0x000f220000300800 */
[----:B0-----:R-:W-:-:S03]  /*7a620*/  PRMT R2, R22, 0x7772, RZ ;  /* 0x0000777216027816 */ /* 0x001fc600000000ff */
[----:B------:R-:W4:Y:S04]  /*7a630*/  LDL.LU.64 R36, [R1+0x768] ;  /* 0x0007680001247983 */ /* 0x000f280000300a00 */
[----:B--2---:R0:W-:Y:S01]  /*7a640*/  @P4 STG.E.U8 desc[UR40][R28.64], R2 ;  /* 0x000000021c004986 */ /* 0x0041e2000c101128 */
[C---:B------:R-:W-:Y:S02]  /*7a650*/  LOP3.LUT P4, RZ, R35.reuse, 0x200, RZ, 0xc0, !PT ;  /* 0x0000020023ff7812 */ /* 0x040fe4000788c0ff */
[----:B0-----:R-:W-:Y:S01]  /*7a660*/  PRMT R2, R22, 0x7773, RZ ;  /* 0x0000777316027816 */ /* 0x001fe200000000ff */
[----:B------:R-:W2:Y:S10]  /*7a670*/  LDL.LU.64 R28, [R1+0x760] ;  /* 0x00076000011c7983 */ /* 0x000eb40000300a00 */
[----:B---3--:R0:W-:Y:S04]  /*7a680*/  @P4 STG.E.U8 desc[UR40][R26.64], R2 ;  /* 0x000000021a004986 */ /* 0x0081e8000c101128 */
[----:B0-----:R-:W3:Y:S01]  /*7a690*/  LDL.LU.64 R26, [R1+0x1ec0] ;  /* 0x001ec000011a7983 */ /* 0x001ee20000300a00 */
[----:B------:R-:W-:-:S02]  /*7a6a0*/  LOP3.LUT P4, RZ, R35, 0x100, RZ, 0xc0, !PT ;  /* 0x0000010023ff7812 */ /* 0x000fc4000788c0ff */
[----:B---3--:R-:W-:-:S11]  /*7a6b0*/  PRMT R2, R26, 0x7772, RZ ;  /* 0x000077721a027816 */ /* 0x008fd600000000ff */
[----:B------:R0:W-:Y:S04]  /*7a6c0*/  @P4 STG.E.U8 desc[UR40][R4.64], R2 ;  /* 0x0000000204004986 */ /* 0x0001e8000c101128 */
[----:B0-----:R-:W3:Y:S01]  /*7a6d0*/  LDL.LU R4, [R1+0x1eb8] ;  /* 0x001eb80001047983 */ /* 0x001ee20000300800 */
[----:B------:R-:W-:Y:S02]  /*7a6e0*/  LOP3.LUT P4, RZ, R35, 0x80, RZ, 0xc0, !PT ;  /* 0x0000008023ff7812 */ /* 0x000fe4000788c0ff */
[----:B------:R-:W-:-:S11]  /*7a6f0*/  PRMT R2, R26, 0x7773, RZ ;  /* 0x000077731a027816 */ /* 0x000fd600000000ff */
[----:B------:R3:W-:Y:S01]  /*7a700*/  @P4 STG.E.U8 desc[UR40][R20.64], R2 ;  /* 0x0000000214004986 */ /* 0x0007e2000c101128 */
[----:B------:R-:W-:Y:S02]  /*7a710*/  LOP3.LUT P4, RZ, R35, 0x40, RZ, 0xc0, !PT ;  /* 0x0000004023ff7812 */ /* 0x000fe4000788c0ff */
[C---:B------:R-:W-:Y:S02]  /*7a720*/  LOP3.LUT P5, RZ, R7.reuse, 0x100, RZ, 0xc0, !PT ;  /* 0x0000010007ff7812 */ /* 0x040fe400078ac0ff */
[C---:B------:R-:W-:Y:S02]  /*7a730*/  LOP3.LUT P6, RZ, R7.reuse, 0x200, RZ, 0xc0, !PT ;  /* 0x0000020007ff7812 */ /* 0x040fe400078cc0ff */
[C---:B------:R-:W-:Y:S02]  /*7a740*/  LOP3.LUT P0, RZ, R7.reuse, 0x400, RZ, 0xc0, !PT ;  /* 0x0000040007ff7812 */ /* 0x040fe4000780c0ff */
[C---:B------:R-:W-:Y:S02]  /*7a750*/  LOP3.LUT P1, RZ, R7.reuse, 0x800, RZ, 0xc0, !PT ;  /* 0x0000080007ff7812 */ /* 0x040fe4000782c0ff */
[----:B------:R-:W-:-:S02]  /*7a760*/  LOP3.LUT P2, RZ, R7, 0x1000, RZ, 0xc0, !PT ;  /* 0x0000100007ff7812 */ /* 0x000fc4000784c0ff */
[----:B------:R-:W-:Y:S02]  /*7a770*/  LOP3.LUT P3, RZ, R7, 0x2000, RZ, 0xc0, !PT ;  /* 0x0000200007ff7812 */ /* 0x000fe4000786c0ff */
[----:B---3--:R-:W-:-:S05]  /*7a780*/  PRMT R2, R4, 0x7772, RZ ;  /* 0x0000777204027816 */ /* 0x008fca00000000ff */
[----:B------:R0:W-:Y:S01]  /*7a790*/  @P4 STG.E.U8 desc[UR40][R18.64], R2 ;  /* 0x0000000212004986 */ /* 0x0001e2000c101128 */
[----:B------:R-:W-:Y:S02]  /*7a7a0*/  LOP3.LUT P4, RZ, R35, 0x20, RZ, 0xc0, !PT ;  /* 0x0000002023ff7812 */ /* 0x000fe4000788c0ff */
[----:B0-----:R-:W-:-:S11]  /*7a7b0*/  PRMT R2, R4, 0x7773, RZ ;  /* 0x0000777304027816 */ /* 0x001fd600000000ff */
[----:B----4-:R0:W-:Y:S01]  /*7a7c0*/  @P4 STG.E.U8 desc[UR40][R16.64], R2 ;  /* 0x0000000210004986 */ /* 0x0101e2000c101128 */
[----:B------:R-:W-:Y:S02]  /*7a7d0*/  LOP3.LUT P4, RZ, R35, 0x10, RZ, 0xc0, !PT ;  /* 0x0000001023ff7812 */ /* 0x000fe4000788c0ff */
[----:B0-----:R-:W-:-:S11]  /*7a7e0*/  PRMT R2, R27, 0x7770, RZ ;  /* 0x000077701b027816 */ /* 0x001fd600000000ff */
        /* <DEDUP_REMOVED lines=12> */
[----:B--2---:R0:W-:Y:S04]  /*7a8b0*/  @P3 STG.E.U8 desc[UR40][R28.64], R2 ;  /* 0x000000021c003986 */ /* 0x0041e8000c101128 */
[----:B0-----:R-:W2:Y:S04]  /*7a8c0*/  LDL.LU.64 R28, [R1+0x758] ;  /* 0x00075800011c7983 */ /* 0x001ea80000300a00 */
[----:B------:R-:W3:Y:S04]  /*7a8d0*/  LDL.LU.64 R32, [R1+0x750] ;  /* 0x0007500001207983 */ /* 0x000ee80000300a00 */
[----:B------:R-:W4:Y:S04]  /*7a8e0*/  LDL.LU.64 R36, [R1+0x748] ;  /* 0x0007480001247983 */ /* 0x000f280000300a00 */
[----:B------:R-:W3:Y:S04]  /*7a8f0*/  LDL.LU.64 R16, [R1+0x740] ;  /* 0x0007400001107983 */ /* 0x000ee80000300a00 */
[----:B------:R-:W3:Y:S04]  /*7a900*/  LDL.LU.64 R12, [R1+0x738] ;  /* 0x00073800010c7983 */ /* 0x000ee80000300a00 */
[----:B------:R-:W3:Y:S04]  /*7a910*/  LDL.LU R8, [R1+0x70] ;  /* 0x0000700001087983 */ /* 0x000ee80000300800 */
[----:B------:R-:W4:Y:S01]  /*7a920*/  LDL.LU R9, [R1+0x74] ;  /* 0x0000740001097983 */ /* 0x000f220000300800 */
[----:B------:R-:W-:-:S03]  /*7a930*/  LOP3.LUT P0, RZ, R7, 0x4000, RZ, 0xc0, !PT ;  /* 0x0000400007ff7812 */ /* 0x000fc6000780c0ff */
[----:B------:R-:W4:Y:S01]  /*7a940*/  LDL.LU R14, [R1+0x78] ;  /* 0x00007800010e7983 */ /* 0x000f220000300800 */
[----:B------:R-:W-:-:S03]  /*7a950*/  LOP3.LUT P1, RZ, R7, 0x8000, RZ, 0xc0, !PT ;  /* 0x0000800007ff7812 */ /* 0x000fc6000782c0ff */
[----:B------:R-:W4:Y:S01]  /*7a960*/  LDL.LU R15, [R1+0x7c] ;  /* 0x00007c00010f7983 */ /* 0x000f220000300800 */
[----:B------:R-:W-:-:S03]  /*7a970*/  PRMT R2, R23, 0x7771, RZ ;  /* 0x0000777117027816 */ /* 0x000fc600000000ff */
[----:B------:R-:W4:Y:S01]  /*7a980*/  LDL.LU.64 R10, [R1+0x730] ;  /* 0x00073000010a7983 */ /* 0x000f220000300a00 */
[----:B------:R-:W-:-:S03]  /*7a990*/  LOP3.LUT P2, RZ, R7, 0x10000, RZ, 0xc0, !PT ;  /* 0x0001000007ff7812 */ /* 0x000fc6000784c0ff */
[----:B------:R-:W-:Y:S01]  /*7a9a0*/  STL [R1+0x1e88], R23 ;  /* 0x001e881701007387 */ /* 0x000fe20000100800 */
        /* <DEDUP_REMOVED lines=10> */
[----:B------:R-:W-:Y:S01]  /*7aa50*/  LOP3.LUT R0, R0, 0x7fffffff, RZ, 0xc0, !PT ;  /* 0x7fffffff00007812 */ /* 0x000fe200078ec0ff */
[----:B--2---:R0:W-:Y:S04]  /*7aa60*/  @P0 STG.E.U8 desc[UR40][R28.64], R2 ;  /* 0x000000021c000986 */ /* 0x0041e8000c101128 */
[----:B0-----:R-:W2:Y:S01]  /*7aa70*/  LDL.LU R28, [R1+0x60] ;  /* 0x00006000011c7983 */ /* 0x001ea20000300800 */
[----:B---3--:R-:W-:-:S05]  /*7aa80*/  PRMT R2, R8, 0x7770, RZ ;  /* 0x0000777008027816 */ /* 0x008fca00000000ff */
[----:B------:R0:W-:Y:S04]  /*7aa90*/  @P1 STG.E.U8 desc[UR40][R32.64], R2 ;  /* 0x0000000220001986 */ /* 0x0001e8000c101128 */
[----:B0-----:R-:W3:Y:S01]  /*7aaa0*/  LDL.LU.64 R32, [R1+0x728] ;  /* 0x0007280001207983 */ /* 0x001ee20000300a00 */
[----:B------:R-:W-:-:S05]  /*7aab0*/  PRMT R2, R8, 0x7771, RZ ;  /* 0x0000777108027816 */ /* 0x000fca00000000ff */
[----:B----4-:R0:W-:Y:S04]  /*7aac0*/  @P2 STG.E.U8 desc[UR40][R36.64], R2 ;  /* 0x0000000224002986 */ /* 0x0101e8000c101128 */
[----:B0-----:R-:W4:Y:S01]  /*7aad0*/  LDL.LU.64 R36, [R1+0x720] ;  /* 0x0007200001247983 */ /* 0x001f220000300a00 */
[----:B------:R-:W-:Y:S02]  /*7aae0*/  @P4 LOP3.LUT R0, R0, 0x80000000, RZ, 0xfc, !PT ;  /* 0x8000000000004812 */ /* 0x000fe400078efcff */
[----:B------:R-:W-:Y:S01]  /*7aaf0*/  LOP3.LUT P4, RZ, R7, 0x400000, RZ, 0xc0, !PT ;  /* 0x0040000007ff7812 */ /* 0x000fe2000788c0ff */
[----:B------:R-:W2:Y:S01]  /*7ab00*/  LDL.LU R29, [R1+0x64] ;  /* 0x00006400011d7983 */ /* 0x000ea20000300800 */
[----:B------:R-:W-:-:S11]  /*7ab10*/  LOP3.LUT R35, R35, 0xfffffffe, RZ, 0xc0, !PT ;  /* 0xfffffffe23237812 */ /* 0x000fd600078ec0ff */
[----:B------:R-:W-:Y:S02]  /*7ab20*/  @P4 LOP3.LUT R35, R35, 0x1, RZ, 0xfc, !PT ;  /* 0x0000000123234812 */ /* 0x000fe400078efcff */
[----:B------:R-:W-:Y:S02]  /*7ab30*/  LOP3.LUT P4, RZ, R7, 0x200000, RZ, 0xc0, !PT ;  /* 0x0020000007ff7812 */ /* 0x000fe4000788c0ff */
[----:B------:R-:W-:-:S11]  /*7ab40*/  LOP3.LUT R35, R35, 0xfffffffd, RZ, 0xc0, !PT ;  /* 0xfffffffd23237812 */ /* 0x000fd600078ec0ff */
[----:B------:R-:W-:Y:S02]  /*7ab50*/  @P4 LOP3.LUT R35, R35, 0x2, RZ, 0xfc, !PT ;  /* 0x0000000223234812 */ /* 0x000fe400078efcff */
[----:B------:R-:W-:Y:S02]  /*7ab60*/  LOP3.LUT P4, RZ, R7, 0x100000, RZ, 0xc0, !PT ;  /* 0x0010000007ff7812 */ /* 0x000fe4000788c0ff */
[----:B------:R-:W-:Y:S02]  /*7ab70*/  LOP3.LUT R35, R35, 0xfffffffb, RZ, 0xc0, !PT ;  /* 0xfffffffb23237812 */ /* 0x000fe400078ec0ff */
[----:B------:R-:W-:-:S09]  /*7ab80*/  LOP3.LUT P3, RZ, R7, 0x20000, RZ, 0xc0, !PT ;  /* 0x0002000007ff7812 */ /* 0x000fd2000786c0ff */
[----:B------:R-:W-:Y:S02]  /*7ab90*/  @P4 LOP3.LUT R35, R35, 0x4, RZ, 0xfc, !PT ;  /* 0x0000000423234812 */ /* 0x000fe400078efcff */
[----:B------:R-:W-:Y:S02]  /*7aba0*/  LOP3.LUT P4, RZ, R7, 0x80000, RZ, 0xc0, !PT ;  /* 0x0008000007ff7812 */ /* 0x000fe4000788c0ff */
[----:B------:R-:W-:Y:S02]  /*7abb0*/  LOP3.LUT R35, R35, 0xfffffff7, RZ, 0xc0, !PT ;  /* 0xfffffff723237812 */ /* 0x000fe400078ec0ff */
[----:B------:R-:W-:-:S09]  /*7abc0*/  PRMT R2, R9, 0x7770, RZ ;  /* 0x0000777009027816 */ /* 0x000fd200000000ff */
[----:B------:R-:W-:Y:S02]  /*7abd0*/  @P4 LOP3.LUT R35, R35, 0x8, RZ, 0xfc, !PT ;  /* 0x0000000823234812 */ /* 0x000fe400078efcff */
[----:B------:R-:W-:Y:S01]  /*7abe0*/  LOP3.LUT P4, RZ, R7, 0x40000, RZ, 0xc0, !PT ;  /* 0x0004000007ff7812 */ /* 0x000fe2000788c0ff */
[----:B------:R0:W-:Y:S02]  /*7abf0*/  @P3 STG.E.U8 desc[UR40][R16.64], R2 ;  /* 0x0000000210003986 */ /* 0x0001e4000c101128 */
[----:B0-----:R-:W-:-:S10]  /*7ac00*/  PRMT R2, R9, 0x7771, RZ ;  /* 0x0000777109027816 */ /* 0x001fd400000000ff */
[----:B------:R0:W-:Y:S01]  /*7ac10*/  @P4 STG.E.U8 desc[UR40][R12.64], R2 ;  /* 0x000000020c004986 */ /* 0x0001e2000c101128 */
[----:B------:R-:W-:Y:S02]  /*7ac20*/  LOP3.LUT P4, RZ, R35, 0x8, RZ, 0xc0, !PT ;  /* 0x0000000823ff7812 */ /* 0x000fe4000788c0ff */
[----:B0-----:R-:W-:-:S11]  /*7ac30*/  PRMT R2, R14, 0x7770, RZ ;  /* 0x000077700e027816 */ /* 0x001fd600000000ff */
[----:B------:R-:W-:Y:S01]  /*7ac40*/  @P4 STG.E.U8 desc[UR40][R10.64], R2 ;  /* 0x000000020a004986 */ /* 0x000fe2000c101128 */
[----:B------:R-:W-:Y:S02]  /*7ac50*/  LOP3.LUT P4, RZ, R35, 0x4, RZ, 0xc0, !PT ;  /* 0x0000000423ff7812 */ /* 0x000fe4000788c0ff */
[C---:B------:R-:W-:Y:S01]  /*7ac60*/  LOP3.LUT P5, RZ, R7.reuse, 0x8000000, RZ, 0xc0, !PT ;  /* 0x0800000007ff7812 */ /* 0x040fe200078ac0ff */
[----:B------:R0:W-:Y:S01]  /*7ac70*/  STL [R1+0x1d90], R7 ;  /* 0x001d900701007387 */ /* 0x0001e20000100800 */
[C---:B------:R-:W-:Y:S02]  /*7ac80*/  LOP3.LUT P6, RZ, R7.reuse, 0x10000000, RZ, 0xc0, !PT ;  /* 0x1000000007ff7812 */ /* 0x040fe400078cc0ff */
[C---:B------:R-:W-:Y:S02]  /*7ac90*/  LOP3.LUT P0, RZ, R7.reuse, 0x20000000, RZ, 0xc0, !PT ;  /* 0x2000000007ff7812 */ /* 0x040fe4000780c0ff */
[C---:B------:R-:W-:Y:S02]  /*7aca0*/  LOP3.LUT P1, RZ, R7.reuse, 0x40000000, RZ, 0xc0, !PT ;  /* 0x4000000007ff7812 */ /* 0x040fe4000782c0ff */
[----:B------:R-:W-:-:S02]  /*7acb0*/  LOP3.LUT P2, RZ, R7, 0x80000000, RZ, 0xc0, !PT ;  /* 0x8000000007ff7812 */ /* 0x000fc4000784c0ff */
[----:B0-----:R-:W2:Y:S04]  /*7acc0*/  LDL.LU R7, [R1+0x68] ;  /* 0x0000680001077983 */ /* 0x001ea80000300800 */
[----:B------:R0:W-:Y:S04]  /*7acd0*/  STL [R1+0x1df0], R6 ;  /* 0x001df00601007387 */ /* 0x0001e80000100800 */
[----:B------:R-:W2:Y:S04]  /*7ace0*/  LDL.LU.64 R4, [R1+0x718] ;  /* 0x0007180001047983 */ /* 0x000ea80000300a00 */
[----:B------:R-:W2:Y:S01]  /*7acf0*/  LDL.LU R16, [R1+0x6c] ;  /* 0x00006c0001107983 */ /* 0x000ea20000300800 */
[----:B0-----:R-:W-:-:S03]  /*7ad00*/  PRMT R6, R14, 0x7771, RZ ;  /* 0x000077710e067816 */ /* 0x001fc600000000ff */
[----:B------:R-:W2:Y:S04]  /*7ad10*/  LDL.LU.64 R22, [R1+0x700] ;  /* 0x0007000001167983 */ /* 0x000ea80000300a00 */
[----:B------:R0:W-:Y:S04]  /*7ad20*/  STL.64 [R1+0x1e90], R8 ;  /* 0x001e900801007387 */ /* 0x0001e80000100a00 */
[----:B0-----:R-:W2:Y:S04]  /*7ad30*/  LDL.LU.64 R8, [R1+0x708] ;  /* 0x0007080001087983 */ /* 0x001ea80000300a00 */
[----:B------:R-:W2:Y:S04]  /*7ad40*/  LDL.LU R17, [R1+0x50] ;  /* 0x0000500001117983 */ /* 0x000ea80000300800 */
[----:B------:R-:W2:Y:S04]  /*7ad50*/  LDL.LU.64 R2, [R1+0x6f8] ;  /* 0x0006f80001027983 */ /* 0x000ea80000300a00 */
[----:B------:R-:W2:Y:S04]  /*7ad60*/  LDL.LU.64 R20, [R1+0x6f0] ;  /* 0x0006f00001147983 */ /* 0x000ea80000300a00 */
[----:B------:R-:W2:Y:S04]  /*7ad70*/  LDL.LU.64 R18, [R1+0x6e8] ;  /* 0x0006e80001127983 */ /* 0x000ea80000300a00 */
[----:B------:R-:W2:Y:S04]  /*7ad80*/  LDL.LU.64 R12, [R1+0x6e0] ;  /* 0x0006e000010c7983 */ /* 0x000ea80000300a00 */
[----:B------:R-:W2:Y:S04]  /*7ad90*/  LDL.LU.64 R10, [R1+0x6d8] ;  /* 0x0006d800010a7983 */ /* 0x000ea80000300a00 */
[----:B---3--:R0:W-:Y:S01]  /*7ada0*/  @P4 STG.E.U8 desc[UR40][R32.64], R6 ;  /* 0x0000000620004986 */ /* 0x0081e2000c101128 */
[----:B------:R-:W-:-:S02]  /*7adb0*/  LOP3.LUT P4, RZ, R35, 0x2, RZ, 0xc0, !PT ;  /* 0x0000000223ff7812 */ /* 0x000fc4000788c0ff */
[----:B0-----:R-:W-:Y:S01]  /*7adc0*/  PRMT R6, R15, 0x7770, RZ ;  /* 0x000077700f067816 */ /* 0x001fe200000000ff */
[----:B------:R-:W3:Y:S10]  /*7add0*/  LDL.LU.64 R32, [R1+0x6d0] ;  /* 0x0006d00001207983 */ /* 0x000ef40000300a00 */
[----:B----4-:R0:W-:Y:S01]  /*7ade0*/  @P4 STG.E.U8 desc[UR40][R36.64], R6 ;  /* 0x0000000624004986 */ /* 0x0101e2000c101128 */
[----:B------:R-:W-:-:S02]  /*7adf0*/  LOP3.LUT P4, RZ, R35, 0x1, RZ, 0xc0, !PT ;  /* 0x0000000123ff7812 */ /* 0x000fc4000788c0ff */
[----:B------:R-:W-:Y:S01]  /*7ae00*/  PRMT R35, R15, 0x7771, RZ ;  /* 0x000077710f237816 */ /* 0x000fe200000000ff */
[----:B0-----:R-:W4:Y:S04]  /*7ae10*/  LDL.LU.64 R36, [R1+0x6c8] ;  /* 0x0006c80001247983 */ /* 0x001f280000300a00 */
[----:B------:R0:W-:Y:S04]  /*7ae20*/  STL.64 [R1+0x1e98], R14 ;  /* 0x001e980e01007387 */ /* 0x0001e80000100a00 */
[----:B0-----:R-:W3:Y:S01]  /*7ae30*/  LDL.LU.64 R14, [R1+0x710] ;  /* 0x00071000010e7983 */ /* 0x001ee20000300a00 */
[----:B------:R-:W-:-:S03]  /*7ae40*/  LOP3.LUT P3, RZ, R24, 0x1, RZ, 0xc0, !PT ;  /* 0x0000000118ff7812 */ /* 0x000fc6000786c0ff */
[----:B--2---:R0:W-:Y:S01]  /*7ae50*/  @P4 STG.E.U8 desc[UR40][R4.64], R35 ;  /* 0x0000002304004986 */ /* 0x0041e2000c101128 */
[----:B------:R-:W-:Y:S02]  /*7ae60*/  LOP3.LUT P4, RZ, R0, 0x80000000, RZ, 0xc0, !PT ;  /* 0x8000000000ff7812 */ /* 0x000fe4000788c0ff */
[----:B0-----:R-:W-:Y:S01]  /*7ae70*/  PRMT R35, R28, 0x7770, RZ ;  /* 0x000077701c237816 */ /* 0x001fe200000000ff */
[----:B------:R-:W2:Y:S04]  /*7ae80*/  LDL.LU R5, [R1+0x1eb4] ;  /* 0x001eb40001057983 */ /* 0x000ea80000300800 */
[----:B------:R-:W-:Y:S04]  /*7ae90*/  STL.64 [R1+0x1ea8], R28 ;  /* 0x001ea81c01007387 */ /* 0x000fe80000100a00 */
[----:B------:R-:W-:Y:S04]  /*7aea0*/  STL [R1+0x1eb0], R7 ;  /* 0x001eb00701007387 */ /* 0x000fe80000100800 */
[----:B---3--:R0:W-:Y:S01]  /*7aeb0*/  @P4 STG.E.U8 desc[UR40][R14.64], R35 ;  /* 0x000000230e004986 */ /* 0x0081e2000c101128 */
[----:B------:R-:W-:-:S02]  /*7aec0*/  LOP3.LUT P4, RZ, R0, 0x40000000, RZ, 0xc0, !PT ;  /* 0x4000000000ff7812 */ /* 0x000fc4000788c0ff */
[----:B0-----:R-:W-:-:S11]  /*7aed0*/  PRMT R35, R28, 0x7771, RZ ;  /* 0x000077711c237816 */ /* 0x001fd600000000ff */
[----:B------:R0:W-:Y:S01]  /*7aee0*/  @P4 STG.E.U8 desc[UR40][R8.64], R35 ;  /* 0x0000002308004986 */ /* 0x0001e2000c101128 */
[----:B------:R-:W-:Y:S02]  /*7aef0*/  LOP3.LUT P4, RZ, R0, 0x20000000, RZ, 0xc0, !PT ;  /* 0x2000000000ff7812 */ /* 0x000fe4000788c0ff */
[----:B0-----:R-:W-:-:S11]  /*7af00*/  PRMT R35, R29, 0x7770, RZ ;  /* 0x000077701d237816 */ /* 0x001fd600000000ff */
[----:B------:R0:W-:Y:S01]  /*7af10*/  @P4 STG.E.U8 desc[UR40][R22.64], R35 ;  /* 0x0000002316004986 */ /* 0x0001e2000c101128 */
        /* <DEDUP_REMOVED lines=14> */
[----:B----4-:R0:W-:Y:S04]  /*7b000*/  @P3 STG.E.U8 desc[UR40][R36.64], R35 ;  /* 0x0000002324003986 */ /* 0x0101e8000c101128 */
[----:B0-----:R-:W3:Y:S04]  /*7b010*/  LDL.LU.64 R36, [R1+0x6c0] ;  /* 0x0006c00001247983 */ /* 0x001ee80000300a00 */
[----:B------:R-:W4:Y:S04]  /*7b020*/  LDL.LU.64 R2, [R1+0x6b8] ;  /* 0x0006b80001027983 */ /* 0x000f280000300a00 */
[----:B------:R-:W2:Y:S04]  /*7b030*/  LDL.LU.64 R20, [R1+0x6b0] ;  /* 0x0006b00001147983 */ /* 0x000ea80000300a00 */
[----:B------:R-:W2:Y:S04]  /*7b040*/  LDL.LU.64 R18, [R1+0x6a8] ;  /* 0x0006a80001127983 */ /* 0x000ea80000300a00 */
[----:B------:R-:W2:Y:S04]  /*7b050*/  LDL.LU.64 R12, [R1+0x6a0] ;  /* 0x0006a000010c7983 */ /* 0x000ea80000300a00 */
[----:B------:R-:W2:Y:S04]  /*7b060*/  LDL.LU.64 R10, [R1+0x698] ;  /* 0x00069800010a7983 */ /* 0x000ea80000300a00 */
[----:B------:R-:W2:Y:S04]  /*7b070*/  LDL.LU R32, [R1+0x54] ;  /* 0x0000540001207983 */ /* 0x000ea80000300800 */
[----:B------:R-:W3:Y:S04]  /*7b080*/  LDL.LU R33, [R1+0x58] ;  /* 0x0000580001217983 */ /* 0x000ee80000300800 */
[----:B------:R-:W4:Y:S01]  /*7b090*/  LDL.LU R4, [R1+0x5c] ;  /* 0x00005c0001047983 */ /* 0x000f220000300800 */
[----:B------:R-:W-:-:S02]  /*7b0a0*/  LOP3.LUT P0, RZ, R24, 0x2, RZ, 0xc0, !PT ;  /* 0x0000000218ff7812 */ /* 0x000fc4000780c0ff */
        /* <DEDUP_REMOVED lines=14> */
[----:B--2---:R-:W-:-:S05]  /*7b190*/  PRMT R35, R32, 0x7770, RZ ;  /* 0x0000777020237816 */ /* 0x004fca00000000ff */
[----:B---3--:R0:W-:Y:S04]  /*7b1a0*/  @P0 STG.E.U8 desc[UR40][R36.64], R35 ;  /* 0x0000002324000986 */ /* 0x0081e8000c101128 */
[----:B0-----:R-:W2:Y:S04]  /*7b1b0*/  LDL.LU.64 R36, [R1+0x690] ;  /* 0x0006900001247983 */ /* 0x001ea80000300a00 */
[----:B------:R-:W3:Y:S04]  /*7b1c0*/  LDL.LU.64 R6, [R1+0x688] ;  /* 0x0006880001067983 */ /* 0x000ee80000300a00 */
[----:B------:R-:W3:Y:S04]  /*7b1d0*/  LDL.LU.64 R28, [R1+0x680] ;  /* 0x00068000011c7983 */ /* 0x000ee80000300a00 */
[----:B------:R-:W3:Y:S04]  /*7b1e0*/  LDL.LU.64 R14, [R1+0x678] ;  /* 0x00067800010e7983 */ /* 0x000ee80000300a00 */
[----:B------:R-:W3:Y:S04]  /*7b1f0*/  LDL.LU.64 R8, [R1+0x670] ;  /* 0x0006700001087983 */ /* 0x000ee80000300a00 */
[----:B------:R-:W3:Y:S01]  /*7b200*/  LDL.LU.64 R22, [R1+0x668] ;  /* 0x0006680001167983 */ /* 0x000ee20000300a00 */
[----:B------:R-:W-:-:S02]  /*7b210*/  @P4 LOP3.LUT R0, R0, 0x1000000, RZ, 0xfc, !PT ;  /* 0x0100000000004812 */ /* 0x000fc400078efcff */
[----:B------:R-:W-:Y:S02]  /*7b220*/  LOP3.LUT P4, RZ, R24, 0x100, RZ, 0xc0, !PT ;  /* 0x0000010018ff7812 */ /* 0x000fe4000788c0ff */
[----:B------:R-:W-:-:S11]  /*7b230*/  LOP3.LUT R0, R0, 0xfdffffff, RZ, 0xc0, !PT ;  /* 0xfdffffff00007812 */ /* 0x000fd600078ec0ff */
[----:B------:R-:W-:Y:S02]  /*7b240*/  @P4 LOP3.LUT R0, R0, 0x2000000, RZ, 0xfc, !PT ;  /* 0x0200000000004812 */ /* 0x000fe400078efcff */
[----:B------:R-:W-:Y:S02]  /*7b250*/  LOP3.LUT P4, RZ, R24, 0x80, RZ, 0xc0, !PT ;  /* 0x0000008018ff7812 */ /* 0x000fe4000788c0ff */
[----:B------:R-:W-:Y:S02]  /*7b260*/  LOP3.LUT R0, R0, 0xfbffffff, RZ, 0xc0, !PT ;  /* 0xfbffffff00007812 */ /* 0x000fe400078ec0ff */
[C---:B------:R-:W-:Y:S02]  /*7b270*/  LOP3.LUT P1, RZ, R24.reuse, 0x4, RZ, 0xc0, !PT ;  /* 0x0000000418ff7812 */ /* 0x040fe4000782c0ff */
[----:B------:R-:W-:Y:S02]  /*7b280*/  LOP3.LUT P2, RZ, R24, 0x8, RZ, 0xc0, !PT ;  /* 0x0000000818ff7812 */ /* 0x000fe4000784c0ff */
[----:B------:R-:W-:-:S05]  /*7b290*/  PRMT R35, R32, 0x7771, RZ ;  /* 0x0000777120237816 */ /* 0x000fca00000000ff */
[----:B------:R-:W-:Y:S02]  /*7b2a0*/  @P4 LOP3.LUT R0, R0, 0x4000000, RZ, 0xfc, !PT ;  /* 0x0400000000004812 */ /* 0x000fe400078efcff */
[C---:B------:R-:W-:Y:S02]  /*7b2b0*/  LOP3.LUT P4, RZ, R24.reuse, 0x40, RZ, 0xc0, !PT ;  /* 0x0000004018ff7812 */ /* 0x040fe4000788c0ff */
[----:B------:R-:W-:Y:S01]  /*7b2c0*/  LOP3.LUT P3, RZ, R24, 0x10, RZ, 0xc0, !PT ;  /* 0x0000001018ff7812 */ /* 0x000fe2000786c0ff */
[----:B----4-:R0:W-:Y:S01]  /*7b2d0*/  @P1 STG.E.U8 desc[UR40][R2.64], R35 ;  /* 0x0000002302001986 */ /* 0x0101e2000c101128 */
[----:B------:R-:W-:Y:S02]  /*7b2e0*/  LOP3.LUT R0, R0, 0xf7ffffff, RZ, 0xc0, !PT ;  /* 0xf7ffffff00007812 */ /* 0x000fe400078ec0ff */
[----:B0-----:R-:W-:Y:S01]  /*7b2f0*/  PRMT R35, R33, 0x7770, RZ ;  /* 0x0000777021237816 */ /* 0x001fe200000000ff */
[----:B------:R-:W4:Y:S06]  /*7b300*/  LDL.LU.64 R2, [R1+0x660] ;  /* 0x0006600001027983 */ /* 0x000f2c0000300a00 */
[----:B------:R-:W-:-:S02]  /*7b310*/  @P4 LOP3.LUT R0, R0, 0x8000000, RZ, 0xfc, !PT ;  /* 0x0800000000004812 */ /* 0x000fc400078efcff */
[----:B------:R-:W-:Y:S01]  /*7b320*/  LOP3.LUT P4, RZ, R24, 0x20, RZ, 0xc0, !PT ;  /* 0x0000002018ff7812 */ /* 0x000fe2000788c0ff */
[----:B------:R0:W-:Y:S02]  /*7b330*/  @P2 STG.E.U8 desc[UR40][R20.64], R35 ;  /* 0x0000002314002986 */ /* 0x0001e4000c101128 */
[----:B0-----:R-:W-:Y:S02]  /*7b340*/  PRMT R35, R33, 0x7771, RZ ;  /* 0x0000777121237816 */ /* 0x001fe400000000ff */
[----:B------:R-:W4:Y:S04]  /*7b350*/  LDL.LU.64 R20, [R1+0x658] ;  /* 0x0006580001147983 */ /* 0x000f280000300a00 */
[----:B------:R0:W-:Y:S02]  /*7b360*/  @P3 STG.E.U8 desc[UR40][R18.64], R35 ;  /* 0x0000002312003986 */ /* 0x0001e4000c101128 */
[----:B0-----:R-:W-:-:S02]  /*7b370*/  PRMT R35, R4, 0x7770, RZ ;  /* 0x0000777004237816 */ /* 0x001fc400000000ff */
[----:B------:R-:W4:Y:S04]  /*7b380*/  LDL.LU.64 R18, [R1+0x650] ;  /* 0x0006500001127983 */ /* 0x000f280000300a00 */
[----:B------:R0:W-:Y:S01]  /*7b390*/  @P4 STG.E.U8 desc[UR40][R12.64], R35 ;  /* 0x000000230c004986 */ /* 0x0001e2000c101128 */
[----:B------:R-:W-:Y:S02]  /*7b3a0*/  LOP3.LUT P4, RZ, R0, 0x8000000, RZ, 0xc0, !PT ;  /* 0x0800000000ff7812 */ /* 0x000fe4000788c0ff */
[----:B0-----:R-:W-:Y:S01]  /*7b3b0*/  PRMT R35, R4, 0x7771, RZ ;  /* 0x0000777104237816 */ /* 0x001fe200000000ff */
[----:B------:R-:W4:Y:S10]  /*7b3c0*/  LDL.LU.64 R12, [R1+0x648] ;  /* 0x00064800010c7983 */ /* 0x000f340000300a00 */
[----:B------:R0:W-:Y:S01]  /*7b3d0*/  @P4 STG.E.U8 desc[UR40][R10.64], R35 ;  /* 0x000000230a004986 */ /* 0x0001e2000c101128 */
[----:B------:R-:W-:-:S02]  /*7b3e0*/  LOP3.LUT P4, RZ, R0, 0x4000000, RZ, 0xc0, !PT ;  /* 0x0400000000ff7812 */ /* 0x000fc4000788c0ff */
[----:B0-----:R-:W-:Y:S01]  /*7b3f0*/  PRMT R35, R27, 0x7772, RZ ;  /* 0x000077721b237816 */ /* 0x001fe200000000ff */
[----:B------:R-:W4:Y:S10]  /*7b400*/  LDL.LU.64 R10, [R1+0x640] ;  /* 0x00064000010a7983 */ /* 0x000f340000300a00 */
[----:B--2---:R0:W-:Y:S01]  /*7b410*/  @P4 STG.E.U8 desc[UR40][R36.64], R35 ;  /* 0x0000002324004986 */ /* 0x0041e2000c101128 */
[----:B------:R-:W-:Y:S01]  /*7b420*/  LOP3.LUT P4, RZ, R0, 0x2000000, RZ, 0xc0, !PT ;  /* 0x0200000000ff7812 */ /* 0x000fe2000788c0ff */
[----:B0-----:R-:W-:-:S02]  /*7b430*/  IMAD.MOV.U32 R35, RZ, RZ, R27 ;  /* 0x000000ffff237224 */ /* 0x001fc400078e001b */
[----:B------:R-:W2:Y:S03]  /*7b440*/  LDL.LU.64 R36, [R1+0x638] ;  /* 0x0006380001247983 */ /* 0x000ea60000300a00 */
[----:B------:R-:W-:Y:S01]  /*7b450*/  PRMT R35, R35, 0x7773, RZ ;  /* 0x0000777323237816 */ /* 0x000fe200000000ff */
[----:B------:R-:W2:Y:S06]  /*7b460*/  LDL.LU.64 R26, [R1+0x630] ;  /* 0x00063000011a7983 */ /* 0x000eac0000300a00 */
[----:B---3--:R0:W-:Y:S01]  /*7b470*/  @P4 STG.E.U8 desc[UR40][R6.64], R35 ;  /* 0x0000002306004986 */ /* 0x0081e2000c101128 */
[----:B------:R-:W-:-:S02]  /*7b480*/  LOP3.LUT P4, RZ, R0, 0x1000000, RZ, 0xc0, !PT ;  /* 0x0100000000ff7812 */ /* 0x000fc4000788c0ff */
[----:B0-----:R-:W-:Y:S01]  /*7b490*/  PRMT R35, R34, 0x7772, RZ ;  /* 0x0000777222237816 */ /* 0x001fe200000000ff */
[----:B------:R-:W3:Y:S10]  /*7b4a0*/  LDL.LU R7, [R1+0x1eb0] ;  /* 0x001eb00001077983 */ /* 0x000ef40000300800 */
[----:B------:R0:W-:Y:S01]  /*7b4b0*/  @P4 STG.E.U8 desc[UR40][R28.64], R35 ;  /* 0x000000231c004986 */ /* 0x0001e2000c101128 */
[----:B------:R-:W-:-:S02]  /*7b4c0*/  LOP3.LUT P4, RZ, R0, 0x800000, RZ, 0xc0, !PT ;  /* 0x0080000000ff7812 */ /* 0x000fc4000788c0ff */
[----:B0-----:R-:W-:Y:S01]  /*7b4d0*/  PRMT R35, R34, 0x7773, RZ ;  /* 0x0000777322237816 */ /* 0x001fe200000000ff */
[----:B------:R-:W2:Y:S10]  /*7b4e0*/  LDL.LU.64 R28, [R1+0x1ea8] ;  /* 0x001ea800011c7983 */ /* 0x000eb40000300a00 */
[----:B------:R0:W-:Y:S01]  /*7b4f0*/  @P4 STG.E.U8 desc[UR40][R14.64], R35 ;  /* 0x000000230e004986 */ /* 0x0001e2000c101128 */
[----:B------:R-:W-:-:S03]  /*7b500*/  LOP3.LUT P4, RZ, R0, 0x400000, RZ, 0xc0, !PT ;  /* 0x0040000000ff7812 */ /* 0x000fc6000788c0ff */
[----:B------:R-:W2:Y:S01]  /*7b510*/  LDL.LU R34, [R1+0x1ea0] ;  /* 0x001ea00001227983 */ /* 0x000ea20000300800 */
[----:B0-----:R-:W-:-:S03]  /*7b520*/  PRMT R35, R25, 0x7772, RZ ;  /* 0x0000777219237816 */ /* 0x001fc600000000ff */
[----:B------:R-:W2:Y:S06]  /*7b530*/  LDL.LU.64 R14, [R1+0x1e98] ;  /* 0x001e9800010e7983 */ /* 0x000eac0000300a00 */
[----:B------:R0:W-:Y:S01]  /*7b540*/  @P4 STG.E.U8 desc[UR40][R8.64], R35 ;  /* 0x0000002308004986 */ /* 0x0001e2000c101128 */
[C---:B------:R-:W-:Y:S02]  /*7b550*/  LOP3.LUT P4, RZ, R0.reuse, 0x200000, RZ, 0xc0, !PT ;  /* 0x0020000000ff7812 */ /* 0x040fe4000788c0ff */
[----:B0-----:R-:W-:Y:S01]  /*7b560*/  PRMT R35, R25, 0x7773, RZ ;  /* 0x0000777319237816 */ /* 0x001fe200000000ff */
[----:B------:R-:W2:Y:S04]  /*7b570*/  LDL.LU.64 R8, [R1+0x1e90] ;  /* 0x001e900001087983 */ /* 0x000ea80000300a00 */
[----:B------:R-:W2:Y:S06]  /*7b580*/  LDL.LU R25, [R1+0x1e8c] ;  /* 0x001e8c0001197983 */ /* 0x000eac0000300800 */
        /* <DEDUP_REMOVED lines=9> */
[----:B------:R-:W-:Y:S02]  /*7b620*/  LOP3.LUT R0, R0, 0xffffefff, RZ, 0xc0, !PT ;  /* 0xffffefff00007812 */ /* 0x000fe400078ec0ff */
[----:B--2---:R-:W-:-:S05]  /*7b630*/  PRMT R35, R23, 0x7772, RZ ;  /* 0x0000777217237816 */ /* 0x004fca00000000ff */
[----:B----4-:R0:W-:Y:S02]  /*7b640*/  @P4 STG.E.U8 desc[UR40][R2.64], R35 ;  /* 0x0000002302004986 */ /* 0x0101e4000c101128 */
        /* <DEDUP_REMOVED lines=12> */
[----:B0-----:R-:W2:Y:S04]  /*7b710*/  LDL.LU.64 R26, [R1+0x628] ;  /* 0x00062800011a7983 */ /* 0x001ea80000300a00 */
[----:B------:R-:W4:Y:S04]  /*7b720*/  LDL.LU.64 R18, [R1+0x620] ;  /* 0x0006200001127983 */ /* 0x000f280000300a00 */
[----:B------:R-:W3:Y:S04]  /*7b730*/  LDL.LU.64 R12, [R1+0x618] ;  /* 0x00061800010c7983 */ /* 0x000ee80000300a00 */
[----:B------:R-:W3:Y:S04]  /*7b740*/  LDL.LU.64 R10, [R1+0x610] ;  /* 0x00061000010a7983 */ /* 0x000ee80000300a00 */
[----:B------:R-:W3:Y:S04]  /*7b750*/  LDL.LU.64 R8, [R1+0x608] ;  /* 0x0006080001087983 */ /* 0x000ee80000300a00 */
[----:B------:R-:W3:Y:S01]  /*7b760*/  LDL.LU.64 R36, [R1+0x600] ;  /* 0x0006000001247983 */ /* 0x000ee20000300a00 */
[----:B------:R-:W-:-:S13]  /*7b770*/  LOP3.LUT P4, RZ, R25, 0x1, RZ, 0xc0, !PT ;  /* 0x0000000119ff7812 */ /* 0x000fda000788c0ff */
        /* <DEDUP_REMOVED lines=22> */
[C---:B------:R-:W-:Y:S02]  /*7b8e0*/  LOP3.LUT P1, RZ, R24.reuse, 0x200000, RZ, 0xc0, !PT ;  /* 0x0020000018ff7812 */ /* 0x040fe4000782c0ff */
[C---:B------:R-:W-:Y:S02]  /*7b8f0*/  LOP3.LUT P2, RZ, R24.reuse, 0x400000, RZ, 0xc0, !PT ;  /* 0x0040000018ff7812 */ /* 0x040fe4000784c0ff */
[----:B------:R-:W-:-:S05]  /*7b900*/  LOP3.LUT P3, RZ, R24, 0x800000, RZ, 0xc0, !PT ;  /* 0x0080000018ff7812 */ /* 0x000fca000786c0ff */
[----:B------:R-:W-:Y:S02]  /*7b910*/  @P4 LOP3.LUT R0, R0, 0x80000, RZ, 0xfc, !PT ;  /* 0x0008000000004812 */ /* 0x000fe400078efcff */
[----:B------:R-:W-:Y:S02]  /*7b920*/  LOP3.LUT P4, RZ, R24, 0x1000000, RZ, 0xc0, !PT ;  /* 0x0100000018ff7812 */ /* 0x000fe4000788c0ff */
[----:B------:R-:W-:Y:S01]  /*7b930*/  PRMT R24, R14, 0x7773, RZ ;  /* 0x000077730e187816 */ /* 0x000fe200000000ff */
[----:B------:R-:W-:Y:S04]  /*7b940*/  STL [R1+0x1cd8], R34 ;  /* 0x001cd82201007387 */ /* 0x000fe80000100800 */
[----:B--2---:R0:W-:Y:S04]  /*7b950*/  @P0 STG.E.U8 desc[UR40][R26.64], R24 ;  /* 0x000000181a000986 */ /* 0x0041e8000c101128 */
[----:B0-----:R-:W2:Y:S04]  /*7b960*/  LDL.LU.64 R26, [R1+0x5f8] ;  /* 0x0005f800011a7983 */ /* 0x001ea80000300a00 */
[----:B------:R-:W2:Y:S04]  /*7b970*/  LDL.LU.64 R34, [R1+0x5f0] ;  /* 0x0005f00001227983 */ /* 0x000ea80000300a00 */
[----:B------:R-:W2:Y:S04]  /*7b980*/  LDL.LU.64 R2, [R1+0x5e8] ;  /* 0x0005e80001027983 */ /* 0x000ea80000300a00 */
[----:B------:R-:W2:Y:S04]  /*7b990*/  LDL.LU.64 R22, [R1+0x5e0] ;  /* 0x0005e00001167983 */ /* 0x000ea80000300a00 */
[----:B------:R-:W2:Y:S01]  /*7b9a0*/  LDL.LU.64 R20, [R1+0x5d8] ;  /* 0x0005d80001147983 */ /* 0x000ea20000300a00 */
[----:B------:R-:W-:-:S05]  /*7b9b0*/  PRMT R24, R15, 0x7772, RZ ;  /* 0x000077720f187816 */ /* 0x000fca00000000ff */
[----:B----4-:R0:W-:Y:S04]  /*7b9c0*/  @P1 STG.E.U8 desc[UR40][R18.64], R24 ;  /* 0x0000001812001986 */ /* 0x0101e8000c101128 */
[----:B0-----:R-:W4:Y:S01]  /*7b9d0*/  LDL.LU.64 R18, [R1+0x5d0] ;  /* 0x0005d00001127983 */ /* 0x001f220000300a00 */
[----:B------:R-:W-:-:S03]  /*7b9e0*/  PRMT R24, R15, 0x7773, RZ ;  /* 0x000077730f187816 */ /* 0x000fc600000000ff */
[----:B------:R-:W4:Y:S04]  /*7b9f0*/  LDL.LU.64 R14, [R1+0x5c8] ;  /* 0x0005c800010e7983 */ /* 0x000f280000300a00 */
[----:B---3--:R0:W-:Y:S02]  /*7ba00*/  @P2 STG.E.U8 desc[UR40][R12.64], R24 ;  /* 0x000000180c002986 */ /* 0x0081e4000c101128 */
[C---:B0-----:R-:W-:Y:S02]  /*7ba10*/  PRMT R24, R28.reuse, 0x7772, RZ ;  /* 0x000077721c187816 */ /* 0x041fe400000000ff */
[----:B------:R-:W3:Y:S04]  /*7ba20*/  LDL.LU.64 R12, [R1+0x5c0] ;  /* 0x0005c000010c7983 */ /* 0x000ee80000300a00 */
[----:B------:R0:W-:Y:S02]  /*7ba30*/  @P3 STG.E.U8 desc[UR40][R10.64], R24 ;  /* 0x000000180a003986 */ /* 0x0001e4000c101128 */
[----:B0-----:R-:W-:-:S02]  /*7ba40*/  PRMT R24, R28, 0x7773, RZ ;  /* 0x000077731c187816 */ /* 0x001fc400000000ff */
[----:B------:R-:W3:Y:S04]  /*7ba50*/  LDL.LU.64 R10, [R1+0x5b8] ;  /* 0x0005b800010a7983 */ /* 0x000ee80000300a00 */
[----:B------:R0:W-:Y:S01]  /*7ba60*/  @P4 STG.E.U8 desc[UR40][R8.64], R24 ;  /* 0x0000001808004986 */ /* 0x0001e2000c101128 */
[----:B------:R-:W-:Y:S02]  /*7ba70*/  LOP3.LUT P4, RZ, R0, 0x80000, RZ, 0xc0, !PT ;  /* 0x0008000000ff7812 */ /* 0x000fe4000788c0ff */
[C---:B0-----:R-:W-:Y:S01]  /*7ba80*/  PRMT R24, R29.reuse, 0x7772, RZ ;  /* 0x000077721d187816 */ /* 0x041fe200000000ff */
[----:B------:R-:W3:Y:S10]  /*7ba90*/  LDL.LU.64 R8, [R1+0x5b0] ;  /* 0x0005b00001087983 */ /* 0x000ef40000300a00 */
[----:B------:R0:W-:Y:S04]  /*7baa0*/  @P4 STG.E.U8 desc[UR40][R36.64], R24 ;  /* 0x0000001824004986 */ /* 0x0001e8000c101128 */
[----:B0-----:R-:W3:Y:S01]  /*7bab0*/  LDL.LU.64 R36, [R1+0x5a8] ;  /* 0x0005a80001247983 */ /* 0x001ee20000300a00 */
[----:B------:R-:W-:-:S03]  /*7bac0*/  PRMT R24, R29, 0x7773, RZ ;  /* 0x000077731d187816 */ /* 0x000fc600000000ff */
[----:B------:R-:W3:Y:S01]  /*7bad0*/  LDL.LU.64 R28, [R1+0x5a0] ;  /* 0x0005a000011c7983 */ /* 0x000ee20000300a00 */
[----:B------:R-:W-:Y:S02]  /*7bae0*/  LOP3.LUT P4, RZ, R0, 0x40000, RZ, 0xc0, !PT ;  /* 0x0004000000ff7812 */ /* 0x000fe4000788c0ff */
[C---:B------:R-:W-:Y:S02]  /*7baf0*/  LOP3.LUT P5, RZ, R25.reuse, 0x2, RZ, 0xc0, !PT ;  /* 0x0000000219ff7812 */ /* 0x040fe400078ac0ff */
[C---:B------:R-:W-:Y:S02]  /*7bb00*/  LOP3.LUT P6, RZ, R25.reuse, 0x4, RZ, 0xc0, !PT ;  /* 0x0000000419ff7812 */ /* 0x040fe400078cc0ff */
[C---:B------:R-:W-:Y:S02]  /*7bb10*/  LOP3.LUT P0, RZ, R25.reuse, 0x8, RZ, 0xc0, !PT ;  /* 0x0000000819ff7812 */ /* 0x040fe4000780c0ff */
[C---:B------:R-:W-:Y:S02]  /*7bb20*/  LOP3.LUT P1, RZ, R25.reuse, 0x10, RZ, 0xc0, !PT ;  /* 0x0000001019ff7812 */ /* 0x040fe4000782c0ff */
[----:B------:R-:W-:-:S03]  /*7bb30*/  LOP3.LUT P2, RZ, R25, 0x20, RZ, 0xc0, !PT ;  /* 0x0000002019ff7812 */ /* 0x000fc6000784c0ff */
[----:B--2---:R0:W-:Y:S01]  /*7bb40*/  @P4 STG.E.U8 desc[UR40][R26.64], R24 ;  /* 0x000000181a004986 */ /* 0x0041e2000c101128 */
[C---:B------:R-:W-:Y:S02]  /*7bb50*/  LOP3.LUT P4, RZ, R0.reuse, 0x20000, RZ, 0xc0, !PT ;  /* 0x0002000000ff7812 */ /* 0x040fe4000788c0ff */
[----:B0-----:R-:W-:Y:S01]  /*7bb60*/  PRMT R24, R7, 0x7772, RZ ;  /* 0x0000777207187816 */ /* 0x001fe200000000ff */
[----:B------:R-:W2:Y:S10]  /*7bb70*/  LDL.LU.64 R26, [R1+0x598] ;  /* 0x00059800011a7983 */ /* 0x000eb40000300a00 */
[----:B------:R0:W-:Y:S01]  /*7bb80*/  @P4 STG.E.U8 desc[UR40][R34.64], R24 ;  /* 0x0000001822004986 */ /* 0x0001e2000c101128 */
        /* <DEDUP_REMOVED lines=16> */
[----:B---3--:R0:W-:Y:S02]  /*7bc90*/  @P5 STG.E.U8 desc[UR40][R12.64], R24 ;  /* 0x000000180c005986 */ /* 0x0081e4000c101128 */
[----:B0-----:R-:W-:-:S05]  /*7bca0*/  PRMT R24, R32, 0x7773, RZ ;  /* 0x0000777320187816 */ /* 0x001fca00000000ff */
[----:B------:R0:W-:Y:S02]  /*7bcb0*/  @P6 STG.E.U8 desc[UR40][R10.64], R24 ;  /* 0x000000180a006986 */ /* 0x0001e4000c101128 */
[----:B0-----:R-:W-:-:S05]  /*7bcc0*/  PRMT R24, R33, 0x7772, RZ ;  /* 0x0000777221187816 */ /* 0x001fca00000000ff */
[----:B------:R0:W-:Y:S02]  /*7bcd0*/  @P0 STG.E.U8 desc[UR40][R8.64], R24 ;  /* 0x0000001808000986 */ /* 0x0001e4000c101128 */
[----:B0-----:R-:W-:-:S05]  /*7bce0*/  PRMT R24, R33, 0x7773, RZ ;  /* 0x0000777321187816 */ /* 0x001fca00000000ff */
[----:B------:R0:W-:Y:S02]  /*7bcf0*/  @P1 STG.E.U8 desc[UR40][R36.64], R24 ;  /* 0x0000001824001986 */ /* 0x0001e4000c101128 */
[----:B0-----:R-:W-:Y:S02]  /*7bd00*/  PRMT R24, R4, 0x7772, RZ ;  /* 0x0000777204187816 */ /* 0x001fe400000000ff */
[----:B------:R-:W3:Y:S04]  /*7bd10*/  LDL.LU.64 R36, [R1+0x590] ;  /* 0x0005900001247983 */ /* 0x000ee80000300a00 */
[----:B------:R0:W-:Y:S04]  /*7bd20*/  @P2 STG.E.U8 desc[UR40][R28.64], R24 ;  /* 0x000000181c002986 */ /* 0x0001e8000c101128 */
[----:B------:R-:W4:Y:S04]  /*7bd30*/  LDL.LU.64 R14, [R1+0x588] ;  /* 0x00058800010e7983 */ /* 0x000f280000300a00 */
[----:B0-----:R-:W3:Y:S04]  /*7bd40*/  LDL.LU.64 R28, [R1+0x580] ;  /* 0x00058000011c7983 */ /* 0x001ee80000300a00 */
[----:B------:R-:W3:Y:S04]  /*7bd50*/  LDL.LU.64 R10, [R1+0x578] ;  /* 0x00057800010a7983 */ /* 0x000ee80000300a00 */
[----:B------:R-:W3:Y:S04]  /*7bd60*/  LDL.LU.64 R8, [R1+0x570] ;  /* 0x0005700001087983 */ /* 0x000ee80000300a00 */
[----:B------:R-:W3:Y:S04]  /*7bd70*/  LDL.LU.64 R32, [R1+0x568] ;  /* 0x0005680001207983 */ /* 0x000ee80000300a00 */
[----:B------:R-:W3:Y:S04]  /*7bd80*/  LDL.LU R16, [R1+0xc0] ;  /* 0x0000c00001107983 */ /* 0x000ee80000300800 */
[----:B------:R-:W4:Y:S01]  /*7bd90*/  LDL.LU R17, [R1+0xc4] ;  /* 0x0000c40001117983 */ /* 0x000f220000300800 */
[----:B------:R-:W-:-:S02]  /*7bda0*/  LOP3.LUT P3, RZ, R25, 0x40, RZ, 0xc0, !PT ;  /* 0x0000004019ff7812 */ /* 0x000fc4000786c0ff */
[----:B------:R-:W-:Y:S02]  /*7bdb0*/  PRMT R24, R4, 0x7773, RZ ;  /* 0x0000777304187816 */ /* 0x000fe400000000ff */
[----:B------:R-:W-:-:S09]  /*7bdc0*/  LOP3.LUT P0, RZ, R25, 0x80, RZ, 0xc0, !PT ;  /* 0x0000008019ff7812 */ /* 0x000fd2000780c0ff */
[----:B--2---:R0:W-:Y:S04]  /*7bdd0*/  @P3 STG.E.U8 desc[UR40][R26.64], R24 ;  /* 0x000000181a003986 */ /* 0x0041e8000c101128 */
[----:B0-----:R-:W2:Y:S04]  /*7bde0*/  LDL.LU R26, [R1+0xc8] ;  /* 0x0000c800011a7983 */ /* 0x001ea80000300800 */
[----:B------:R-:W2:Y:S04]  /*7bdf0*/  LDL.LU R27, [R1+0xcc] ;  /* 0x0000cc00011b7983 */ /* 0x000ea80000300800 */
[----:B------:R-:W2:Y:S01]  /*7be00*/  LDL.LU R12, [R1+0xb0] ;  /* 0x0000b000010c7983 */ /* 0x000ea20000300800 */
[----:B------:R-:W-:-:S02]  /*7be10*/  LOP3.LUT P1, RZ, R25, 0x100, RZ, 0xc0, !PT ;  /* 0x0000010019ff7812 */ /* 0x000fc4000782c0ff */
[C---:B------:R-:W-:Y:S02]  /*7be20*/  LOP3.LUT P2, RZ, R25.reuse, 0x200, RZ, 0xc0, !PT ;  /* 0x0000020019ff7812 */ /* 0x040fe4000784c0ff */
[----:B------:R-:W-:Y:S02]  /*7be30*/  LOP3.LUT P4, RZ, R25, 0x80000, RZ, 0xc0, !PT ;  /* 0x0008000019ff7812 */ /* 0x000fe4000788c0ff */
[----:B------:R-:W-:Y:S02]  /*7be40*/  LOP3.LUT R0, R0, 0xffffffef, RZ, 0xc0, !PT ;  /* 0xffffffef00007812 */ /* 0x000fe400078ec0ff */
[----:B---3--:R-:W-:-:S05]  /*7be50*/  PRMT R24, R16, 0x7770, RZ ;  /* 0x0000777010187816 */ /* 0x008fca00000000ff */
[----:B------:R0:W-:Y:S04]  /*7be60*/  @P0 STG.E.U8 desc[UR40][R36.64], R24 ;  /* 0x0000001824000986 */ /* 0x0001e8000c101128 */
[----:B0-----:R-:W3:Y:S01]  /*7be70*/  LDL.LU.64 R36, [R1+0x560] ;  /* 0x0005600001247983 */ /* 0x001ee20000300a00 */
[----:B------:R-:W-:-:S05]  /*7be80*/  PRMT R24, R16, 0x7771, RZ ;  /* 0x0000777110187816 */ /* 0x000fca00000000ff */
[----:B----4-:R0:W-:Y:S02]  /*7be90*/  @P1 STG.E.U8 desc[UR40][R14.64], R24 ;  /* 0x000000180e001986 */ /* 0x0101e4000c101128 */
[----:B0-----:R-:W-:-:S05]  /*7bea0*/  PRMT R24, R17, 0x7770, RZ ;  /* 0x0000777011187816 */ /* 0x001fca00000000ff */
[----:B------:R0:W-:Y:S04]  /*7beb0*/  @P2 STG.E.U8 desc[UR40][R28.64], R24 ;  /* 0x000000181c002986 */ /* 0x0001e8000c101128 */
[----:B0-----:R-:W4:Y:S01]  /*7bec0*/  LDL.LU.64 R28, [R1+0x558] ;  /* 0x00055800011c7983 */ /* 0x001f220000300a00 */
[----:B------:R-:W-:Y:S02]  /*7bed0*/  @P4 LOP3.LUT R0, R0, 0x10, RZ, 0xfc, !PT ;  /* 0x0000001000004812 */ /* 0x000fe400078efcff */
[C---:B------:R-:W-:Y:S01]  /*7bee0*/  LOP3.LUT P4, RZ, R25.reuse, 0x40000, RZ, 0xc0, !PT ;  /* 0x0004000019ff7812 */ /* 0x040fe2000788c0ff */
[----:B------:R-:W4:Y:S01]  /*7bef0*/  LDL.LU.64 R2, [R1+0x550] ;  /* 0x0005500001027983 */ /* 0x000f220000300a00 */
[----:B------:R-:W-:Y:S02]  /*7bf00*/  LOP3.LUT R0, R0, 0xffffffdf, RZ, 0xc0, !PT ;  /* 0xffffffdf00007812 */ /* 0x000fe400078ec0ff */
[----:B------:R-:W-:Y:S01]  /*7bf10*/  LOP3.LUT P3, RZ, R25, 0x400, RZ, 0xc0, !PT ;  /* 0x0000040019ff7812 */ /* 0x000fe2000786c0ff */
[----:B------:R-:W4:Y:S08]  /*7bf20*/  LDL.LU R34, [R1+0xb8] ;  /* 0x0000b80001227983 */ /* 0x000f300000300800 */
        /* <DEDUP_REMOVED lines=18> */
[----:B------:R-:W-:-:S09]  /*7c050*/  PRMT R24, R17, 0x7771, RZ ;  /* 0x0000777111187816 */ /* 0x000fd200000000ff */
[----:B------:R-:W-:Y:S02]  /*7c060*/  @P4 LOP3.LUT R0, R0, 0x800, RZ, 0xfc, !PT ;  /* 0x0000080000004812 */ /* 0x000fe400078efcff */
[----:B------:R-:W-:Y:S01]  /*7c070*/  LOP3.LUT P4, RZ, R25, 0x800, RZ, 0xc0, !PT ;  /* 0x0000080019ff7812 */ /* 0x000fe2000788c0ff */
[----:B------:R2:W-:Y:S02]  /*7c080*/  @P3 STG.E.U8 desc[UR40][R10.64], R24 ;  /* 0x000000180a003986 */ /* 0x0005e4000c101128 */
[----:B--2---:R-:W-:-:S10]  /*7c090*/  PRMT R24, R26, 0x7770, RZ ;  /* 0x000077701a187816 */ /* 0x004fd400000000ff */
[----:B------:R0:W-:Y:S01]  /*7c0a0*/  @P4 STG.E.U8 desc[UR40][R8.64], R24 ;  /* 0x0000001808004986 */ /* 0x0001e2000c101128 */
[----:B------:R-:W-:Y:S02]  /*7c0b0*/  LOP3.LUT P4, RZ, R0, 0x800, RZ, 0xc0, !PT ;  /* 0x0000080000ff7812 */ /* 0x000fe4000788c0ff */
[----:B0-----:R-:W-:Y:S01]  /*7c0c0*/  PRMT R24, R26, 0x7771, RZ ;  /* 0x000077711a187816 */ /* 0x001fe200000000ff */
[----:B------:R0:W-:Y:S10]  /*7c0d0*/  STL.64 [R1+0x1e60], R16 ;  /* 0x001e601001007387 */ /* 0x0001f40000100a00 */
[----:B------:R1:W-:Y:S01]  /*7c0e0*/  @P4 STG.E.U8 desc[UR40][R32.64], R24 ;  /* 0x0000001820004986 */ /* 0x0003e2000c101128 */
[----:B------:R-:W-:-:S03]  /*7c0f0*/  LOP3.LUT P4, RZ, R0, 0x400, RZ, 0xc0, !PT ;  /* 0x0000040000ff7812 */ /* 0x000fc6000788c0ff */
[----:B0-----:R-:W2:Y:S04]  /*7c100*/  LDL.LU.64 R16, [R1+0x540] ;  /* 0x0005400001107983 */ /* 0x001ea80000300a00 */
[----:B------:R-:W2:Y:S01]  /*7c110*/  LDL.LU R35, [R1+0xbc] ;  /* 0x0000bc0001237983 */ /* 0x000ea20000300800 */
[----:B-1----:R-:W-:-:S03]  /*7c120*/  PRMT R24, R27, 0x7770, RZ ;  /* 0x000077701b187816 */ /* 0x002fc600000000ff */
[----:B------:R-:W2:Y:S04]  /*7c130*/  LDL.LU.64 R6, [R1+0x538] ;  /* 0x0005380001067983 */ /* 0x000ea80000300a00 */
[----:B------:R-:W2:Y:S04]  /*7c140*/  LDL.LU R11, [R1+0xa0] ;  /* 0x0000a000010b7983 */ /* 0x000ea80000300800 */
[----:B------:R-:W2:Y:S04]  /*7c150*/  LDL.LU.64 R22, [R1+0x530] ;  /* 0x0005300001167983 */ /* 0x000ea80000300a00 */
[----:B------:R-:W2:Y:S04]  /*7c160*/  LDL.LU.64 R20, [R1+0x528] ;  /* 0x0005280001147983 */ /* 0x000ea80000300a00 */
[----:B------:R-:W2:Y:S04]  /*7c170*/  LDL.LU.64 R18, [R1+0x520] ;  /* 0x0005200001127983 */ /* 0x000ea80000300a00 */
[----:B------:R-:W2:Y:S04]  /*7c180*/  LDL.LU R32, [R1+0xa4] ;  /* 0x0000a40001207983 */ /* 0x000ea80000300800 */
[----:B------:R-:W2:Y:S04]  /*7c190*/  LDL.LU.64 R14, [R1+0x518] ;  /* 0x00051800010e7983 */ /* 0x000ea80000300a00 */
[----:B------:R-:W2:Y:S04]  /*7c1a0*/  LDL.LU.64 R8, [R1+0x510] ;  /* 0x0005100001087983 */ /* 0x000ea80000300a00 */
[----:B---3--:R0:W-:Y:S04]  /*7c1b0*/  @P4 STG.E.U8 desc[UR40][R36.64], R24 ;  /* 0x0000001824004986 */ /* 0x0081e8000c101128 */
[----:B0-----:R-:W3:Y:S01]  /*7c1c0*/  LDL.LU.64 R36, [R1+0x508] ;  /* 0x0005080001247983 */ /* 0x001ee20000300a00 */
[----:B------:R-:W-:-:S03]  /*7c1d0*/  PRMT R24, R27, 0x7771, RZ ;  /* 0x000077711b187816 */ /* 0x000fc600000000ff */
[----:B------:R0:W-:Y:S04]  /*7c1e0*/  STL.64 [R1+0x1e68], R26 ;  /* 0x001e681a01007387 */ /* 0x0001e80000100a00 */
[----:B0-----:R-:W3:Y:S01]  /*7c1f0*/  LDL.LU.64 R26, [R1+0x548] ;  /* 0x00054800011a7983 */ /* 0x001ee20000300a00 */
[----:B------:R-:W-:-:S13]  /*7c200*/  LOP3.LUT P4, RZ, R0, 0x200, RZ, 0xc0, !PT ;  /* 0x0000020000ff7812 */ /* 0x000fda000788c0ff */
[----:B----4-:R0:W-:Y:S04]  /*7c210*/  @P4 STG.E.U8 desc[UR40][R28.64], R24 ;  /* 0x000000181c004986 */ /* 0x0101e8000c101128 */
[----:B0-----:R-:W4:Y:S01]  /*7c220*/  LDL.LU.64 R28, [R1+0x500] ;  /* 0x00050000011c7983 */ /* 0x001f220000300a00 */
[----:B------:R-:W-:Y:S02]  /*7c230*/  LOP3.LUT P4, RZ, R0, 0x100, RZ, 0xc0, !PT ;  /* 0x0000010000ff7812 */ /* 0x000fe4000788c0ff */
[----:B------:R-:W-:-:S11]  /*7c240*/  PRMT R24, R12, 0x7770, RZ ;  /* 0x000077700c187816 */ /* 0x000fd600000000ff */
[----:B------:R0:W-:Y:S01]  /*7c250*/  @P4 STG.E.U8 desc[UR40][R2.64], R24 ;  /* 0x0000001802004986 */ /* 0x0001e2000c101128 */
[----:B------:R-:W-:Y:S01]  /*7c260*/  LOP3.LUT P4, RZ, R0, 0x80, RZ, 0xc0, !PT ;  /* 0x0000008000ff7812 */ /* 0x000fe2000788c0ff */
[----:B------:R-:W-:Y:S01]  /*7c270*/  IMAD.MOV.U32 R13, RZ, RZ, R31 ;  /* 0x000000ffff0d7224 */ /* 0x000fe200078e001f */
[----:B0-----:R-:W-:Y:S01]  /*7c280*/  PRMT R24, R12, 0x7771, RZ ;  /* 0x000077710c187816 */ /* 0x001fe200000000ff */
[----:B------:R-:W4:Y:S01]  /*7c290*/  LDL.LU.64 R2, [R1+0x1e80] ;  /* 0x001e800001027983 */ /* 0x000f220000300a00 */
[C---:B------:R-:W-:Y:S02]  /*7c2a0*/  LOP3.LUT P5, RZ, R25.reuse, 0x100000, RZ, 0xc0, !PT ;  /* 0x0010000019ff7812 */ /* 0x040fe400078ac0ff */
[C---:B------:R-:W-:Y:S02]  /*7c2b0*/  LOP3.LUT P6, RZ, R25.reuse, 0x200000, RZ, 0xc0, !PT ;  /* 0x0020000019ff7812 */ /* 0x040fe400078cc0ff */
[C---:B------:R-:W-:Y:S02]  /*7c2c0*/  LOP3.LUT P0, RZ, R25.reuse, 0x400000, RZ, 0xc0, !PT ;  /* 0x0040000019ff7812 */ /* 0x040fe4000780c0ff */
[----:B------:R-:W-:-:S02]  /*7c2d0*/  LOP3.LUT P1, RZ, R25, 0x800000, RZ, 0xc0, !PT ;  /* 0x0080000019ff7812 */ /* 0x000fc4000782c0ff */
[C---:B------:R-:W-:Y:S02]  /*7c2e0*/  LOP3.LUT P2, RZ, R25.reuse, 0x1000000, RZ, 0xc0, !PT ;  /* 0x0100000019ff7812 */ /* 0x040fe4000784c0ff */
[----:B------:R-:W-:Y:S01]  /*7c2f0*/  LOP3.LUT P3, RZ, R25, 0x2000000, RZ, 0xc0, !PT ;  /* 0x0200000019ff7812 */ /* 0x000fe2000786c0ff */
[----:B------:R-:W-:Y:S04]  /*7c300*/  STL.64 [R1+0x1e70], R12 ;  /* 0x001e700c01007387 */ /* 0x000fe80000100a00 */
[----:B--2---:R-:W-:Y:S04]  /*7c310*/  STL.64 [R1+0x1e78], R34 ;  /* 0x001e782201007387 */ /* 0x004fe80000100a00 */
        /* <DEDUP_REMOVED lines=22> */
[----:B0-----:R-:W2:Y:S04]  /*7c480*/  LDL.LU.64 R28, [R1+0x4f8] ;  /* 0x0004f800011c7983 */ /* 0x001ea80000300a00 */
[----:B------:R-:W3:Y:S04]  /*7c490*/  LDL.LU.64 R22, [R1+0x4f0] ;  /* 0x0004f00001167983 */ /* 0x000ee80000300a00 */
[----:B------:R-:W4:Y:S04]  /*7c4a0*/  LDL.LU.64 R20, [R1+0x4e8] ;  /* 0x0004e80001147983 */ /* 0x000f280000300a00 */
[----:B------:R-:W3:Y:S04]  /*7c4b0*/  LDL.LU.64 R18, [R1+0x4e0] ;  /* 0x0004e00001127983 */ /* 0x000ee80000300a00 */
[----:B------:R-:W3:Y:S04]  /*7c4c0*/  LDL.LU.64 R14, [R1+0x4d8] ;  /* 0x0004d800010e7983 */ /* 0x000ee80000300a00 */
[----:B------:R-:W3:Y:S04]  /*7c4d0*/  LDL.LU.64 R8, [R1+0x4d0] ;  /* 0x0004d00001087983 */ /* 0x000ee80000300a00 */
[----:B------:R-:W3:Y:S04]  /*7c4e0*/  LDL.LU R36, [R1+0xa8] ;  /* 0x0000a80001247983 */ /* 0x000ee80000300800 */
[----:B------:R-:W3:Y:S04]  /*7c4f0*/  LDL.LU R37, [R1+0xac] ;  /* 0x0000ac0001257983 */ /* 0x000ee80000300800 */
[----:B------:R-:W3:Y:S01]  /*7c500*/  LDL.LU R33, [R1+0x90] ;  /* 0x0000900001217983 */ /* 0x000ee20000300800 */
[----:B------:R-:W-:-:S02]  /*7c510*/  LOP3.LUT P0, RZ, R25, 0x4000000, RZ, 0xc0, !PT ;  /* 0x0400000019ff7812 */ /* 0x000fc4000780c0ff */
[----:B------:R-:W-:Y:S01]  /*7c520*/  PRMT R24, R32, 0x7771, RZ ;  /* 0x0000777120187816 */ /* 0x000fe200000000ff */
[----:B------:R-:W3:Y:S04]  /*7c530*/  LDL.LU R4, [R1+0x94] ;  /* 0x0000940001047983 */ /* 0x000ee80000300800 */
[----:B------:R-:W3:Y:S01]  /*7c540*/  LDL.LU R10, [R1+0x98] ;  /* 0x00009800010a7983 */ /* 0x000ee20000300800 */
        /* <DEDUP_REMOVED lines=12> */
[----:B0-----:R-:W2:Y:S04]  /*7c610*/  LDL.LU.64 R28, [R1+0x4c8] ;  /* 0x0004c800011c7983 */ /* 0x001ea80000300a00 */
[----:B------:R-:W2:Y:S04]  /*7c620*/  LDL.LU.64 R34, [R1+0x4c0] ;  /* 0x0004c00001227983 */ /* 0x000ea80000300a00 */
[----:B------:R-:W2:Y:S04]  /*7c630*/  LDL.LU R31, [R1+0x9c] ;  /* 0x00009c00011f7983 */ /* 0x000ea80000300800 */
[----:B------:R-:W2:Y:S04]  /*7c640*/  LDL.LU.64 R12, [R1+0x4b8] ;  /* 0x0004b800010c7983 */ /* 0x000ea80000300a00 */
[----:B------:R-:W2:Y:S04]  /*7c650*/  LDL.LU.64 R26, [R1+0x4b0] ;  /* 0x0004b000011a7983 */ /* 0x000ea80000300a00 */
[----:B------:R-:W2:Y:S01]  /*7c660*/  LDL.LU.64 R16, [R1+0x4a8] ;  /* 0x0004a80001107983 */ /* 0x000ea20000300a00 */
[----:B------:R-:W-:-:S02]  /*7c670*/  @P4 LOP3.LUT R3, R3, 0x80000000, RZ, 0xfc, !PT ;  /* 0x8000000003034812 */ /* 0x000fc400078efcff */
[----:B------:R-:W-:Y:S01]  /*7c680*/  LOP3.LUT P4, RZ, R2, 0x4, RZ, 0xc0, !PT ;  /* 0x0000000402ff7812 */ /* 0x000fe2000788c0ff */
[----:B------:R-:W2:Y:S01]  /*7c690*/  LDL.LU.64 R6, [R1+0x498] ;  /* 0x0004980001067983 */ /* 0x000ea20000300a00 */
[----:B------:R-:W-:-:S11]  /*7c6a0*/  LOP3.LUT R0, R0, 0xfffffffe, RZ, 0xc0, !PT ;  /* 0xfffffffe00007812 */ /* 0x000fd600078ec0ff */
[----:B------:R-:W-:Y:S02]  /*7c6b0*/  @P4 LOP3.LUT R0, R0, 0x1, RZ, 0xfc, !PT ;  /* 0x0000000100004812 */ /* 0x000fe400078efcff */
[----:B------:R-:W-:Y:S02]  /*7c6c0*/  LOP3.LUT P4, RZ, R2, 0x2, RZ, 0xc0, !PT ;  /* 0x0000000202ff7812 */ /* 0x000fe4000788c0ff */
[----:B------:R-:W-:-:S11]  /*7c6d0*/  LOP3.LUT R0, R0, 0xfffffffd, RZ, 0xc0, !PT ;  /* 0xfffffffd00007812 */ /* 0x000fd600078ec0ff */
[----:B------:R-:W-:Y:S02]  /*7c6e0*/  @P4 LOP3.LUT R0, R0, 0x2, RZ, 0xfc, !PT ;  /* 0x0000000200004812 */ /* 0x000fe400078efcff */
[----:B------:R-:W-:Y:S02]  /*7c6f0*/  LOP3.LUT P4, RZ, R2, 0x1, RZ, 0xc0, !PT ;  /* 0x0000000102ff7812 */ /* 0x000fe4000788c0ff */
[----:B------:R-:W-:Y:S02]  /*7c700*/  LOP3.LUT R0, R0, 0xfffffffb, RZ, 0xc0, !PT ;  /* 0xfffffffb00007812 */ /* 0x000fe400078ec0ff */
[C---:B------:R-:W-:Y:S02]  /*7c710*/  LOP3.LUT P1, RZ, R25.reuse, 0x8000000, RZ, 0xc0, !PT ;  /* 0x0800000019ff7812 */ /* 0x040fe4000782c0ff */
[----:B------:R-:W-:Y:S02]  /*7c720*/  LOP3.LUT P2, RZ, R25, 0x10000000, RZ, 0xc0, !PT ;  /* 0x1000000019ff7812 */ /* 0x000fe4000784c0ff */
[----:B---3--:R-:W-:-:S05]  /*7c730*/  PRMT R24, R36, 0x7770, RZ ;  /* 0x0000777024187816 */ /* 0x008fca00000000ff */
[----:B------:R-:W-:Y:S02]  /*7c740*/  @P4 LOP3.LUT R0, R0, 0x4, RZ, 0xfc, !PT ;  /* 0x0000000400004812 */ /* 0x000fe400078efcff */
[C---:B------:R-:W-:Y:S02]  /*7c750*/  LOP3.LUT P4, RZ, R25.reuse, 0x80000000, RZ, 0xc0, !PT ;  /* 0x8000000019ff7812 */ /* 0x040fe4000788c0ff */
[----:B------:R-:W-:Y:S01]  /*7c760*/  LOP3.LUT P3, RZ, R25, 0x20000000, RZ, 0xc0, !PT ;  /* 0x2000000019ff7812 */ /* 0x000fe2000786c0ff */
[----:B------:R0:W-:Y:S01]  /*7c770*/  @P1 STG.E.U8 desc[UR40][R22.64], R24 ;  /* 0x0000001816001986 */ /* 0x0001e2000c101128 */
[----:B------:R-:W-:Y:S02]  /*7c780*/  LOP3.LUT R0, R0, 0xfffffff7, RZ, 0xc0, !PT ;  /* 0xfffffff700007812 */ /* 0x000fe400078ec0ff */
[----:B0-----:R-:W-:Y:S01]  /*7c790*/  PRMT R24, R36, 0x7771, RZ ;  /* 0x0000777124187816 */ /* 0x001fe200000000ff */
[----:B------:R-:W3:Y:S06]  /*7c7a0*/  LDL.LU.64 R22, [R1+0x490] ;  /* 0x0004900001167983 */ /* 0x000eec0000300a00 */
[----:B------:R-:W-:-:S02]  /*7c7b0*/  @P4 LOP3.LUT R0, R0, 0x8, RZ, 0xfc, !PT ;  /* 0x0000000800004812 */ /* 0x000fc400078efcff */
[----:B------:R-:W-:Y:S01]  /*7c7c0*/  LOP3.LUT P4, RZ, R25, 0x40000000, RZ, 0xc0, !PT ;  /* 0x4000000019ff7812 */ /* 0x000fe2000788c0ff */
[----:B----4-:R0:W-:Y:S02]  /*7c7d0*/  @P2 STG.E.U8 desc[UR40][R20.64], R24 ;  /* 0x0000001814002986 */ /* 0x0101e4000c101128 */
[C---:B0-----:R-:W-:Y:S02]  /*7c7e0*/  PRMT R24, R37.reuse, 0x7770, RZ ;  /* 0x0000777025187816 */ /* 0x041fe400000000ff */
[----:B------:R-:W4:Y:S04]  /*7c7f0*/  LDL.LU.64 R20, [R1+0x488] ;  /* 0x0004880001147983 */ /* 0x000f280000300a00 */
[----:B------:R0:W-:Y:S02]  /*7c800*/  @P3 STG.E.U8 desc[UR40][R18.64], R24 ;  /* 0x0000001812003986 */ /* 0x0001e4000c101128 */
[----:B0-----:R-:W-:-:S02]  /*7c810*/  PRMT R24, R37, 0x7771, RZ ;  /* 0x0000777125187816 */ /* 0x001fc400000000ff */
[----:B------:R-:W3:Y:S04]  /*7c820*/  LDL.LU.64 R18, [R1+0x480] ;  /* 0x0004800001127983 */ /* 0x000ee80000300a00 */
[----:B------:R0:W-:Y:S01]  /*7c830*/  @P4 STG.E.U8 desc[UR40][R14.64], R24 ;  /* 0x000000180e004986 */ /* 0x0001e2000c101128 */
[C---:B------:R-:W-:Y:S02]  /*7c840*/  LOP3.LUT P4, RZ, R0.reuse, 0x8, RZ, 0xc0, !PT ;  /* 0x0000000800ff7812 */ /* 0x040fe4000788c0ff */
[----:B0-----:R-:W-:Y:S01]  /*7c850*/  PRMT R24, R33, 0x7770, RZ ;  /* 0x0000777021187816 */ /* 0x001fe200000000ff */
[----:B------:R-:W3:Y:S10]  /*7c860*/  LDL.LU.64 R14, [R1+0x478] ;  /* 0x00047800010e7983 */ /* 0x000ef40000300a00 */
[----:B------:R0:W-:Y:S01]  /*7c870*/  @P4 STG.E.U8 desc[UR40][R8.64], R24 ;  /* 0x0000001808004986 */ /* 0x0001e2000c101128 */
[----:B------:R-:W-:-:S02]  /*7c880*/  LOP3.LUT P4, RZ, R0, 0x4, RZ, 0xc0, !PT ;  /* 0x0000000400ff7812 */ /* 0x000fc4000788c0ff */
[----:B0-----:R-:W-:Y:S01]  /*7c890*/  PRMT R24, R33, 0x7771, RZ ;  /* 0x0000777121187816 */ /* 0x001fe200000000ff */
[----:B------:R-:W3:Y:S10]  /*7c8a0*/  LDL.LU.64 R8, [R1+0x470] ;  /* 0x0004700001087983 */ /* 0x000ef40000300a00 */
[----:B--2---:R0:W-:Y:S01]  /*7c8b0*/  @P4 STG.E.U8 desc[UR40][R28.64], R24 ;  /* 0x000000181c004986 */ /* 0x0041e2000c101128 */
[----:B------:R-:W-:-:S02]  /*7c8c0*/  LOP3.LUT P4, RZ, R0, 0x2, RZ, 0xc0, !PT ;  /* 0x0000000200ff7812 */ /* 0x000fc4000788c0ff */
[----:B0-----:R-:W-:Y:S01]  /*7c8d0*/  PRMT R24, R4, 0x7770, RZ ;  /* 0x0000777004187816 */ /* 0x001fe200000000ff */
[----:B------:R-:W2:Y:S10]  /*7c8e0*/  LDL.LU.64 R28, [R1+0x468] ;  /* 0x00046800011c7983 */ /* 0x000eb40000300a00 */
[----:B------:R0:W-:Y:S01]  /*7c8f0*/  @P4 STG.E.U8 desc[UR40][R34.64], R24 ;  /* 0x0000001822004986 */ /* 0x0001e2000c101128 */
[----:B------:R-:W-:-:S02]  /*7c900*/  LOP3.LUT P4, RZ, R0, 0x1, RZ, 0xc0, !PT ;  /* 0x0000000100ff7812 */ /* 0x000fc4000788c0ff */
[----:B------:R-:W-:Y:S01]  /*7c910*/  PRMT R0, R4, 0x7771, RZ ;  /* 0x0000777104007816 */ /* 0x000fe200000000ff */
[----:B0-----:R-:W2:Y:S10]  /*7c920*/  LDL.LU.64 R34, [R1+0x1e78] ;  /* 0x001e780001227983 */ /* 0x001eb40000300a00 */
[----:B------:R0:W-:Y:S01]  /*7c930*/  @P4 STG.E.U8 desc[UR40][R12.64], R0 ;  /* 0x000000000c004986 */ /* 0x0001e2000c101128 */
[----:B------:R-:W-:-:S03]  /*7c940*/  LOP3.LUT P4, RZ, R3, 0x80000000, RZ, 0xc0, !PT ;  /* 0x8000000003ff7812 */ /* 0x000fc6000788c0ff */
[----:B------:R-:W2:Y:S01]  /*7c950*/  LDL.LU.64 R24, [R1+0x4a0] ;  /* 0x0004a00001187983 */ /* 0x000ea20000300a00 */
[----:B0-----:R-:W-:-:S03]  /*7c960*/  PRMT R0, R10, 0x7770, RZ ;  /* 0x000077700a007816 */ /* 0x001fc600000000ff */
[----:B------:R-:W3:Y:S06]  /*7c970*/  LDL.LU.64 R12, [R1+0x1e70] ;  /* 0x001e7000010c7983 */ /* 0x000eec0000300a00 */
[----:B------:R0:W-:Y:S01]  /*7c980*/  @P4 STG.E.U8 desc[UR40][R26.64], R0 ;  /* 0x000000001a004986 */ /* 0x0001e2000c101128 */
[C---:B------:R-:W-:Y:S02]  /*7c990*/  LOP3.LUT P4, RZ, R3.reuse, 0x40000000, RZ, 0xc0, !PT ;  /* 0x4000000003ff7812 */ /* 0x040fe4000788c0ff */
[----:B0-----:R-:W-:Y:S01]  /*7c9a0*/  PRMT R0, R10, 0x7771, RZ ;  /* 0x000077710a007816 */ /* 0x001fe200000000ff */
[----:B------:R-:W3:Y:S10]  /*7c9b0*/  LDL.LU.64 R26, [R1+0x1e68] ;  /* 0x001e6800011a7983 */ /* 0x000ef40000300a00 */
[----:B------:R0:W-:Y:S04]  /*7c9c0*/  @P4 STG.E.U8 desc[UR40][R16.64], R0 ;  /* 0x0000000010004986 */ /* 0x0001e8000c101128 */
[----:B0-----:R-:W3:Y:S01]  /*7c9d0*/  LDL.LU.64 R16, [R1+0x1e60] ;  /* 0x001e600001107983 */ /* 0x001ee20000300a00 */
[----:B------:R-:W-:-:S02]  /*7c9e0*/  LOP3.LUT P4, RZ, R3, 0x20000000, RZ, 0xc0, !PT ;  /* 0x2000000003ff7812 */ /* 0x000fc4000788c0ff */
[----:B------:R-:W-:Y:S02]  /*7c9f0*/  PRMT R0, R31, 0x7770, RZ ;  /* 0x000077701f007816 */ /* 0x000fe400000000ff */
[C---:B------:R-:W-:Y:S02]  /*7ca00*/  LOP3.LUT P5, RZ, R2.reuse, 0x80, RZ, 0xc0, !PT ;  /* 0x0000008002ff7812 */ /* 0x040fe400078ac0ff */
[C---:B------:R-:W-:Y:S02]  /*7ca10*/  LOP3.LUT P6, RZ, R2.reuse, 0x100, RZ, 0xc0, !PT ;  /* 0x0000010002ff7812 */ /* 0x040fe400078cc0ff */
[C---:B------:R-:W-:Y:S02]  /*7ca20*/  LOP3.LUT P0, RZ, R2.reuse, 0x200, RZ, 0xc0, !PT ;  /* 0x0000020002ff7812 */ /* 0x040fe4000780c0ff */
[C---:B------:R-:W-:Y:S02]  /*7ca30*/  LOP3.LUT P1, RZ, R2.reuse, 0x400, RZ, 0xc0, !PT ;  /* 0x0000040002ff7812 */ /* 0x040fe4000782c0ff */
[----:B------:R-:W-:-:S02]  /*7ca40*/  LOP3.LUT P2, RZ, R2, 0x800, RZ, 0xc0, !PT ;  /* 0x0000080002ff7812 */ /* 0x000fc4000784c0ff */
[----:B------:R-:W-:Y:S01]  /*7ca50*/  LOP3.LUT P3, RZ, R2, 0x1000, RZ, 0xc0, !PT ;  /* 0x0000100002ff7812 */ /* 0x000fe2000786c0ff */
[----:B--2---:R0:W-:Y:S01]  /*7ca60*/  @P4 STG.E.U8 desc[UR40][R24.64], R0 ;  /* 0x0000000018004986 */ /* 0x0041e2000c101128 */
[----:B------:R-:W-:Y:S02]  /*7ca70*/  LOP3.LUT P4, RZ, R3, 0x10000000, RZ, 0xc0, !PT ;  /* 0x1000000003ff7812 */ /* 0x000fe4000788c0ff */
[----:B0-----:R-:W-:-:S11]  /*7ca80*/  PRMT R0, R31, 0x7771, RZ ;  /* 0x000077711f007816 */ /* 0x001fd600000000ff */
[----:B------:R3:W-:Y:S02]  /*7ca90*/  @P4 STG.E.U8 desc[UR40][R6.64], R0 ;  /* 0x0000000006004986 */ /* 0x0007e4000c101128 */
[----:B---3--:R-:W-:-:S05]  /*7caa0*/  PRMT R0, R16, 0x7772, RZ ;  /* 0x0000777210007816 */ /* 0x008fca00000000ff */
[----:B------:R0:W-:Y:S02]  /*7cab0*/  @P5 STG.E.U8 desc[UR40][R22.64], R0 ;  /* 0x0000000016005986 */ /* 0x0001e4000c101128 */
[----:B0-----:R-:W-:-:S05]  /*7cac0*/  PRMT R0, R16, 0x7773, RZ ;  /* 0x0000777310007816 */ /* 0x001fca00000000ff */
        /* <DEDUP_REMOVED lines=10> */
[----:B------:R-:W3:Y:S04]  /*7cb70*/  LDL.LU.64 R20, [R1+0x458] ;  /* 0x0004580001147983 */ /* 0x000ee80000300a00 */
[----:B------:R-:W4:Y:S04]  /*7cb80*/  LDL.LU.64 R18, [R1+0x450] ;  /* 0x0004500001127983 */ /* 0x000f280000300a00 */
[----:B------:R-:W3:Y:S04]  /*7cb90*/  LDL.LU.64 R16, [R1+0x448] ;  /* 0x0004480001107983 */ /* 0x000ee80000300a00 */
[----:B------:R-:W3:Y:S01]  /*7cba0*/  LDL.LU.64 R14, [R1+0x440] ;  /* 0x00044000010e7983 */ /* 0x000ee20000300a00 */
[----:B------:R-:W-:-:S03]  /*7cbb0*/  LOP3.LUT P0, RZ, R2, 0x2000, RZ, 0xc0, !PT ;  /* 0x0000200002ff7812 */ /* 0x000fc6000780c0ff */
[----:B------:R-:W3:Y:S01]  /*7cbc0*/  LDL.LU.64 R8, [R1+0x438] ;  /* 0x0004380001087983 */ /* 0x000ee20000300a00 */
[----:B------:R-:W-:Y:S02]  /*7cbd0*/  PRMT R0, R27, 0x7772, RZ ;  /* 0x000077721b007816 */ /* 0x000fe400000000ff */
        /* <DEDUP_REMOVED lines=15> */
[----:B0-----:R-:W2:Y:S01]  /*7ccd0*/  LDL.LU.64 R28, [R1+0x430] ;  /* 0x00043000011c7983 */ /* 0x001ea20000300a00 */
[----:B------:R-:W-:-:S03]  /*7cce0*/  PRMT R0, R27, 0x7773, RZ ;  /* 0x000077731b007816 */ /* 0x000fc600000000ff */
[----:B------:R-:W2:Y:S02]  /*7ccf0*/  LDL.LU.64 R26, [R1+0x428] ;  /* 0x00042800011a7983 */ /* 0x000ea40000300a00 */
[----:B------:R-:W-:Y:S02]  /*7cd00*/  @P4 LOP3.LUT R3, R3, 0x1000000, RZ, 0xfc, !PT ;  /* 0x0100000003034812 */ /* 0x000fe400078efcff */
[C---:B------:R-:W-:Y:S01]  /*7cd10*/  LOP3.LUT P4, RZ, R2.reuse, 0x100000, RZ, 0xc0, !PT ;  /* 0x0010000002ff7812 */ /* 0x040fe2000788c0ff */
[----:B------:R-:W2:Y:S01]  /*7cd20*/  LDL.LU.64 R24, [R1+0x420] ;  /* 0x0004200001187983 */ /* 0x000ea20000300a00 */
[----:B------:R-:W-:Y:S02]  /*7cd30*/  LOP3.LUT R3, R3, 0xfdffffff, RZ, 0xc0, !PT ;  /* 0xfdffffff03037812 */ /* 0x000fe400078ec0ff */
[C---:B------:R-:W-:Y:S01]  /*7cd40*/  LOP3.LUT P1, RZ, R2.reuse, 0x4000, RZ, 0xc0, !PT ;  /* 0x0000400002ff7812 */ /* 0x040fe2000782c0ff */
[----:B------:R-:W2:Y:S01]  /*7cd50*/  LDL.LU.64 R6, [R1+0x418] ;  /* 0x0004180001067983 */ /* 0x000ea20000300a00 */
[----:B------:R-:W-:-:S02]  /*7cd60*/  LOP3.LUT P2, RZ, R2, 0x8000, RZ, 0xc0, !PT ;  /* 0x0000800002ff7812 */ /* 0x000fc4000784c0ff */
[C---:B------:R-:W-:Y:S01]  /*7cd70*/  LOP3.LUT P3, RZ, R2.reuse, 0x10000, RZ, 0xc0, !PT ;  /* 0x0001000002ff7812 */ /* 0x040fe2000786c0ff */
[----:B------:R-:W2:Y:S04]  /*7cd80*/  LDL.LU.64 R22, [R1+0x410] ;  /* 0x0004100001167983 */ /* 0x000ea80000300a00 */
[----:B------:R-:W-:Y:S02]  /*7cd90*/  @P4 LOP3.LUT R3, R3, 0x2000000, RZ, 0xfc, !PT ;  /* 0x0200000003034812 */ /* 0x000fe400078efcff */
[----:B------:R-:W-:Y:S02]  /*7cda0*/  LOP3.LUT P4, RZ, R2, 0x80000, RZ, 0xc0, !PT ;  /* 0x0008000002ff7812 */ /* 0x000fe4000788c0ff */
[----:B------:R-:W-:Y:S01]  /*7cdb0*/  LOP3.LUT R3, R3, 0xfbffffff, RZ, 0xc0, !PT ;  /* 0xfbffffff03037812 */ /* 0x000fe200078ec0ff */
[----:B---3--:R0:W-:Y:S10]  /*7cdc0*/  @P1 STG.E.U8 desc[UR40][R20.64], R0 ;  /* 0x0000000014001986 */ /* 0x0081f4000c101128 */
[----:B------:R-:W-:-:S02]  /*7cdd0*/  @P4 LOP3.LUT R3, R3, 0x4000000, RZ, 0xfc, !PT ;  /* 0x0400000003034812 */ /* 0x000fc400078efcff */
[----:B------:R-:W-:Y:S01]  /*7cde0*/  LOP3.LUT P4, RZ, R2, 0x40000, RZ, 0xc0, !PT ;  /* 0x0004000002ff7812 */ /* 0x000fe2000788c0ff */
[----:B0-----:R-:W3:Y:S01]  /*7cdf0*/  LDL.LU.64 R20, [R1+0x408] ;  /* 0x0004080001147983 */ /* 0x001ee20000300a00 */
[----:B------:R-:W-:Y:S02]  /*7ce00*/  LOP3.LUT R3, R3, 0xf7ffffff, RZ, 0xc0, !PT ;  /* 0xf7ffffff03037812 */ /* 0x000fe400078ec0ff */
[----:B------:R-:W-:-:S05]  /*7ce10*/  PRMT R0, R12, 0x7772, RZ ;  /* 0x000077720c007816 */ /* 0x000fca00000000ff */
[----:B----4-:R0:W-:Y:S04]  /*7ce20*/  @P2 STG.E.U8 desc[UR40][R18.64], R0 ;  /* 0x0000000012002986 */ /* 0x0101e8000c101128 */
[----:B------:R-:W-:Y:S02]  /*7ce30*/  @P4 LOP3.LUT R3, R3, 0x8000000, RZ, 0xfc, !PT ;  /* 0x0800000003034812 */ /* 0x000fe400078efcff */
[----:B------:R-:W-:Y:S02]  /*7ce40*/  LOP3.LUT P4, RZ, R2, 0x20000, RZ, 0xc0, !PT ;  /* 0x0002000002ff7812 */ /* 0x000fe4000788c0ff */
[----:B0-----:R-:W-:Y:S01]  /*7ce50*/  PRMT R0, R12, 0x7773, RZ ;  /* 0x000077730c007816 */ /* 0x001fe200000000ff */
[----:B------:R-:W4:Y:S04]  /*7ce60*/  LDL.LU.64 R18, [R1+0x400] ;  /* 0x0004000001127983 */ /* 0x000f280000300a00 */
[----:B------:R0:W-:Y:S02]  /*7ce70*/  @P3 STG.E.U8 desc[UR40][R16.64], R0 ;  /* 0x0000000010003986 */ /* 0x0001e4000c101128 */
[----:B0-----:R-:W-:-:S02]  /*7ce80*/  PRMT R0, R13, 0x7772, RZ ;  /* 0x000077720d007816 */ /* 0x001fc400000000ff */
[----:B------:R-:W3:Y:S04]  /*7ce90*/  LDL.LU.64 R16, [R1+0x3f8] ;  /* 0x0003f80001107983 */ /* 0x000ee80000300a00 */
[----:B------:R0:W-:Y:S01]  /*7cea0*/  @P4 STG.E.U8 desc[UR40][R14.64], R0 ;  /* 0x000000000e004986 */ /* 0x0001e2000c101128 */
[C---:B------:R-:W-:Y:S01]  /*7ceb0*/  LOP3.LUT P4, RZ, R3.reuse, 0x8000000, RZ, 0xc0, !PT ;  /* 0x0800000003ff7812 */ /* 0x040fe2000788c0ff */
[----:B0-----:R-:W-:Y:S02]  /*7cec0*/  IMAD.MOV.U32 R0, RZ, RZ, R13 ;  /* 0x000000ffff007224 */ /* 0x001fe400078e000d */
[----:B------:R-:W4:Y:S03]  /*7ced0*/  LDL.LU.64 R14, [R1+0x3f0] ;  /* 0x0003f000010e7983 */ /* 0x000f260000300a00 */
[----:B------:R-:W-:Y:S01]  /*7cee0*/  PRMT R0, R0, 0x7773, RZ ;  /* 0x0000777300007816 */ /* 0x000fe200000000ff */
[----:B------:R-:W4:Y:S06]  /*7cef0*/  LDL.LU.64 R12, [R1+0x3e8] ;  /* 0x0003e800010c7983 */ /* 0x000f2c0000300a00 */
[----:B------:R0:W-:Y:S01]  /*7cf00*/  @P4 STG.E.U8 desc[UR40][R8.64], R0 ;  /* 0x0000000008004986 */ /* 0x0001e2000c101128 */
[----:B------:R-:W-:-:S02]  /*7cf10*/  LOP3.LUT P4, RZ, R3, 0x4000000, RZ, 0xc0, !PT ;  /* 0x0400000003ff7812 */ /* 0x000fc4000788c0ff */
[----:B0-----:R-:W-:Y:S01]  /*7cf20*/  PRMT R0, R34, 0x7772, RZ ;  /* 0x0000777222007816 */ /* 0x001fe200000000ff */
[----:B------:R-:W4:Y:S10]  /*7cf30*/  LDL.LU.64 R8, [R1+0x3e0] ;  /* 0x0003e00001087983 */ /* 0x000f340000300a00 */
[----:B--2---:R0:W-:Y:S01]  /*7cf40*/  @P4 STG.E.U8 desc[UR40][R28.64], R0 ;  /* 0x000000001c004986 */ /* 0x0041e2000c101128 */
[----:B------:R-:W-:-:S02]  /*7cf50*/  LOP3.LUT P4, RZ, R3, 0x2000000, RZ, 0xc0, !PT ;  /* 0x0200000003ff7812 */ /* 0x000fc4000788c0ff */
[----:B0-----:R-:W-:Y:S01]  /*7cf60*/  PRMT R0, R34, 0x7773, RZ ;  /* 0x0000777322007816 */ /* 0x001fe200000000ff */
[----:B------:R-:W2:Y:S10]  /*7cf70*/  LDL.LU.64 R28, [R1+0x3d0] ;  /* 0x0003d000011c7983 */ /* 0x000eb40000300a00 */
[----:B------:R0:W-:Y:S04]  /*7cf80*/  @P4 STG.E.U8 desc[UR40][R26.64], R0 ;  /* 0x000000001a004986 */ /* 0x0001e8000c101128 */
[----:B0-----:R-:W2:Y:S01]  /*7cf90*/  LDL.LU.64 R26, [R1+0x1e58] ;  /* 0x001e5800011a7983 */ /* 0x001ea20000300a00 */
[----:B------:R-:W-:-:S02]  /*7cfa0*/  LOP3.LUT P4, RZ, R3, 0x1000000, RZ, 0xc0, !PT ;  /* 0x0100000003ff7812 */ /* 0x000fc4000788c0ff */
[----:B------:R-:W-:-:S11]  /*7cfb0*/  PRMT R0, R35, 0x7772, RZ ;  /* 0x0000777223007816 */ /* 0x000fd600000000ff */
        /* <DEDUP_REMOVED lines=9> */
[----:B---3--:R0:W-:Y:S01]  /*7d050*/  @P4 STG.E.U8 desc[UR40][R20.64], R0 ;  /* 0x0000000014004986 */ /* 0x0081e2000c101128 */
[----:B------:R-:W-:Y:S02]  /*7d060*/  LOP3.LUT P4, RZ, R3, 0x100000, RZ, 0xc0, !PT ;  /* 0x0010000003ff7812 */ /* 0x000fe4000788c0ff */
[C---:B------:R-:W-:Y:S02]  /*7d070*/  LOP3.LUT P5, RZ, R5.reuse, 0x80, RZ, 0xc0, !PT ;  /* 0x0000008005ff7812 */ /* 0x040fe400078ac0ff */
[----:B------:R-:W-:Y:S02]  /*7d080*/  LOP3.LUT P6, RZ, R5, 0x40, RZ, 0xc0, !PT ;  /* 0x0000004005ff7812 */ /* 0x000fe400078cc0ff */
[----:B0-----:R-:W-:-:S07]  /*7d090*/  PRMT R0, R32, 0x7772, RZ ;  /* 0x0000777220007816 */ /* 0x001fce00000000ff */
[----:B----4-:R0:W-:Y:S01]  /*7d0a0*/  @P4 STG.E.U8 desc[UR40][R18.64], R0 ;  /* 0x0000000012004986 */ /* 0x0101e2000c101128 */
[----:B------:R-:W-:Y:S02]  /*7d0b0*/  LOP3.LUT P0, RZ, R5, 0x20, RZ, 0xc0, !PT ;  /* 0x0000002005ff7812 */ /* 0x000fe4000780c0ff */
[----:B0-----:R-:W-:-:S05]  /*7d0c0*/  PRMT R0, R32, 0x7773, RZ ;  /* 0x0000777320007816 */ /* 0x001fca00000000ff */
[----:B------:R0:W-:Y:S01]  /*7d0d0*/  @P5 STG.E.U8 desc[UR40][R16.64], R0 ;  /* 0x0000000010005986 */ /* 0x0001e2000c101128 */
        /* <DEDUP_REMOVED lines=8> */
[----:B------:R0:W-:Y:S02]  /*7d160*/  @P1 STG.E.U8 desc[UR40][R8.64], R0 ;  /* 0x0000000008001986 */ /* 0x0001e4000c101128 */
[----:B0-----:R-:W-:-:S05]  /*7d170*/  PRMT R0, R37, 0x7773, RZ ;  /* 0x0000777325007816 */ /* 0x001fca00000000ff */
[----:B--2---:R0:W-:Y:S04]  /*7d180*/  @P2 STG.E.U8 desc[UR40][R26.64], R0 ;  /* 0x000000001a002986 */ /* 0x0041e8000c101128 */
[----:B0-----:R-:W2:Y:S01]  /*7d190*/  LDL.LU.64 R26, [R1+0x1e50] ;  /* 0x001e5000011a7983 */ /* 0x001ea20000300a00 */
[----:B------:R-:W-:-:S03]  /*7d1a0*/  PRMT R0, R33, 0x7772, RZ ;  /* 0x0000777221007816 */ /* 0x000fc600000000ff */
[----:B------:R-:W3:Y:S04]  /*7d1b0*/  LDL.LU.64 R36, [R1+0x3c8] ;  /* 0x0003c80001247983 */ /* 0x000ee80000300a00 */
[----:B------:R0:W-:Y:S04]  /*7d1c0*/  @P3 STG.E.U8 desc[UR40][R28.64], R0 ;  /* 0x000000001c003986 */ /* 0x0001e8000c101128 */
[----:B0-----:R-:W4:Y:S01]  /*7d1d0*/  LDL.LU.64 R28, [R1+0x3c0] ;  /* 0x0003c000011c7983 */ /* 0x001f220000300a00 */
[C---:B------:R-:W-:Y:S02]  /*7d1e0*/  LOP3.LUT P0, RZ, R5.reuse, 0x2, RZ, 0xc0, !PT ;  /* 0x0000000205ff7812 */ /* 0x040fe4000780c0ff */
[----:B------:R-:W-:Y:S01]  /*7d1f0*/  LOP3.LUT P1, RZ, R5, 0x1, RZ, 0xc0, !PT ;  /* 0x0000000105ff7812 */ /* 0x000fe2000782c0ff */
[----:B------:R-:W2:Y:S01]  /*7d200*/  LDL.LU.64 R16, [R1+0x3b8] ;  /* 0x0003b80001107983 */ /* 0x000ea20000300a00 */
[----:B------:R-:W-:-:S03]  /*7d210*/  PRMT R0, R33, 0x7773, RZ ;  /* 0x0000777321007816 */ /* 0x000fc600000000ff */
[----:B------:R-:W2:Y:S04]  /*7d220*/  LDL.LU.64 R14, [R1+0x3b0] ;  /* 0x0003b000010e7983 */ /* 0x000ea80000300a00 */
[----:B------:R-:W2:Y:S04]  /*7d230*/  LDL.LU.64 R8, [R1+0x3a8] ;  /* 0x0003a80001087983 */ /* 0x000ea80000300a00 */
[----:B------:R-:W2:Y:S04]  /*7d240*/  LDL.LU R12, [R1+0x120] ;  /* 0x00012000010c7983 */ /* 0x000ea80000300800 */
[----:B------:R-:W2:Y:S04]  /*7d250*/  LDL.LU.64 R32, [R1+0x398] ;  /* 0x0003980001207983 */ /* 0x000ea80000300a00 */
[----:B------:R-:W2:Y:S04]  /*7d260*/  LDL.LU R13, [R1+0x124] ;  /* 0x00012400010d7983 */ /* 0x000ea80000300800 */
[----:B---3--:R0:W-:Y:S02]  /*7d270*/  @P0 STG.E.U8 desc[UR40][R36.64], R0 ;  /* 0x0000000024000986 */ /* 0x0081e4000c101128 */
[----:B0-----:R-:W-:-:S02]  /*7d280*/  PRMT R0, R4, 0x7772, RZ ;  /* 0x0000777204007816 */ /* 0x001fc400000000ff */
[----:B------:R-:W3:Y:S04]  /*7d290*/  LDL.LU.64 R36, [R1+0x390] ;  /* 0x0003900001247983 */ /* 0x000ee80000300a00 */
[----:B----4-:R0:W-:Y:S04]  /*7d2a0*/  @P1 STG.E.U8 desc[UR40][R28.64], R0 ;  /* 0x000000001c001986 */ /* 0x0101e8000c101128 */
[----:B0-----:R-:W4:Y:S04]  /*7d2b0*/  LDL.LU.64 R28, [R1+0x388] ;  /* 0x00038800011c7983 */ /* 0x001f280000300a00 */
[----:B------:R-:W3:Y:S01]  /*7d2c0*/  LDL.LU R20, [R1+0x128] ;  /* 0x0001280001147983 */ /* 0x000ee20000300800 */
[----:B--2---:R-:W-:-:S02]  /*7d2d0*/  LOP3.LUT P4, RZ, R26, 0x200000, RZ, 0xc0, !PT ;  /* 0x002000001aff7812 */ /* 0x004fc4000788c0ff */
        /* <DEDUP_REMOVED lines=17> */
[C---:B------:R-:W-:Y:S01]  /*7d3f0*/  LOP3.LUT P4, RZ, R26.reuse, 0x8000000, RZ, 0xc0, !PT ;  /* 0x080000001aff7812 */ /* 0x040fe2000788c0ff */
[----:B---3--:R0:W-:Y:S04]  /*7d400*/  STL [R1+0x1e48], R20 ;  /* 0x001e481401007387 */ /* 0x0081e80000100800 */
[----:B0-----:R-:W2:Y:S01]  /*7d410*/  LDL.LU.64 R20, [R1+0x380] ;  /* 0x0003800001147983 */ /* 0x001ea20000300a00 */
[----:B------:R-:W-:Y:S02]  /*7d420*/  LOP3.LUT R3, R3, 0xfffbffff, RZ, 0xc0, !PT ;  /* 0xfffbffff03037812 */ /* 0x000fe400078ec0ff */
[----:B------:R-:W-:Y:S01]  /*7d430*/  LOP3.LUT P2, RZ, R26, 0x80000000, RZ, 0xc0, !PT ;  /* 0x800000001aff7812 */ /* 0x000fe2000784c0ff */
[----:B------:R-:W3:Y:S04]  /*7d440*/  LDL.LU.64 R24, [R1+0x378] ;  /* 0x0003780001187983 */ /* 0x000ee80000300a00 */
[----:B------:R-:W-:-:S02]  /*7d450*/  @P4 LOP3.LUT R3, R3, 0x40000, RZ, 0xfc, !PT ;  /* 0x0004000003034812 */ /* 0x000fc400078efcff */
[C---:B------:R-:W-:Y:S02]  /*7d460*/  LOP3.LUT P4, RZ, R26.reuse, 0x10000000, RZ, 0xc0, !PT ;  /* 0x100000001aff7812 */ /* 0x040fe4000788c0ff */
[----:B------:R-:W-:Y:S02]  /*7d470*/  LOP3.LUT P3, RZ, R26, 0x40000000, RZ, 0xc0, !PT ;  /* 0x400000001aff7812 */ /* 0x000fe4000786c0ff */
[----:B------:R-:W-:Y:S02]  /*7d480*/  LOP3.LUT R3, R3, 0xfff7ffff, RZ, 0xc0, !PT ;  /* 0xfff7ffff03037812 */ /* 0x000fe400078ec0ff */
[----:B------:R-:W-:Y:S02]  /*7d490*/  PRMT R0, R4, 0x7773, RZ ;  /* 0x0000777304007816 */ /* 0x000fe400000000ff */
[----:B------:R-:W3:Y:S05]  /*7d4a0*/  LDL.LU R4, [R1+0x12c] ;  /* 0x00012c0001047983 */ /* 0x000eea0000300800 */
[----:B------:R-:W-:Y:S01]  /*7d4b0*/  @P4 LOP3.LUT R3, R3, 0x80000, RZ, 0xfc, !PT ;  /* 0x0008000003034812 */ /* 0x000fe200078efcff */
[----:B------:R0:W-:Y:S01]  /*7d4c0*/  @P2 STG.E.U8 desc[UR40][R16.64], R0 ;  /* 0x0000000010002986 */ /* 0x0001e2000c101128 */
[----:B------:R-:W-:-:S03]  /*7d4d0*/  LOP3.LUT P4, RZ, R26, 0x20000000, RZ, 0xc0, !PT ;  /* 0x200000001aff7812 */ /* 0x000fc6000788c0ff */
[----:B------:R-:W3:Y:S04]  /*7d4e0*/  LDL.LU.64 R6, [R1+0x370] ;  /* 0x0003700001067983 */ /* 0x000ee80000300a00 */
[----:B------:R-:W3:Y:S01]  /*7d4f0*/  LDL.LU R34, [R1+0x110] ;  /* 0x0001100001227983 */ /* 0x000ee20000300800 */
[----:B0-----:R-:W-:-:S03]  /*7d500*/  PRMT R0, R10, 0x7772, RZ ;  /* 0x000077720a007816 */ /* 0x001fc600000000ff */
[----:B------:R-:W3:Y:S04]  /*7d510*/  LDL.LU.64 R22, [R1+0x368] ;  /* 0x0003680001167983 */ /* 0x000ee80000300a00 */
[----:B------:R0:W-:Y:S04]  /*7d520*/  @P3 STG.E.U8 desc[UR40][R14.64], R0 ;  /* 0x000000000e003986 */ /* 0x0001e8000c101128 */
[----:B------:R-:W3:Y:S01]  /*7d530*/  LDL.LU.64 R16, [R1+0x360] ;  /* 0x0003600001107983 */ /* 0x000ee20000300a00 */
[----:B0-----:R-:W-:-:S03]  /*7d540*/  PRMT R0, R10, 0x7773, RZ ;  /* 0x000077730a007816 */ /* 0x001fc600000000ff */
[----:B------:R-:W3:Y:S04]  /*7d550*/  LDL.LU.64 R14, [R1+0x358] ;  /* 0x00035800010e7983 */ /* 0x000ee80000300a00 */
[----:B------:R0:W-:Y:S01]  /*7d560*/  @P4 STG.E.U8 desc[UR40][R8.64], R0 ;  /* 0x0000000008004986 */ /* 0x0001e2000c101128 */
[----:B------:R-:W-:-:S03]  /*7d570*/  LOP3.LUT P4, RZ, R3, 0x80000, RZ, 0xc0, !PT ;  /* 0x0008000003ff7812 */ /* 0x000fc6000788c0ff */
[----:B------:R-:W3:Y:S04]  /*7d580*/  LDL.LU R18, [R1+0x114] ;  /* 0x0001140001127983 */ /* 0x000ee80000300800 */
[----:B------:R-:W3:Y:S01]  /*7d590*/  LDL.LU.64 R10, [R1+0x350] ;  /* 0x00035000010a7983 */ /* 0x000ee20000300a00 */
[----:B0-----:R-:W-:-:S03]  /*7d5a0*/  PRMT R0, R31, 0x7772, RZ ;  /* 0x000077721f007816 */ /* 0x001fc600000000ff */
[----:B------:R-:W3:Y:S04]  /*7d5b0*/  LDL.LU.64 R8, [R1+0x348] ;  /* 0x0003480001087983 */ /* 0x000ee80000300a00 */
[----:B------:R0:W-:Y:S01]  /*7d5c0*/  @P4 STG.E.U8 desc[UR40][R32.64], R0 ;  /* 0x0000000020004986 */ /* 0x0001e2000c101128 */
[----:B------:R-:W-:Y:S02]  /*7d5d0*/  LOP3.LUT P4, RZ, R3, 0x40000, RZ, 0xc0, !PT ;  /* 0x0004000003ff7812 */ /* 0x000fe4000788c0ff */
[----:B0-----:R-:W-:Y:S01]  /*7d5e0*/  PRMT R0, R31, 0x7773, RZ ;  /* 0x000077731f007816 */ /* 0x001fe200000000ff */
[----:B------:R-:W3:Y:S10]  /*7d5f0*/  LDL.LU.64 R32, [R1+0x340] ;  /* 0x0003400001207983 */ /* 0x000ef40000300a00 */
[----:B------:R0:W-:Y:S01]  /*7d600*/  @P4 STG.E.U8 desc[UR40][R36.64], R0 ;  /* 0x0000000024004986 */ /* 0x0001e2000c101128 */
[----:B------:R-:W-:-:S02]  /*7d610*/  LOP3.LUT P4, RZ, R3, 0x20000, RZ, 0xc0, !PT ;  /* 0x0002000003ff7812 */ /* 0x000fc4000788c0ff */
[----:B0-----:R-:W-:Y:S01]  /*7d620*/  PRMT R0, R12, 0x7770, RZ ;  /* 0x000077700c007816 */ /* 0x001fe200000000ff */
[----:B------:R-:W3:Y:S10]  /*7d630*/  LDL.LU.64 R36, [R1+0x338] ;  /* 0x0003380001247983 */ /* 0x000ef40000300a00 */
[----:B----4-:R0:W-:Y:S01]  /*7d640*/  @P4 STG.E.U8 desc[UR40][R28.64], R0 ;  /* 0x000000001c004986 */ /* 0x0101e2000c101128 */
[----:B------:R-:W-:-:S02]  /*7d650*/  LOP3.LUT P4, RZ, R3, 0x10000, RZ, 0xc0, !PT ;  /* 0x0001000003ff7812 */ /* 0x000fc4000788c0ff */
[----:B0-----:R-:W-:Y:S01]  /*7d660*/  PRMT R0, R12, 0x7771, RZ ;  /* 0x000077710c007816 */ /* 0x001fe200000000ff */
[----:B------:R-:W4:Y:S10]  /*7d670*/  LDL.LU.64 R28, [R1+0x330] ;  /* 0x00033000011c7983 */ /* 0x000f340000300a00 */
[----:B--2---:R0:W-:Y:S04]  /*7d680*/  @P4 STG.E.U8 desc[UR40][R20.64], R0 ;  /* 0x0000000014004986 */ /* 0x0041e8000c101128 */
[----:B0-----:R-:W2:Y:S01]  /*7d690*/  LDL.LU R20, [R1+0x1e48] ;  /* 0x001e480001147983 */ /* 0x001ea20000300800 */
[----:B------:R-:W-:-:S02]  /*7d6a0*/  LOP3.LUT P4, RZ, R3, 0x8000, RZ, 0xc0, !PT ;  /* 0x0000800003ff7812 */ /* 0x000fc4000788c0ff */
[----:B------:R-:W-:-:S11]  /*7d6b0*/  PRMT R0, R13, 0x7770, RZ ;  /* 0x000077700d007816 */ /* 0x000fd600000000ff */
[----:B---3--:R0:W-:Y:S01]  /*7d6c0*/  @P4 STG.E.U8 desc[UR40][R24.64], R0 ;  /* 0x0000000018004986 */ /* 0x0081e2000c101128 */
[----:B------:R-:W-:Y:S02]  /*7d6d0*/  LOP3.LUT P4, RZ, R3, 0x4000, RZ, 0xc0, !PT ;  /* 0x0000400003ff7812 */ /* 0x000fe4000788c0ff */
[----:B0-----:R-:W-:-:S11]  /*7d6e0*/  PRMT R0, R13, 0x7771, RZ ;  /* 0x000077710d007816 */ /* 0x001fd600000000ff */
[----:B------:R2:W-:Y:S01]  /*7d6f0*/  @P4 STG.E.U8 desc[UR40][R6.64], R0 ;  /* 0x0000000006004986 */ /* 0x0005e2000c101128 */
[----:B------:R-:W-:Y:S02]  /*7d700*/  LOP3.LUT P4, RZ, R3, 0x2000, RZ, 0xc0, !PT ;  /* 0x0000200003ff7812 */ /* 0x000fe4000788c0ff */
[C---:B------:R-:W-:Y:S02]  /*7d710*/  LOP3.LUT P5, RZ, R26.reuse, 0x100000, RZ, 0xc0, !PT ;  /* 0x001000001aff7812 */ /* 0x040fe400078ac0ff */
[C---:B------:R-:W-:Y:S02]  /*7d720*/  LOP3.LUT P6, RZ, R26.reuse, 0x80000, RZ, 0xc0, !PT ;  /* 0x000800001aff7812 */ /* 0x040fe400078cc0ff */
[C---:B------:R-:W-:Y:S02]  /*7d730*/  LOP3.LUT P0, RZ, R26.reuse, 0x40000, RZ, 0xc0, !PT ;  /* 0x000400001aff7812 */ /* 0x040fe4000780c0ff */
[C---:B------:R-:W-:Y:S02]  /*7d740*/  LOP3.LUT P1, RZ, R26.reuse, 0x20000, RZ, 0xc0, !PT ;  /* 0x000200001aff7812 */ /* 0x040fe4000782c0ff */
[----:B------:R-:W-:-:S02]  /*7d750*/  LOP3.LUT P2, RZ, R26, 0x10000, RZ, 0xc0, !PT ;  /* 0x000100001aff7812 */ /* 0x000fc4000784c0ff */
[----:B------:R-:W-:Y:S01]  /*7d760*/  LOP3.LUT P3, RZ, R26, 0x8000, RZ, 0xc0, !PT ;  /* 0x000080001aff7812 */ /* 0x000fe2000786c0ff */
[----:B------:R-:W-:Y:S04]  /*7d770*/  STL.64 [R1+0x1e30], R12 ;  /* 0x001e300c01007387 */ /* 0x000fe80000100a00 */
[----:B------:R-:W-:Y:S01]  /*7d780*/  STL.64 [R1+0x1e38], R4 ;  /* 0x001e380401007387 */ /* 0x000fe20000100a00 */
[----:B--2---:R-:W-:-:S05]  /*7d790*/  PRMT R0, R20, 0x7770, RZ ;  /* 0x0000777014007816 */ /* 0x004fca00000000ff */
        /* <DEDUP_REMOVED lines=12> */
[C---:B0-----:R-:W-:Y:S02]  /*7d860*/  PRMT R0, R18.reuse, 0x7770, RZ ;  /* 0x0000777012007816 */ /* 0x041fe400000000ff */
[----:B------:R-:W2:Y:S04]  /*7d870*/  LDL.LU.64 R32, [R1+0x328] ;  /* 0x0003280001207983 */ /* 0x000ea80000300a00 */
[----:B------:R0:W-:Y:S02]  /*7d880*/  @P2 STG.E.U8 desc[UR40][R36.64], R0 ;  /* 0x0000000024002986 */ /* 0x0001e4000c101128 */
[----:B0-----:R-:W-:-:S05]  /*7d890*/  PRMT R0, R18, 0x7771, RZ ;  /* 0x0000777112007816 */ /* 0x001fca00000000ff */
[----:B----4-:R0:W-:Y:S04]  /*7d8a0*/  @P3 STG.E.U8 desc[UR40][R28.64], R0 ;  /* 0x000000001c003986 */ /* 0x0101e8000c101128 */
[----:B0-----:R-:W3:Y:S04]  /*7d8b0*/  LDL.LU.64 R28, [R1+0x320] ;  /* 0x00032000011c7983 */ /* 0x001ee80000300a00 */
[----:B------:R-:W4:Y:S04]  /*7d8c0*/  LDL.LU.64 R16, [R1+0x318] ;  /* 0x0003180001107983 */ /* 0x000f280000300a00 */
[----:B------:R-:W2:Y:S04]  /*7d8d0*/  LDL.LU.64 R14, [R1+0x310] ;  /* 0x00031000010e7983 */ /* 0x000ea80000300a00 */
[----:B------:R-:W2:Y:S04]  /*7d8e0*/  LDL.LU.64 R8, [R1+0x308] ;  /* 0x0003080001087983 */ /* 0x000ea80000300a00 */
[----:B------:R-:W2:Y:S01]  /*7d8f0*/  LDL.LU R19, [R1+0x118] ;  /* 0x0001180001137983 */ /* 0x000ea20000300800 */
[----:B------:R-:W-:-:S02]  /*7d900*/  LOP3.LUT P0, RZ, R26, 0x4000, RZ, 0xc0, !PT ;  /* 0x000040001aff7812 */ /* 0x000fc4000780c0ff */
[----:B------:R-:W-:Y:S01]  /*7d910*/  LOP3.LUT P1, RZ, R26, 0x2000, RZ, 0xc0, !PT ;  /* 0x000020001aff7812 */ /* 0x000fe2000782c0ff */
[----:B------:R-:W3:Y:S01]  /*7d920*/  LDL.LU R36, [R1+0x11c] ;  /* 0x00011c0001247983 */ /* 0x000ee20000300800 */
[----:B------:R-:W-:-:S03]  /*7d930*/  IMAD.MOV.U32 R31, RZ, RZ, R30 ;  /* 0x000000ffff1f7224 */ /* 0x000fc600078e001e */
[----:B------:R-:W3:Y:S04]  /*7d940*/  LDL.LU R37, [R1+0x100] ;  /* 0x0001000001257983 */ /* 0x000ee80000300800 */
[----:B------:R-:W3:Y:S04]  /*7d950*/  LDL.LU R11, [R1+0x104] ;  /* 0x00010400010b7983 */ /* 0x000ee80000300800 */
[----:B------:R-:W3:Y:S01]  /*7d960*/  LDL.LU R30, [R1+0x108] ;  /* 0x00010800011e7983 */ /* 0x000ee20000300800 */
[----:B--2---:R-:W-:-:S05]  /*7d970*/  PRMT R0, R19, 0x7770, RZ ;  /* 0x0000777013007816 */ /* 0x004fca00000000ff */
[----:B------:R0:W-:Y:S02]  /*7d980*/  @P0 STG.E.U8 desc[UR40][R32.64], R0 ;  /* 0x0000000020000986 */ /* 0x0001e4000c101128 */
[----:B0-----:R-:W-:Y:S02]  /*7d990*/  PRMT R0, R19, 0x7771, RZ ;  /* 0x0000777113007816 */ /* 0x001fe400000000ff */
[----:B------:R-:W2:Y:S04]  /*7d9a0*/  LDL.LU.64 R32, [R1+0x300] ;  /* 0x0003000001207983 */ /* 0x000ea80000300a00 */
[----:B------:R-:W-:Y:S04]  /*7d9b0*/  STL.64 [R1+0x1e08], R18 ;  /* 0x001e081201007387 */ /* 0x000fe80000100a00 */
[----:B---3--:R0:W-:Y:S04]  /*7d9c0*/  @P1 STG.E.U8 desc[UR40][R28.64], R0 ;  /* 0x000000001c001986 */ /* 0x0081e8000c101128 */
[----:B0-----:R-:W3:Y:S04]  /*7d9d0*/  LDL.LU.64 R28, [R1+0x2f8] ;  /* 0x0002f800011c7983 */ /* 0x001ee80000300a00 */
[----:B------:R-:W2:Y:S04]  /*7d9e0*/  LDL.LU R10, [R1+0x10c] ;  /* 0x00010c00010a7983 */ /* 0x000ea80000300800 */
[----:B------:R-:W2:Y:S01]  /*7d9f0*/  LDL.LU.64 R4, [R1+0x2e8] ;  /* 0x0002e80001047983 */ /* 0x000ea20000300a00 */
        /* <DEDUP_REMOVED lines=17> */
[----:B--2---:R0:W-:Y:S04]  /*7db10*/  STL.64 [R1+0x1e40], R4 ;  /* 0x001e400401007387 */ /* 0x0041e80000100a00 */
[----:B0-----:R-:W2:Y:S06]  /*7db20*/  LDL.LU.64 R4, [R1+0x2f0] ;  /* 0x0002f00001047983 */ /* 0x001eac0000300a00 */
[----:B------:R-:W-:-:S02]  /*7db30*/  @P4 LOP3.LUT R3, R3, 0x200, RZ, 0xfc, !PT ;  /* 0x0000020003034812 */ /* 0x000fc400078efcff */
[C---:B------:R-:W-:Y:S01]  /*7db40*/  LOP3.LUT P4, RZ, R26.reuse, 0x100, RZ, 0xc0, !PT ;  /* 0x000001001aff7812 */ /* 0x040fe2000788c0ff */
[----:B------:R-:W2:Y:S01]  /*7db50*/  LDL.LU R35, [R1+0xf0] ;  /* 0x0000f00001237983 */ /* 0x000ea20000300800 */
[----:B------:R-:W-:Y:S02]  /*7db60*/  LOP3.LUT R3, R3, 0xfffffbff, RZ, 0xc0, !PT ;  /* 0xfffffbff03037812 */ /* 0x000fe400078ec0ff */
[C---:B------:R-:W-:Y:S01]  /*7db70*/  LOP3.LUT P2, RZ, R26.reuse, 0x1000, RZ, 0xc0, !PT ;  /* 0x000010001aff7812 */ /* 0x040fe2000784c0ff */
[----:B------:R-:W2:Y:S01]  /*7db80*/  LDL.LU.64 R12, [R1+0x2e0] ;  /* 0x0002e000010c7983 */ /* 0x000ea20000300a00 */
[----:B------:R-:W-:Y:S02]  /*7db90*/  LOP3.LUT P3, RZ, R26, 0x800, RZ, 0xc0, !PT ;  /* 0x000008001aff7812 */ /* 0x000fe4000786c0ff */
[----:B------:R-:W-:Y:S01]  /*7dba0*/  PRMT R0, R36, 0x7770, RZ ;  /* 0x0000777024007816 */ /* 0x000fe200000000ff */
[----:B------:R-:W2:Y:S04]  /*7dbb0*/  LDL.LU R21, [R1+0xf4] ;  /* 0x0000f40001157983 */ /* 0x000ea80000300800 */
[----:B------:R-:W-:Y:S01]  /*7dbc0*/  @P4 LOP3.LUT R3, R3, 0x400, RZ, 0xfc, !PT ;  /* 0x0000040003034812 */ /* 0x000fe200078efcff */
[----:B------:R-:W2:Y:S01]  /*7dbd0*/  LDL.LU.64 R18, [R1+0x2d0] ;  /* 0x0002d00001127983 */ /* 0x000ea20000300a00 */
[----:B------:R-:W-:-:S02]  /*7dbe0*/  LOP3.LUT P4, RZ, R26, 0x200, RZ, 0xc0, !PT ;  /* 0x000002001aff7812 */ /* 0x000fc4000788c0ff */
[----:B------:R-:W-:Y:S01]  /*7dbf0*/  LOP3.LUT R3, R3, 0xfffff7ff, RZ, 0xc0, !PT ;  /* 0xfffff7ff03037812 */ /* 0x000fe200078ec0ff */
[----:B----4-:R0:W-:Y:S04]  /*7dc00*/  @P2 STG.E.U8 desc[UR40][R16.64], R0 ;  /* 0x0000000010002986 */ /* 0x0101e8000c101128 */
[----:B------:R-:W4:Y:S06]  /*7dc10*/  LDL.LU.64 R24, [R1+0x2c8] ;  /* 0x0002c80001187983 */ /* 0x000f2c0000300a00 */
[----:B------:R-:W-:-:S02]  /*7dc20*/  @P4 LOP3.LUT R3, R3, 0x800, RZ, 0xfc, !PT ;  /* 0x0000080003034812 */ /* 0x000fc400078efcff */
[----:B------:R-:W-:Y:S01]  /*7dc30*/  LOP3.LUT P4, RZ, R26, 0x400, RZ, 0xc0, !PT ;  /* 0x000004001aff7812 */ /* 0x000fe2000788c0ff */
[----:B0-----:R-:W4:Y:S01]  /*7dc40*/  LDL.LU R16, [R1+0xf8] ;  /* 0x0000f80001107983 */ /* 0x001f220000300800 */
[----:B------:R-:W-:-:S05]  /*7dc50*/  PRMT R0, R36, 0x7771, RZ ;  /* 0x0000777124007816 */ /* 0x000fca00000000ff */
[----:B------:R0:W-:Y:S02]  /*7dc60*/  @P3 STG.E.U8 desc[UR40][R14.64], R0 ;  /* 0x000000000e003986 */ /* 0x0001e4000c101128 */
[----:B0-----:R-:W-:-:S05]  /*7dc70*/  PRMT R0, R37, 0x7770, RZ ;  /* 0x0000777025007816 */ /* 0x001fca00000000ff */
[----:B------:R0:W-:Y:S01]  /*7dc80*/  @P4 STG.E.U8 desc[UR40][R8.64], R0 ;  /* 0x0000000008004986 */ /* 0x0001e2000c101128 */
[----:B------:R-:W-:Y:S02]  /*7dc90*/  LOP3.LUT P4, RZ, R3, 0x800, RZ, 0xc0, !PT ;  /* 0x0000080003ff7812 */ /* 0x000fe4000788c0ff */
[----:B0-----:R-:W-:-:S11]  /*7dca0*/  PRMT R0, R37, 0x7771, RZ ;  /* 0x0000777125007816 */ /* 0x001fd600000000ff */
[----:B------:R0:W-:Y:S01]  /*7dcb0*/  @P4 STG.E.U8 desc[UR40][R32.64], R0 ;  /* 0x0000000020004986 */ /* 0x0001e2000c101128 */
[----:B------:R-:W-:Y:S02]  /*7dcc0*/  LOP3.LUT P4, RZ, R3, 0x400, RZ, 0xc0, !PT ;  /* 0x0000040003ff7812 */ /* 0x000fe4000788c0ff */
[----:B0-----:R-:W-:-:S11]  /*7dcd0*/  PRMT R0, R11, 0x7770, RZ ;  /* 0x000077700b007816 */ /* 0x001fd600000000ff */
[----:B---3--:R0:W-:Y:S01]  /*7dce0*/  @P4 STG.E.U8 desc[UR40][R28.64], R0 ;  /* 0x000000001c004986 */ /* 0x0081e2000c101128 */
[----:B------:R-:W-:-:S03]  /*7dcf0*/  LOP3.LUT P4, RZ, R3, 0x200, RZ, 0xc0, !PT ;  /* 0x0000020003ff7812 */ /* 0x000fc6000788c0ff */
[----:B------:R1:W-:Y:S01]  /*7dd00*/  STL.64 [R1+0x1e18], R36 ;  /* 0x001e182401007387 */ /* 0x0003e20000100a00 */
[----:B0-----:R-:W-:-:S03]  /*7dd10*/  PRMT R0, R11, 0x7771, RZ ;  /* 0x000077710b007816 */ /* 0x001fc600000000ff */
[----:B-1----:R-:W3:Y:S04]  /*7dd20*/  LDL.LU.64 R36, [R1+0x2d8] ;  /* 0x0002d80001247983 */ /* 0x002ee80000300a00 */
[----:B------:R-:W3:Y:S04]  /*7dd30*/  LDL.LU.64 R6, [R1+0x2c0] ;  /* 0x0002c00001067983 */ /* 0x000ee80000300a00 */
[----:B------:R-:W3:Y:S04]  /*7dd40*/  LDL.LU.64 R22, [R1+0x2b8] ;  /* 0x0002b80001167983 */ /* 0x000ee80000300a00 */
[----:B------:R-:W3:Y:S04]  /*7dd50*/  LDL.LU.64 R14, [R1+0x2b0] ;  /* 0x0002b000010e7983 */ /* 0x000ee80000300a00 */
[----:B------:R-:W3:Y:S04]  /*7dd60*/  LDL.LU.64 R8, [R1+0x2a8] ;  /* 0x0002a80001087983 */ /* 0x000ee80000300a00 */
[----:B------:R-:W3:Y:S04]  /*7dd70*/  LDL.LU R17, [R1+0xfc] ;  /* 0x0000fc0001117983 */ /* 0x000ee80000300800 */
[----:B------:R-:W3:Y:S04]  /*7dd80*/  LDL.LU.64 R32, [R1+0x2a0] ;  /* 0x0002a00001207983 */ /* 0x000ee80000300a00 */
[----:B------:R-:W3:Y:S04]  /*7dd90*/  LDL.LU.64 R28, [R1+0x298] ;  /* 0x00029800011c7983 */ /* 0x000ee80000300a00 */
[----:B--2---:R0:W-:Y:S04]  /*7dda0*/  @P4 STG.E.U8 desc[UR40][R4.64], R0 ;  /* 0x0000000004004986 */ /* 0x0041e8000c101128 */
[----:B0-----:R-:W2:Y:S01]  /*7ddb0*/  LDL.LU.64 R4, [R1+0x1e40] ;  /* 0x001e400001047983 */ /* 0x001ea20000300a00 */
[----:B------:R-:W-:-:S02]  /*7ddc0*/  LOP3.LUT P4, RZ, R3, 0x100, RZ, 0xc0, !PT ;  /* 0x0000010003ff7812 */ /* 0x000fc4000788c0ff */
[----:B------:R-:W-:Y:S02]  /*7ddd0*/  PRMT R0, R30, 0x7770, RZ ;  /* 0x000077701e007816 */ /* 0x000fe400000000ff */
[C---:B------:R-:W-:Y:S02]  /*7dde0*/  LOP3.LUT P5, RZ, R26.reuse, 0x2, RZ, 0xc0, !PT ;  /* 0x000000021aff7812 */ /* 0x040fe400078ac0ff */
[----:B------:R-:W-:Y:S02]  /*7ddf0*/  LOP3.LUT P6, RZ, R26, 0x1, RZ, 0xc0, !PT ;  /* 0x000000011aff7812 */ /* 0x000fe400078cc0ff */
[C---:B------:R-:W-:Y:S02]  /*7de00*/  LOP3.LUT P0, RZ, R27.reuse, 0x80000000, RZ, 0xc0, !PT ;  /* 0x800000001bff7812 */ /* 0x040fe4000780c0ff */
[C---:B------:R-:W-:Y:S02]  /*7de10*/  LOP3.LUT P1, RZ, R27.reuse, 0x40000000, RZ, 0xc0, !PT ;  /* 0x400000001bff7812 */ /* 0x040fe4000782c0ff */
[----:B------:R-:W-:-:S02]  /*7de20*/  LOP3.LUT P2, RZ, R27, 0x20000000, RZ, 0xc0, !PT ;  /* 0x200000001bff7812 */ /* 0x000fc4000784c0ff */
[----:B------:R-:W-:Y:S01]  /*7de30*/  LOP3.LUT P3, RZ, R27, 0x10000000, RZ, 0xc0, !PT ;  /* 0x100000001bff7812 */ /* 0x000fe2000786c0ff */
[----:B--2---:R0:W-:Y:S01]  /*7de40*/  @P4 STG.E.U8 desc[UR40][R4.64], R0 ;  /* 0x0000000004004986 */ /* 0x0041e2000c101128 */
[C---:B------:R-:W-:Y:S02]  /*7de50*/  LOP3.LUT P4, RZ, R3.reuse, 0x80, RZ, 0xc0, !PT ;  /* 0x0000008003ff7812 */ /* 0x040fe4000788c0ff */
[----:B0-----:R-:W-:Y:S01]  /*7de60*/  PRMT R0, R30, 0x7771, RZ ;  /* 0x000077711e007816 */ /* 0x001fe200000000ff */
[----:B------:R-:W2:Y:S10]  /*7de70*/  LDL.LU.64 R4, [R1+0x1e38] ;  /* 0x001e380001047983 */ /* 0x000eb40000300a00 */
[----:B------:R0:W-:Y:S01]  /*7de80*/  @P4 STG.E.U8 desc[UR40][R12.64], R0 ;  /* 0x000000000c004986 */ /* 0x0001e2000c101128 */
[----:B------:R-:W-:-:S02]  /*7de90*/  LOP3.LUT P4, RZ, R3, 0x40, RZ, 0xc0, !PT ;  /* 0x0000004003ff7812 */ /* 0x000fc4000788c0ff */
[----:B0-----:R-:W-:Y:S01]  /*7dea0*/  PRMT R0, R10, 0x7770, RZ ;  /* 0x000077700a007816 */ /* 0x001fe200000000ff */
[----:B------:R-:W2:Y:S10]  /*7deb0*/  LDL.LU.64 R12, [R1+0x1e30] ;  /* 0x001e3000010c7983 */ /* 0x000eb40000300a00 */
[----:B---3--:R0:W-:Y:S01]  /*7dec0*/  @P4 STG.E.U8 desc[UR40][R36.64], R0 ;  /* 0x0000000024004986 */ /* 0x0081e2000c101128 */
[----:B------:R-:W-:-:S02]  /*7ded0*/  LOP3.LUT P4, RZ, R3, 0x20, RZ, 0xc0, !PT ;  /* 0x0000002003ff7812 */ /* 0x000fc4000788c0ff */
[----:B0-----:R-:W-:-:S11]  /*7dee0*/  PRMT R0, R10, 0x7771, RZ ;  /* 0x000077710a007816 */ /* 0x001fd600000000ff */
[----:B------:R0:W-:Y:S01]  /*7def0*/  @P4 STG.E.U8 desc[UR40][R18.64], R0 ;  /* 0x0000000012004986 */ /* 0x0001e2000c101128 */
[----:B------:R-:W-:Y:S02]  /*7df00*/  LOP3.LUT P4, RZ, R3, 0x10, RZ, 0xc0, !PT ;  /* 0x0000001003ff7812 */ /* 0x000fe4000788c0ff */
[----:B0-----:R-:W-:-:S11]  /*7df10*/  PRMT R0, R35, 0x7770, RZ ;  /* 0x0000777023007816 */ /* 0x001fd600000000ff */
[----:B----4-:R0:W-:Y:S02]  /*7df20*/  @P4 STG.E.U8 desc[UR40][R24.64], R0 ;  /* 0x0000000018004986 */ /* 0x0101e4000c101128 */
[----:B0-----:R-:W-:-:S05]  /*7df30*/  PRMT R0, R35, 0x7771, RZ ;  /* 0x0000777123007816 */ /* 0x001fca00000000ff */
[----:B------:R0:W-:Y:S02]  /*7df40*/  @P5 STG.E.U8 desc[UR40][R6.64], R0 ;  /* 0x0000000006005986 */ /* 0x0001e4000c101128 */
[----:B0-----:R-:W-:-:S05]  /*7df50*/  PRMT R0, R21, 0x7770, RZ ;  /* 0x0000777015007816 */ /* 0x001fca00000000ff */
[----:B------:R0:W-:Y:S02]  /*7df60*/  @P6 STG.E.U8 desc[UR40][R22.64], R0 ;  /* 0x0000000016006986 */ /* 0x0001e4000c101128 */
[----:B0-----:R-:W-:-:S05]  /*7df70*/  PRMT R0, R21, 0x7771, RZ ;  /* 0x0000777115007816 */ /* 0x001fca00000000ff */
[----:B------:R0:W-:Y:S04]  /*7df80*/  @P0 STG.E.U8 desc[UR40][R14.64], R0 ;  /* 0x000000000e000986 */ /* 0x0001e8000c101128 */
[----:B------:R-:W-:Y:S04]  /*7df90*/  STL.64 [R1+0x1e20], R10 ;  /* 0x001e200a01007387 */ /* 0x000fe80000100a00 */
[----:B------:R-:W3:Y:S01]  /*7dfa0*/  LDL.LU.64 R6, [R1+0x290] ;  /* 0x0002900001067983 */ /* 0x000ee20000300a00 */
[----:B0-----:R-:W-:-:S03]  /*7dfb0*/  PRMT R0, R16, 0x7770, RZ ;  /* 0x0000777010007816 */ /* 0x001fc600000000ff */
[----:B------:R-:W4:Y:S04]  /*7dfc0*/  LDL.LU.64 R22, [R1+0x288] ;  /* 0x0002880001167983 */ /* 0x000f280000300a00 */
[----:B------:R0:W-:Y:S02]  /*7dfd0*/  @P1 STG.E.U8 desc[UR40][R8.64], R0 ;  /* 0x0000000008001986 */ /* 0x0001e4000c101128 */
[----:B0-----:R-:W-:-:S05]  /*7dfe0*/  PRMT R0, R16, 0x7771, RZ ;  /* 0x0000777110007816 */ /* 0x001fca00000000ff */
[----:B------:R0:W-:Y:S02]  /*7dff0*/  @P2 STG.E.U8 desc[UR40][R32.64], R0 ;  /* 0x0000000020002986 */ /* 0x0001e4000c101128 */
[----:B0-----:R-:W-:-:S05]  /*7e000*/  PRMT R0, R17, 0x7770, RZ ;  /* 0x0000777011007816 */ /* 0x001fca00000000ff */
[----:B------:R0:W-:Y:S04]  /*7e010*/  @P3 STG.E.U8 desc[UR40][R28.64], R0 ;  /* 0x000000001c003986 */ /* 0x0001e8000c101128 */
[----:B0-----:R-:W4:Y:S04]  /*7e020*/  LDL.LU.64 R28, [R1+0x280] ;  /* 0x00028000011c7983 */ /* 0x001f280000300a00 */
[----:B------:R-:W4:Y:S04]  /*7e030*/  LDL.LU.64 R14, [R1+0x278] ;  /* 0x00027800010e7983 */ /* 0x000f280000300a00 */
[----:B------:R-:W4:Y:S04]  /*7e040*/  LDL.LU.64 R8, [R1+0x270] ;  /* 0x0002700001087983 */ /* 0x000f280000300a00 */
[----:B------:R-:W4:Y:S04]  /*7e050*/  LDL.LU.64 R32, [R1+0x268] ;  /* 0x0002680001207983 */ /* 0x000f280000300a00 */
[----:B------:R-:W4:Y:S04]  /*7e060*/  LDL.LU.64 R10, [R1+0x260] ;  /* 0x00026000010a7983 */ /* 0x000f280000300a00 */
[----:B------:R-:W4:Y:S04]  /*7e070*/  LDL.LU.64 R36, [R1+0x258] ;  /* 0x0002580001247983 */ /* 0x000f280000300a00 */
[----:B------:R-:W4:Y:S01]  /*7e080*/  LDL.LU.64 R18, [R1+0x250] ;  /* 0x0002500001127983 */ /* 0x000f220000300a00 */
[----:B------:R-:W-:-:S02]  /*7e090*/  LOP3.LUT P0, RZ, R27, 0x8000000, RZ, 0xc0, !PT ;  /* 0x080000001bff7812 */ /* 0x000fc4000780c0ff */
[----:B------:R-:W-:Y:S02]  /*7e0a0*/  LOP3.LUT P1, RZ, R27, 0x4000000, RZ, 0xc0, !PT ;  /* 0x040000001bff7812 */ /* 0x000fe4000782c0ff */
[----:B------:R-:W-:Y:S02]  /*7e0b0*/  PRMT R0, R17, 0x7771, RZ ;  /* 0x0000777111007816 */ /* 0x000fe400000000ff */
[C---:B------:R-:W-:Y:S02]  /*7e0c0*/  LOP3.LUT P2, RZ, R27.reuse, 0x2000000, RZ, 0xc0, !PT ;  /* 0x020000001bff7812 */ /* 0x040fe4000784c0ff */
[----:B------:R-:W-:Y:S02]  /*7e0d0*/  LOP3.LUT P4, RZ, R27, 0x8000, RZ, 0xc0, !PT ;  /* 0x000080001bff7812 */ /* 0x000fe4000788c0ff */
[----:B------:R-:W-:Y:S02]  /*7e0e0*/  LOP3.LUT R3, R3, 0xfffffffe, RZ, 0xc0, !PT ;  /* 0xfffffffe03037812 */ /* 0x000fe400078ec0ff */
[----:B--2---:R-:W-:-:S09]  /*7e0f0*/  LOP3.LUT R5, R5, 0xefffffff, RZ, 0xc0, !PT ;  /* 0xefffffff05057812 */ /* 0x004fd200078ec0ff */
[----:B------:R-:W-:Y:S02]  /*7e100*/  @P4 LOP3.LUT R5, R5, 0x10000000, RZ, 0xfc, !PT ;  /* 0x1000000005054812 */ /* 0x000fe400078efcff */
[----:B------:R-:W-:Y:S02]  /*7e110*/  LOP3.LUT P4, RZ, R27, 0x10000, RZ, 0xc0, !PT ;  /* 0x000100001bff7812 */ /* 0x000fe4000788c0ff */
[----:B------:R-:W-:Y:S01]  /*7e120*/  LOP3.LUT R5, R5, 0xdfffffff, RZ, 0xc0, !PT ;  /* 0xdfffffff05057812 */ /* 0x000fe200078ec0ff */
[----:B---3--:R0:W-:Y:S02]  /*7e130*/  @P0 STG.E.U8 desc[UR40][R6.64], R0 ;  /* 0x0000000006000986 */ /* 0x0081e4000c101128 */
[----:B0-----:R-:W-:-:S05]  /*7e140*/  PRMT R0, R12, 0x7772, RZ ;  /* 0x000077720c007816 */ /* 0x001fca00000000ff */
[----:B----4-:R0:W-:Y:S02]  /*7e150*/  @P1 STG.E.U8 desc[UR40][R22.64], R0 ;  /* 0x0000000016001986 */ /* 0x0101e4000c101128 */
[----:B0-----:R-:W-:-:S05]  /*7e160*/  PRMT R0, R12, 0x7773, RZ ;  /* 0x000077730c007816 */ /* 0x001fca00000000ff */
[----:B------:R0:W-:Y:S04]  /*7e170*/  @P2 STG.E.U8 desc[UR40][R28.64], R0 ;  /* 0x000000001c002986 */ /* 0x0001e8000c101128 */
[----:B0-----:R-:W2:Y:S01]  /*7e180*/  LDL.LU.64 R28, [R1+0x248] ;  /* 0x00024800011c7983 */ /* 0x001ea20000300a00 */
[----:B------:R-:W-:Y:S02]  /*7e190*/  @P4 LOP3.LUT R5, R5, 0x20000000, RZ, 0xfc, !PT ;  /* 0x2000000005054812 */ /* 0x000fe400078efcff */
[----:B------:R-:W-:Y:S01]  /*7e1a0*/  LOP3.LUT P4, RZ, R27, 0x20000, RZ, 0xc0, !PT ;  /* 0x000200001bff7812 */ /* 0x000fe2000788c0ff */
[----:B------:R-:W3:Y:S01]  /*7e1b0*/  LDL.LU.64 R24, [R1+0x238] ;  /* 0x0002380001187983 */ /* 0x000ee20000300a00 */
[----:B------:R-:W-:Y:S02]  /*7e1c0*/  LOP3.LUT R5, R5, 0xbfffffff, RZ, 0xc0, !PT ;  /* 0xbfffffff05057812 */ /* 0x000fe400078ec0ff */
[----:B------:R-:W-:Y:S01]  /*7e1d0*/  LOP3.LUT P3, RZ, R27, 0x1000000, RZ, 0xc0, !PT ;  /* 0x010000001bff7812 */ /* 0x000fe2000786c0ff */
[----:B------:R-:W4:Y:S01]  /*7e1e0*/  LDL.LU.64 R6, [R1+0x230] ;  /* 0x0002300001067983 */ /* 0x000f220000300a00 */
[----:B------:R-:W-:-:S03]  /*7e1f0*/  PRMT R0, R13, 0x7772, RZ ;  /* 0x000077720d007816 */ /* 0x000fc600000000ff */
[----:B------:R-:W3:Y:S04]  /*7e200*/  LDL.LU.64 R22, [R1+0x228] ;  /* 0x0002280001167983 */ /* 0x000ee80000300a00 */
[----:B------:R-:W-:Y:S02]  /*7e210*/  @P4 LOP3.LUT R5, R5, 0x40000000, RZ, 0xfc, !PT ;  /* 0x4000000005054812 */ /* 0x000fe400078efcff */
[----:B------:R-:W-:Y:S02]  /*7e220*/  LOP3.LUT P4, RZ, R27, 0x40000, RZ, 0xc0, !PT ;  /* 0x000400001bff7812 */ /* 0x000fe4000788c0ff */
[----:B------:R-:W-:-:S11]  /*7e230*/  LOP3.LUT R5, R5, 0x7fffffff, RZ, 0xc0, !PT ;  /* 0x7fffffff05057812 */ /* 0x000fd600078ec0ff */
[----:B------:R-:W-:Y:S02]  /*7e240*/  @P4 LOP3.LUT R5, R5, 0x80000000, RZ, 0xfc, !PT ;  /* 0x8000000005054812 */ /* 0x000fe400078efcff */
        /* <DEDUP_REMOVED lines=10> */
[----:B------:R0:W-:Y:S10]  /*7e2f0*/  @P3 STG.E.U8 desc[UR40][R14.64], R0 ;  /* 0x000000000e003986 */ /* 0x0001f4000c101128 */
[----:B------:R-:W-:-:S02]  /*7e300*/  @P4 LOP3.LUT R3, R3, 0x8, RZ, 0xfc, !PT ;  /* 0x0000000803034812 */ /* 0x000fc400078efcff */
[----:B------:R-:W-:Y:S01]  /*7e310*/  LOP3.LUT P4, RZ, R27, 0x800000, RZ, 0xc0, !PT ;  /* 0x008000001bff7812 */ /* 0x000fe2000788c0ff */
[----:B0-----:R-:W3:Y:S01]  /*7e320*/  LDL.LU.64 R14, [R1+0x220] ;  /* 0x00022000010e7983 */ /* 0x001ee20000300a00 */
[----:B------:R-:W-:-:S03]  /*7e330*/  PRMT R0, R13, 0x7773, RZ ;  /* 0x000077730d007816 */ /* 0x000fc600000000ff */
[----:B------:R-:W3:Y:S08]  /*7e340*/  LDL.LU.64 R12, [R1+0x218] ;  /* 0x00021800010c7983 */ /* 0x000ef00000300a00 */
        /* <DEDUP_REMOVED lines=8> */
[----:B------:R0:W-:Y:S01]  /*7e3d0*/  @P4 STG.E.U8 desc[UR40][R10.64], R0 ;  /* 0x000000000a004986 */ /* 0x0001e2000c101128 */
[----:B------:R-:W-:-:S03]  /*7e3e0*/  LOP3.LUT P4, RZ, R3, 0x2, RZ, 0xc0, !PT ;  /* 0x0000000203ff7812 */ /* 0x000fc6000788c0ff */
[----:B------:R-:W3:Y:S01]  /*7e3f0*/  LDL.LU R20, [R1+0x1e28] ;  /* 0x001e280001147983 */ /* 0x000ee20000300800 */
[----:B0-----:R-:W-:-:S03]  /*7e400*/  PRMT R0, R4, 0x7772, RZ ;  /* 0x0000777204007816 */ /* 0x001fc600000000ff */
[----:B------:R-:W3:Y:S06]  /*7e410*/  LDL.LU.64 R10, [R1+0x1e20] ;  /* 0x001e2000010a7983 */ /* 0x000eec0000300a00 */
[----:B------:R0:W-:Y:S01]  /*7e420*/  @P4 STG.E.U8 desc[UR40][R36.64], R0 ;  /* 0x0000000024004986 */ /* 0x0001e2000c101128 */
[----:B------:R-:W-:-:S03]  /*7e430*/  LOP3.LUT P4, RZ, R3, 0x1, RZ, 0xc0, !PT ;  /* 0x0000000103ff7812 */ /* 0x000fc6000788c0ff */
[----:B0-----:R-:W3:Y:S04]  /*7e440*/  LDL.LU.64 R36, [R1+0x1e18] ;  /* 0x001e180001247983 */ /* 0x001ee80000300a00 */
[----:B------:R0:W-:Y:S01]  /*7e450*/  STL [R1+0x1cdc], R2 ;  /* 0x001cdc0201007387 */ /* 0x0001e20000100800 */
[----:B------:R-:W-:-:S03]  /*7e460*/  PRMT R0, R4, 0x7773, RZ ;  /* 0x0000777304007816 */ /* 0x000fc600000000ff */
[----:B0-----:R-:W3:Y:S04]  /*7e470*/  LDL.LU.64 R2, [R1+0x240] ;  /* 0x0002400001027983 */ /* 0x001ee80000300a00 */
[----:B------:R-:W4:Y:S04]  /*7e480*/  LDL.LU R4, [R1+0x1e10] ;  /* 0x001e100001047983 */ /* 0x000f280000300800 */
[----:B------:R0:W-:Y:S04]  /*7e490*/  @P4 STG.E.U8 desc[UR40][R18.64], R0 ;  /* 0x0000000012004986 */ /* 0x0001e8000c101128 */
[----:B0-----:R-:W4:Y:S01]  /*7e4a0*/  LDL.LU.64 R18, [R1+0x1e08] ;  /* 0x001e080001127983 */ /* 0x001f220000300a00 */
[----:B------:R-:W-:-:S02]  /*7e4b0*/  LOP3.LUT P4, RZ, R5, 0x80000000, RZ, 0xc0, !PT ;  /* 0x8000000005ff7812 */ /* 0x000fc4000788c0ff */
[----:B------:R-:W-:-:S11]  /*7e4c0*/  PRMT R0, R34, 0x7772, RZ ;  /* 0x0000777222007816 */ /* 0x000fd600000000ff */
[----:B--2---:R0:W-:Y:S04]  /*7e4d0*/  @P4 STG.E.U8 desc[UR40][R28.64], R0 ;  /* 0x000000001c004986 */ /* 0x0041e8000c101128 */
[----:B0-----:R-:W2:Y:S01]  /*7e4e0*/  LDL.LU.64 R28, [R1+0x1e00] ;  /* 0x001e0000011c7983 */ /* 0x001ea20000300a00 */
[----:B------:R-:W-:Y:S02]  /*7e4f0*/  LOP3.LUT P4, RZ, R5, 0x40000000, RZ, 0xc0, !PT ;  /* 0x4000000005ff7812 */ /* 0x000fe4000788c0ff */
[----:B------:R-:W-:Y:S02]  /*7e500*/  PRMT R0, R34, 0x7773, RZ ;  /* 0x0000777322007816 */ /* 0x000fe400000000ff */
[C---:B------:R-:W-:Y:S02]  /*7e510*/  LOP3.LUT P5, RZ, R27.reuse, 0x4000, RZ, 0xc0, !PT ;  /* 0x000040001bff7812 */ /* 0x040fe400078ac0ff */
[----:B------:R-:W-:-:S02]  /*7e520*/  LOP3.LUT P6, RZ, R27, 0x2000, RZ, 0xc0, !PT ;  /* 0x000020001bff7812 */ /* 0x000fc400078cc0ff */
[C---:B------:R-:W-:Y:S02]  /*7e530*/  LOP3.LUT P0, RZ, R27.reuse, 0x1000, RZ, 0xc0, !PT ;  /* 0x000010001bff7812 */ /* 0x040fe4000780c0ff */
[C---:B------:R-:W-:Y:S02]  /*7e540*/  LOP3.LUT P1, RZ, R27.reuse, 0x800, RZ, 0xc0, !PT ;  /* 0x000008001bff7812 */ /* 0x040fe4000782c0ff */
[C---:B------:R-:W-:Y:S02]  /*7e550*/  LOP3.LUT P2, RZ, R27.reuse, 0x400, RZ, 0xc0, !PT ;  /* 0x000004001bff7812 */ /* 0x040fe4000784c0ff */
[----:B------:R-:W-:Y:S01]  /*7e560*/  LOP3.LUT P3, RZ, R27, 0x200, RZ, 0xc0, !PT ;  /* 0x000002001bff7812 */ /* 0x000fe2000786c0ff */
[----:B---3--:R4:W-:Y:S01]  /*7e570*/  @P4 STG.E.U8 desc[UR40][R2.64], R0 ;  /* 0x0000000002004986 */ /* 0x0089e2000c101128 */
[----:B------:R-:W-:Y:S02]  /*7e580*/  LOP3.LUT P4, RZ, R5, 0x20000000, RZ, 0xc0, !PT ;  /* 0x2000000005ff7812 */ /* 0x000fe4000788c0ff */
[----:B----4-:R-:W-:-:S11]  /*7e590*/  PRMT R0, R18, 0x7772, RZ ;  /* 0x0000777212007816 */ /* 0x010fd600000000ff */
        /* <DEDUP_REMOVED lines=19> */
[----:B------:R-:W2:Y:S04]  /*7e6d0*/  LDL.LU.64 R36, [R1+0x1e8] ;  /* 0x0001e80001247983 */ /* 0x000ea80000300a00 */
[----:B------:R-:W2:Y:S04]  /*7e6e0*/  LDL.LU.64 R14, [R1+0x1e0] ;  /* 0x0001e000010e7983 */ /* 0x000ea80000300a00 */
[----:B------:R-:W2:Y:S01]  /*7e6f0*/  LDL.LU.64 R12, [R1+0x1d8] ;  /* 0x0001d800010c7983 */ /* 0x000ea20000300a00 */
[----:B------:R-:W-:-:S03]  /*7e700*/  LOP3.LUT P0, RZ, R27, 0x100, RZ, 0xc0, !PT ;  /* 0x000001001bff7812 */ /* 0x000fc6000780c0ff */
[----:B------:R-:W2:Y:S01]  /*7e710*/  LDL.LU.64 R8, [R1+0x1d0] ;  /* 0x0001d00001087983 */ /* 0x000ea20000300a00 */
[----:B------:R-:W-:Y:S02]  /*7e720*/  PRMT R0, R11, 0x7772, RZ ;  /* 0x000077720b007816 */ /* 0x000fe400000000ff */
[C---:B------:R-:W-:Y:S02]  /*7e730*/  LOP3.LUT P1, RZ, R27.reuse, 0x80, RZ, 0xc0, !PT ;  /* 0x000000801bff7812 */ /* 0x040fe4000782c0ff */
[----:B------:R-:W-:Y:S02]  /*7e740*/  LOP3.LUT P2, RZ, R27, 0x40, RZ, 0xc0, !PT ;  /* 0x000000401bff7812 */ /* 0x000fe4000784c0ff */
[----:B------:R-:W-:Y:S02]  /*7e750*/  LOP3.LUT R5, R5, 0xffefffff, RZ, 0xc0, !PT ;  /* 0xffefffff05057812 */ /* 0x000fe400078ec0ff */
[----:B------:R-:W-:Y:S01]  /*7e760*/  LOP3.LUT P3, RZ, R27, 0x20, RZ, 0xc0, !PT ;  /* 0x000000201bff7812 */ /* 0x000fe2000786c0ff */
[----:B---3--:R0:W-:Y:S04]  /*7e770*/  @P0 STG.E.U8 desc[UR40][R32.64], R0 ;  /* 0x0000000020000986 */ /* 0x0081e8000c101128 */
[----:B0-----:R-:W3:Y:S01]  /*7e780*/  LDL.LU.64 R32, [R1+0x1c8] ;  /* 0x0001c80001207983 */ /* 0x001ee20000300a00 */
[----:B------:R-:W-:-:S03]  /*7e790*/  PRMT R0, R11, 0x7773, RZ ;  /* 0x000077730b007816 */ /* 0x000fc600000000ff */
[----:B------:R-:W3:Y:S04]  /*7e7a0*/  LDL.LU.64 R6, [R1+0x1c0] ;  /* 0x0001c00001067983 */ /* 0x000ee80000300a00 */
[----:B----4-:R0:W-:Y:S02]  /*7e7b0*/  @P1 STG.E.U8 desc[UR40][R18.64], R0 ;  /* 0x0000000012001986 */ /* 0x0101e4000c101128 */
[----:B0-----:R-:W-:-:S05]  /*7e7c0*/  PRMT R0, R30, 0x7772, RZ ;  /* 0x000077721e007816 */ /* 0x001fca00000000ff */
[----:B--2---:R0:W-:Y:S04]  /*7e7d0*/  @P2 STG.E.U8 desc[UR40][R36.64], R0 ;  /* 0x0000000024002986 */ /* 0x0041e8000c101128 */
[----:B0-----:R-:W2:Y:S01]  /*7e7e0*/  LDL.LU.64 R36, [R1+0x1b8] ;  /* 0x0001b80001247983 */ /* 0x001ea20000300a00 */
        /* <DEDUP_REMOVED lines=24> */
[----:B------:R-:W-:Y:S02]  /*7e970*/  LOP3.LUT P4, RZ, R27, 0x10, RZ, 0xc0, !PT ;  /* 0x000000101bff7812 */ /* 0x000fe4000788c0ff */
[----:B------:R-:W4:Y:S04]  /*7e980*/  LDL.LU.64 R26, [R1+0x1b0] ;  /* 0x0001b000011a7983 */ /* 0x000f280000300a00 */
        /* <DEDUP_REMOVED lines=17> */
[----:B------:R-:W4:Y:S04]  /*7eaa0*/  LDL.LU R34, [R1+0xe8] ;  /* 0x0000e80001227983 */ /* 0x000f280000300800 */
[----:B---3--:R0:W-:Y:S01]  /*7eab0*/  @P4 STG.E.U8 desc[UR40][R32.64], R0 ;  /* 0x0000000020004986 */ /* 0x0081e2000c101128 */
[----:B------:R-:W-:Y:S02]  /*7eac0*/  LOP3.LUT P4, RZ, R5, 0x2000000, RZ, 0xc0, !PT ;  /* 0x0200000005ff7812 */ /* 0x000fe4000788c0ff */
[----:B0-----:R-:W-:Y:S01]  /*7ead0*/  PRMT R0, R35, 0x7773, RZ ;  /* 0x0000777323007816 */ /* 0x001fe200000000ff */
[----:B------:R-:W3:Y:S10]  /*7eae0*/  LDL.LU.64 R32, [R1+0x988] ;  /* 0x0009880001207983 */ /* 0x000ef40000300a00 */
[----:B------:R0:W-:Y:S01]  /*7eaf0*/  @P4 STG.E.U8 desc[UR40][R6.64], R0 ;  /* 0x0000000006004986 */ /* 0x0001e2000c101128 */
[----:B------:R-:W-:-:S02]  /*7eb00*/  LOP3.LUT P4, RZ, R5, 0x1000000, RZ, 0xc0, !PT ;  /* 0x0100000005ff7812 */ /* 0x000fc4000788c0ff */
[----:B0-----:R-:W-:Y:S01]  /*7eb10*/  PRMT R0, R21, 0x7772, RZ ;  /* 0x0000777215007816 */ /* 0x001fe200000000ff */
[----:B------:R-:W3:Y:S10]  /*7eb20*/  LDL.LU R6, [R1+0x1df0] ;  /* 0x001df00001067983 */ /* 0x000ef40000300800 */
[----:B--2---:R0:W-:Y:S04]  /*7eb30*/  @P4 STG.E.U8 desc[UR40][R36.64], R0 ;  /* 0x0000000024004986 */ /* 0x0041e8000c101128 */
[----:B0-----:R-:W2:Y:S01]  /*7eb40*/  LDL.LU.64 R36, [R1+0x1de8] ;  /* 0x001de80001247983 */ /* 0x001ea20000300a00 */
        /* <DEDUP_REMOVED lines=8> */
[----:B----4-:R0:W-:Y:S01]  /*7ebd0*/  @P4 STG.E.U8 desc[UR40][R26.64], R0 ;  /* 0x000000001a004986 */ /* 0x0101e2000c101128 */
        /* <DEDUP_REMOVED lines=16> */
[----:B------:R-:W4:Y:S04]  /*7ece0*/  LDL.LU.64 R10, [R1+0x990] ;  /* 0x00099000010a7983 */ /* 0x000f280000300a00 */
[----:B--2---:R0:W-:Y:S02]  /*7ecf0*/  @P1 STG.E.U8 desc[UR40][R36.64], R0 ;  /* 0x0000000024001986 */ /* 0x0041e4000c101128 */
[----:B0-----:R-:W-:-:S05]  /*7ed00*/  PRMT R0, R24, 0x7771, RZ ;  /* 0x0000777118007816 */ /* 0x001fca00000000ff */
[----:B------:R0:W-:Y:S02]  /*7ed10*/  @P2 STG.E.U8 desc[UR40][R8.64], R0 ;  /* 0x0000000008002986 */ /* 0x0001e4000c101128 */
[----:B0-----:R-:W-:-:S05]  /*7ed20*/  PRMT R0, R34, 0x7770, RZ ;  /* 0x0000777022007816 */ /* 0x001fca00000000ff */
[----:B---3--:R0:W-:Y:S04]  /*7ed30*/  @P3 STG.E.U8 desc[UR40][R32.64], R0 ;  /* 0x0000000020003986 */ /* 0x0081e8000c101128 */
[----:B0-----:R-:W2:Y:S04]  /*7ed40*/  LDL.LU.64 R32, [R1+0x998] ;  /* 0x0009980001207983 */ /* 0x001ea80000300a00 */
[----:B------:R-:W3:Y:S04]  /*7ed50*/  LDL.LU.64 R22, [R1+0x9a0] ;  /* 0x0009a00001167983 */ /* 0x000ee80000300a00 */
[----:B------:R-:W2:Y:S04]  /*7ed60*/  LDL.LU.64 R18, [R1+0x9a8] ;  /* 0x0009a80001127983 */ /* 0x000ea80000300a00 */
[----:B------:R-:W2:Y:S04]  /*7ed70*/  LDL.LU.64 R16, [R1+0x9b0] ;  /* 0x0009b00001107983 */ /* 0x000ea80000300a00 */
[----:B------:R-:W2:Y:S04]  /*7ed80*/  LDL.LU.64 R14, [R1+0x9b8] ;  /* 0x0009b800010e7983 */ /* 0x000ea80000300a00 */
[----:B------:R-:W2:Y:S04]  /*7ed90*/  LDL.LU R35, [R1+0xec] ;  /* 0x0000ec0001237983 */ /* 0x000ea80000300800 */
[----:B------:R-:W3:Y:S04]  /*7eda0*/  LDL.LU R8, [R1+0x170] ;  /* 0x0001700001087983 */ /* 0x000ee80000300800 */
[----:B------:R-:W3:Y:S01]  /*7edb0*/  LDL.LU R9, [R1+0x174] ;  /* 0x0001740001097983 */ /* 0x000ee20000300800 */
[----:B------:R-:W-:-:S02]  /*7edc0*/  LOP3.LUT P0, RZ, R28, 0x200000, RZ, 0xc0, !PT ;  /* 0x002000001cff7812 */ /* 0x000fc4000780c0ff */
[----:B------:R-:W-:Y:S01]  /*7edd0*/  PRMT R0, R34, 0x7771, RZ ;  /* 0x0000777122007816 */ /* 0x000fe200000000ff */
[----:B------:R-:W3:Y:S01]  /*7ede0*/  LDL.LU R25, [R1+0x178] ;  /* 0x0001780001197983 */ /* 0x000ee20000300800 */
[----:B------:R-:W-:-:S03]  /*7edf0*/  LOP3.LUT P1, RZ, R28, 0x100000, RZ, 0xc0, !PT ;  /* 0x001000001cff7812 */ /* 0x000fc6000782c0ff */
[----:B------:R-:W3:Y:S01]  /*7ee00*/  LDL.LU R12, [R1+0x17c] ;  /* 0x00017c00010c7983 */ /* 0x000ee20000300800 */
[----:B------:R-:W-:Y:S02]  /*7ee10*/  LOP3.LUT P4, RZ, R28, 0x200, RZ, 0xc0, !PT ;  /* 0x000002001cff7812 */ /* 0x000fe4000788c0ff */
[----:B------:R-:W-:-:S11]  /*7ee20*/  LOP3.LUT R5, R5, 0xffffefff, RZ, 0xc0, !PT ;  /* 0xffffefff05057812 */ /* 0x000fd600078ec0ff */
[----:B------:R-:W-:Y:S02]  /*7ee30*/  @P4 LOP3.LUT R5, R5, 0x1000, RZ, 0xfc, !PT ;  /* 0x0000100005054812 */ /* 0x000fe400078efcff */
[----:B------:R-:W-:Y:S02]  /*7ee40*/  LOP3.LUT P4, RZ, R28, 0x400, RZ, 0xc0, !PT ;  /* 0x000004001cff7812 */ /* 0x000fe4000788c0ff */
[----:B------:R-:W-:-:S11]  /*7ee50*/  LOP3.LUT R5, R5, 0xffffdfff, RZ, 0xc0, !PT ;  /* 0xffffdfff05057812 */ /* 0x000fd600078ec0ff */
[----:B------:R-:W-:Y:S02]  /*7ee60*/  @P4 LOP3.LUT R5, R5, 0x2000, RZ, 0xfc, !PT ;  /* 0x0000200005054812 */ /* 0x000fe400078efcff */
[----:B------:R-:W-:Y:S01]  /*7ee70*/  LOP3.LUT P4, RZ, R28, 0x800, RZ, 0xc0, !PT ;  /* 0x000008001cff7812 */ /* 0x000fe2000788c0ff */
[----:B----4-:R0:W-:Y:S04]  /*7ee80*/  @P0 STG.E.U8 desc[UR40][R10.64], R0 ;  /* 0x000000000a000986 */ /* 0x0101e8000c101128 */
[----:B0-----:R-:W4:Y:S01]  /*7ee90*/  LDL.LU.64 R10, [R1+0x9c0] ;  /* 0x0009c000010a7983 */ /* 0x001f220000300a00 */
[----:B------:R-:W-:-:S07]  /*7eea0*/  LOP3.LUT R5, R5, 0xffffbfff, RZ, 0xc0, !PT ;  /* 0xffffbfff05057812 */ /* 0x000fce00078ec0ff */
[----:B------:R-:W-:Y:S02]  /*7eeb0*/  @P4 LOP3.LUT R5, R5, 0x4000, RZ, 0xfc, !PT ;  /* 0x0000400005054812 */ /* 0x000fe400078efcff */
[----:B------:R-:W-:Y:S02]  /*7eec0*/  LOP3.LUT P4, RZ, R28, 0x1000, RZ, 0xc0, !PT ;  /* 0x000010001cff7812 */ /* 0x000fe4000788c0ff */
[----:B--2---:R-:W-:-:S05]  /*7eed0*/  PRMT R0, R35, 0x7770, RZ ;  /* 0x0000777023007816 */ /* 0x004fca00000000ff */
[----:B------:R0:W-:Y:S04]  /*7eee0*/  @P1 STG.E.U8 desc[UR40][R32.64], R0 ;  /* 0x0000000020001986 */ /* 0x0001e8000c101128 */
[----:B0-----:R-:W2:Y:S01]  /*7eef0*/  LDL.LU.64 R32, [R1+0x9c8] ;  /* 0x0009c80001207983 */ /* 0x001ea20000300a00 */
[----:B------:R-:W-:-:S04]  /*7ef00*/  LOP3.LUT R5, R5, 0xffff7fff, RZ, 0xc0, !PT ;  /* 0xffff7fff05057812 */ /* 0x000fc800078ec0ff */
[----:B------:R-:W-:Y:S02]  /*7ef10*/  @P4 LOP3.LUT R5, R5, 0x8000, RZ, 0xfc, !PT ;  /* 0x0000800005054812 */ /* 0x000fe400078efcff */
[----:B------:R-:W-:Y:S02]  /*7ef20*/  LOP3.LUT P4, RZ, R28, 0x2000, RZ, 0xc0, !PT ;  /* 0x000020001cff7812 */ /* 0x000fe4000788c0ff */
[----:B------:R-:W-:-:S11]  /*7ef30*/  LOP3.LUT R5, R5, 0xfffeffff, RZ, 0xc0, !PT ;  /* 0xfffeffff05057812 */ /* 0x000fd600078ec0ff */
[----:B------:R-:W-:Y:S02]  /*7ef40*/  @P4 LOP3.LUT R5, R5, 0x10000, RZ, 0xfc, !PT ;  /* 0x0001000005054812 */ /* 0x000fe400078efcff */
        /* <DEDUP_REMOVED lines=9> */
[----:B------:R-:W-:Y:S02]  /*7efe0*/  LOP3.LUT R5, R5, 0xfff7ffff, RZ, 0xc0, !PT ;  /* 0xfff7ffff05057812 */ /* 0x000fe400078ec0ff */
[----:B------:R-:W-:-:S05]  /*7eff0*/  PRMT R0, R35, 0x7771, RZ ;  /* 0x0000777123007816 */ /* 0x000fca00000000ff */
[----:B---3--:R0:W-:Y:S02]  /*7f000*/  @P2 STG.E.U8 desc[UR40][R22.64], R0 ;  /* 0x0000000016002986 */ /* 0x0081e4000c101128 */
[----:B------:R-:W-:Y:S02]  /*7f010*/  @P4 LOP3.LUT R5, R5, 0x80000, RZ, 0xfc, !PT ;  /* 0x0008000005054812 */ /* 0x000fe400078efcff */
[----:B------:R-:W-:Y:S02]  /*7f020*/  LOP3.LUT P4, RZ, R28, 0x20000, RZ, 0xc0, !PT ;  /* 0x000200001cff7812 */ /* 0x000fe4000788c0ff */
[----:B0-----:R-:W-:-:S05]  /*7f030*/  PRMT R0, R8, 0x7770, RZ ;  /* 0x0000777008007816 */ /* 0x001fca00000000ff */
[----:B------:R0:W-:Y:S01]  /*7f040*/  @P3 STG.E.U8 desc[UR40][R18.64], R0 ;  /* 0x0000000012003986 */ /* 0x0001e2000c101128 */
[----:B------:R-:W-:Y:S01]  /*7f050*/  IMAD.MOV.U32 R13, RZ, RZ, R31 ;  /* 0x000000ffff0d7224 */ /* 0x000fe200078e001f */
[----:B0-----:R-:W-:Y:S02]  /*7f060*/  PRMT R0, R8, 0x7771, RZ ;  /* 0x0000777108007816 */ /* 0x001fe400000000ff */
[----:B------:R0:W-:Y:S04]  /*7f070*/  STL.64 [R1+0x1db8], R34 ;  /* 0x001db82201007387 */ /* 0x0001e80000100a00 */
[----:B------:R1:W-:Y:S01]  /*7f080*/  @P4 STG.E.U8 desc[UR40][R16.64], R0 ;  /* 0x0000000010004986 */ /* 0x0003e2000c101128 */
[----:B------:R-:W-:-:S03]  /*7f090*/  LOP3.LUT P4, RZ, R5, 0x80000, RZ, 0xc0, !PT ;  /* 0x0008000005ff7812 */ /* 0x000fc6000788c0ff */
[----:B------:R-:W3:Y:S04]  /*7f0a0*/  LDL.LU R31, [R1+0x164] ;  /* 0x00016400011f7983 */ /* 0x000ee80000300800 */
[----:B0-----:R-:W3:Y:S04]  /*7f0b0*/  LDL.LU.64 R34, [R1+0x9d8] ;  /* 0x0009d80001227983 */ /* 0x001ee80000300a00 */
[----:B------:R-:W3:Y:S01]  /*7f0c0*/  LDL.LU.64 R36, [R1+0x9e0] ;  /* 0x0009e00001247983 */ /* 0x000ee20000300a00 */
[----:B-1----:R-:W-:-:S03]  /*7f0d0*/  PRMT R0, R9, 0x7770, RZ ;  /* 0x0000777009007816 */ /* 0x002fc600000000ff */
[----:B------:R-:W3:Y:S04]  /*7f0e0*/  LDL.LU R7, [R1+0x168] ;  /* 0x0001680001077983 */ /* 0x000ee80000300800 */
[----:B------:R-:W3:Y:S04]  /*7f0f0*/  LDL.LU.64 R26, [R1+0x9e8] ;  /* 0x0009e800011a7983 */ /* 0x000ee80000300a00 */
[----:B------:R-:W3:Y:S04]  /*7f100*/  LDL.LU.64 R2, [R1+0x9f0] ;  /* 0x0009f00001027983 */ /* 0x000ee80000300a00 */
[----:B------:R-:W3:Y:S04]  /*7f110*/  LDL.LU R21, [R1+0x16c] ;  /* 0x00016c0001157983 */ /* 0x000ee80000300800 */
[----:B------:R-:W3:Y:S04]  /*7f120*/  LDL.LU.64 R22, [R1+0x9f8] ;  /* 0x0009f80001167983 */ /* 0x000ee80000300a00 */
[----:B------:R-:W3:Y:S04]  /*7f130*/  LDL.LU.64 R18, [R1+0xa00] ;  /* 0x000a000001127983 */ /* 0x000ee80000300a00 */
[----:B------:R0:W-:Y:S04]  /*7f140*/  @P4 STG.E.U8 desc[UR40][R14.64], R0 ;  /* 0x000000000e004986 */ /* 0x0001e8000c101128 */
[----:B------:R-:W3:Y:S04]  /*7f150*/  LDL.LU.64 R16, [R1+0xa08] ;  /* 0x000a080001107983 */ /* 0x000ee80000300a00 */
[----:B------:R1:W-:Y:S01]  /*7f160*/  STL.64 [R1+0x1dc0], R8 ;  /* 0x001dc00801007387 */ /* 0x0003e20000100a00 */
[----:B0-----:R-:W-:-:S03]  /*7f170*/  PRMT R0, R9, 0x7771, RZ ;  /* 0x0000777109007816 */ /* 0x001fc600000000ff */
[----:B-1----:R-:W3:Y:S01]  /*7f180*/  LDL.LU.64 R8, [R1+0x9d0] ;  /* 0x0009d00001087983 */ /* 0x002ee20000300a00 */
[----:B------:R-:W-:-:S03]  /*7f190*/  LOP3.LUT P4, RZ, R5, 0x40000, RZ, 0xc0, !PT ;  /* 0x0004000005ff7812 */ /* 0x000fc6000788c0ff */
[----:B------:R-:W3:Y:S10]  /*7f1a0*/  LDL.LU.64 R14, [R1+0xa10] ;  /* 0x000a1000010e7983 */ /* 0x000ef40000300a00 */
[----:B----4-:R0:W-:Y:S01]  /*7f1b0*/  @P4 STG.E.U8 desc[UR40][R10.64], R0 ;  /* 0x000000000a004986 */ /* 0x0101e2000c101128 */
[----:B------:R-:W-:-:S03]  /*7f1c0*/  LOP3.LUT P4, RZ, R5, 0x20000, RZ, 0xc0, !PT ;  /* 0x0002000005ff7812 */ /* 0x000fc6000788c0ff */
[----:B0-----:R-:W4:Y:S01]  /*7f1d0*/  LDL.LU.64 R10, [R1+0xa18] ;  /* 0x000a1800010a7983 */ /* 0x001f220000300a00 */
[----:B------:R-:W-:-:S09]  /*7f1e0*/  PRMT R0, R25, 0x7770, RZ ;  /* 0x0000777019007816 */ /* 0x000fd200000000ff */
        /* <DEDUP_REMOVED lines=10> */
[----:B------:R-:W-:Y:S04]  /*7f290*/  STL.64 [R1+0x1dc8], R24 ;  /* 0x001dc81801007387 */ /* 0x000fe80000100a00 */
[----:B------:R-:W-:Y:S04]  /*7f2a0*/  STL.64 [R1+0x1dd8], R12 ;  /* 0x001dd80c01007387 */ /* 0x000fe80000100a00 */
        /* <DEDUP_REMOVED lines=23> */
[----:B------:R-:W-:Y:S01]  /*7f420*/  STL.64 [R1+0x1de0], R30 ;  /* 0x001de01e01007387 */ /* 0x000fe20000100a00 */
[----:B0-----:R-:W-:-:S05]  /*7f430*/  PRMT R0, R21, 0x7771, RZ ;  /* 0x0000777115007816 */ /* 0x001fca00000000ff */
[----:B--2---:R0:W-:Y:S04]  /*7f440*/  @P3 STG.E.U8 desc[UR40][R32.64], R0 ;  /* 0x0000000020003986 */ /* 0x0041e8000c101128 */
[----:B0-----:R-:W2:Y:S04]  /*7f450*/  LDL.LU.64 R32, [R1+0xa28] ;  /* 0x000a280001207983 */ /* 0x001ea80000300a00 */
[----:B------:R-:W3:Y:S04]  /*7f460*/  LDL.LU.64 R26, [R1+0xa30] ;  /* 0x000a3000011a7983 */ /* 0x000ee80000300a00 */
[----:B------:R-:W4:Y:S04]  /*7f470*/  LDL.LU.64 R2, [R1+0xa38] ;  /* 0x000a380001027983 */ /* 0x000f280000300a00 */
[----:B------:R-:W2:Y:S04]  /*7f480*/  LDL.LU.64 R22, [R1+0xa40] ;  /* 0x000a400001167983 */ /* 0x000ea80000300a00 */
[----:B------:R-:W2:Y:S04]  /*7f490*/  LDL.LU.64 R18, [R1+0xa48] ;  /* 0x000a480001127983 */ /* 0x000ea80000300a00 */
[----:B------:R-:W2:Y:S04]  /*7f4a0*/  LDL.LU.64 R14, [R1+0xa50] ;  /* 0x000a5000010e7983 */ /* 0x000ea80000300a00 */
[----:B------:R-:W2:Y:S04]  /*7f4b0*/  LDL.LU R16, [R1+0x150] ;  /* 0x0001500001107983 */ /* 0x000ea80000300800 */
[----:B------:R-:W3:Y:S04]  /*7f4c0*/  LDL.LU R11, [R1+0x154] ;  /* 0x00015400010b7983 */ /* 0x000ee80000300800 */
        /* <DEDUP_REMOVED lines=18> */
[----:B------:R0:W-:Y:S04]  /*7f5f0*/  @P0 STG.E.U8 desc[UR40][R32.64], R0 ;  /* 0x0000000020000986 */ /* 0x0001e8000c101128 */
[----:B0-----:R-:W2:Y:S04]  /*7f600*/  LDL.LU.64 R32, [R1+0xa58] ;  /* 0x000a580001207983 */ /* 0x001ea80000300a00 */
[----:B------:R-:W2:Y:S01]  /*7f610*/  LDL.LU.64 R30, [R1+0xa60] ;  /* 0x000a6000011e7983 */ /* 0x000ea20000300a00 */
[----:B------:R-:W-:Y:S02]  /*7f620*/  @P4 LOP3.LUT R5, R5, 0x100, RZ, 0xfc, !PT ;  /* 0x0000010005054812 */ /* 0x000fe400078efcff */
[----:B------:R-:W-:Y:S01]  /*7f630*/  LOP3.LUT P4, RZ, R29, 0x8000000, RZ, 0xc0, !PT ;  /* 0x080000001dff7812 */ /* 0x000fe2000788c0ff */
[----:B------:R-:W2:Y:S01]  /*7f640*/  LDL.LU.64 R12, [R1+0xa68] ;  /* 0x000a6800010c7983 */ /* 0x000ea20000300a00 */
[----:B------:R-:W-:-:S02]  /*7f650*/  LOP3.LUT R5, R5, 0xfffffdff, RZ, 0xc0, !PT ;  /* 0xfffffdff05057812 */ /* 0x000fc400078ec0ff */
[C---:B------:R-:W-:Y:S01]  /*7f660*/  LOP3.LUT P1, RZ, R28.reuse, 0x2, RZ, 0xc0, !PT ;  /* 0x000000021cff7812 */ /* 0x040fe2000782c0ff */
[----:B------:R-:W2:Y:S01]  /*7f670*/  LDL.LU.64 R24, [R1+0xa70] ;  /* 0x000a700001187983 */ /* 0x000ea20000300a00 */
[----:B------:R-:W-:Y:S02]  /*7f680*/  LOP3.LUT P2, RZ, R28, 0x1, RZ, 0xc0, !PT ;  /* 0x000000011cff7812 */ /* 0x000fe4000784c0ff */
[----:B------:R-:W-:Y:S01]  /*7f690*/  PRMT R0, R16, 0x7771, RZ ;  /* 0x0000777110007816 */ /* 0x000fe200000000ff */
[----:B------:R-:W2:Y:S04]  /*7f6a0*/  LDL.LU.64 R8, [R1+0xa78] ;  /* 0x000a780001087983 */ /* 0x000ea80000300a00 */
[----:B------:R-:W-:Y:S01]  /*7f6b0*/  @P4 LOP3.LUT R5, R5, 0x200, RZ, 0xfc, !PT ;  /* 0x0000020005054812 */ /* 0x000fe200078efcff */
[----:B------:R-:W2:Y:S01]  /*7f6c0*/  LDL.LU.64 R34, [R1+0xa80] ;  /* 0x000a800001227983 */ /* 0x000ea20000300a00 */
[----:B------:R-:W-:-:S02]  /*7f6d0*/  LOP3.LUT P4, RZ, R29, 0x10000000, RZ, 0xc0, !PT ;  /* 0x100000001dff7812 */ /* 0x000fc4000788c0ff */
[----:B------:R-:W-:Y:S01]  /*7f6e0*/  LOP3.LUT R5, R5, 0xfffffbff, RZ, 0xc0, !PT ;  /* 0xfffffbff05057812 */ /* 0x000fe200078ec0ff */
[----:B---3--:R0:W-:Y:S01]  /*7f6f0*/  @P1 STG.E.U8 desc[UR40][R26.64], R0 ;  /* 0x000000001a001986 */ /* 0x0081e2000c101128 */
[----:B------:R-:W-:-:S03]  /*7f700*/  LOP3.LUT P3, RZ, R29, 0x80000000, RZ, 0xc0, !PT ;  /* 0x800000001dff7812 */ /* 0x000fc6000786c0ff */
[----:B------:R-:W3:Y:S06]  /*7f710*/  LDL.LU.64 R36, [R1+0xa88] ;  /* 0x000a880001247983 */ /* 0x000eec0000300a00 */
[----:B------:R-:W-:Y:S02]  /*7f720*/  @P4 LOP3.LUT R5, R5, 0x400, RZ, 0xfc, !PT ;  /* 0x0000040005054812 */ /* 0x000fe400078efcff */
[----:B------:R-:W-:Y:S01]  /*7f730*/  LOP3.LUT P4, RZ, R29, 0x20000000, RZ, 0xc0, !PT ;  /* 0x200000001dff7812 */ /* 0x000fe2000788c0ff */
[----:B0-----:R-:W3:Y:S01]  /*7f740*/  LDL.LU.64 R26, [R1+0xa90] ;  /* 0x000a9000011a7983 */ /* 0x001ee20000300a00 */
[----:B------:R-:W-:-:S02]  /*7f750*/  LOP3.LUT R5, R5, 0xfffff7ff, RZ, 0xc0, !PT ;  /* 0xfffff7ff05057812 */ /* 0x000fc400078ec0ff */
        /* <DEDUP_REMOVED lines=21> */
[----:B------:R0:W-:Y:S04]  /*7f8b0*/  @P4 STG.E.U8 desc[UR40][R30.64], R0 ;  /* 0x000000001e004986 */ /* 0x0001e8000c101128 */
[----:B0-----:R-:W2:Y:S01]  /*7f8c0*/  LDL.LU.64 R30, [R1+0x1de0] ;  /* 0x001de000011e7983 */ /* 0x001ea20000300a00 */
[----:B------:R-:W-:-:S02]  /*7f8d0*/  LOP3.LUT P4, RZ, R5, 0x100, RZ, 0xc0, !PT ;  /* 0x0000010005ff7812 */ /* 0x000fc4000788c0ff */
[----:B--2---:R-:W-:-:S11]  /*7f8e0*/  PRMT R0, R30, 0x7772, RZ ;  /* 0x000077721e007816 */ /* 0x004fd600000000ff */
[----:B------:R0:W-:Y:S01]  /*7f8f0*/  @P4 STG.E.U8 desc[UR40][R12.64], R0 ;  /* 0x000000000c004986 */ /* 0x0001e2000c101128 */
[C---:B------:R-:W-:Y:S02]  /*7f900*/  LOP3.LUT P4, RZ, R5.reuse, 0x80, RZ, 0xc0, !PT ;  /* 0x0000008005ff7812 */ /* 0x040fe4000788c0ff */
[----:B0-----:R-:W-:Y:S01]  /*7f910*/  PRMT R0, R30, 0x7773, RZ ;  /* 0x000077731e007816 */ /* 0x001fe200000000ff */
[----:B------:R-:W2:Y:S04]  /*7f920*/  LDL.LU.64 R12, [R1+0x1dd8] ;  /* 0x001dd800010c7983 */ /* 0x000ea80000300a00 */
[----:B------:R-:W2:Y:S06]  /*7f930*/  LDL.LU R30, [R1+0x1dd0] ;  /* 0x001dd000011e7983 */ /* 0x000eac0000300800 */
[----:B------:R0:W-:Y:S04]  /*7f940*/  @P4 STG.E.U8 desc[UR40][R24.64], R0 ;  /* 0x0000000018004986 */ /* 0x0001e8000c101128 */
[----:B0-----:R-:W2:Y:S01]  /*7f950*/  LDL.LU.64 R24, [R1+0x1dc8] ;  /* 0x001dc80001187983 */ /* 0x001ea20000300a00 */
[----:B------:R-:W-:-:S02]  /*7f960*/  LOP3.LUT P4, RZ, R5, 0x40, RZ, 0xc0, !PT ;  /* 0x0000004005ff7812 */ /* 0x000fc4000788c0ff */
[----:B--2---:R-:W-:-:S11]  /*7f970*/  PRMT R0, R24, 0x7772, RZ ;  /* 0x0000777218007816 */ /* 0x004fd600000000ff */
[----:B------:R0:W-:Y:S01]  /*7f980*/  @P4 STG.E.U8 desc[UR40][R8.64], R0 ;  /* 0x0000000008004986 */ /* 0x0001e2000c101128 */
[C---:B------:R-:W-:Y:S02]  /*7f990*/  LOP3.LUT P4, RZ, R5.reuse, 0x20, RZ, 0xc0, !PT ;  /* 0x0000002005ff7812 */ /* 0x040fe4000788c0ff */
        /* <DEDUP_REMOVED lines=13> */
[----:B---3--:R0:W-:Y:S02]  /*7fa70*/  @P4 STG.E.U8 desc[UR40][R36.64], R0 ;  /* 0x0000000024004986 */ /* 0x0081e4000c101128 */
[----:B0-----:R-:W-:-:S05]  /*7fa80*/  PRMT R0, R34, 0x7773, RZ ;  /* 0x0000777322007816 */ /* 0x001fca00000000ff */
        /* <DEDUP_REMOVED lines=15> */
[----:B------:R-:W3:Y:S04]  /*7fb80*/  LDL.LU.64 R18, [R1+0xae0] ;  /* 0x000ae00001127983 */ /* 0x000ee80000300a00 */
[----:B------:R-:W3:Y:S01]  /*7fb90*/  LDL.LU.64 R14, [R1+0xae8] ;  /* 0x000ae800010e7983 */ /* 0x000ee20000300a00 */
[----:B------:R-:W-:-:S03]  /*7fba0*/  PRMT R0, R9, 0x7773, RZ ;  /* 0x0000777309007816 */ /* 0x000fc600000000ff */
        /* <DEDUP_REMOVED lines=20> */
[----:B------:R-:W-:-:S11]  /*7fcf0*/  LOP3.LUT R5, R5, 0xfffffffb, RZ, 0xc0, !PT ;  /* 0xfffffffb05057812 */ /* 0x000fd600078ec0ff */
[----:B------:R-:W-:Y:S02]  /*7fd00*/  @P4 LOP3.LUT R5, R5, 0x4, RZ, 0xfc, !PT ;  /* 0x0000000405054812 */ /* 0x000fe400078efcff */
[----:B------:R-:W-:Y:S02]  /*7fd10*/  LOP3.LUT P4, RZ, R29, 0x400, RZ, 0xc0, !PT ;  /* 0x000004001dff7812 */ /* 0x000fe4000788c0ff */
[----:B------:R-:W-:Y:S02]  /*7fd20*/  LOP3.LUT R5, R5, 0xfffffff7, RZ, 0xc0, !PT ;  /* 0xfffffff705057812 */ /* 0x000fe400078ec0ff */
[C---:B------:R-:W-:Y:S02]  /*7fd30*/  LOP3.LUT P1, RZ, R29.reuse, 0x4000, RZ, 0xc0, !PT ;  /* 0x000040001dff7812 */ /* 0x040fe4000782c0ff */
[C---:B------:R-:W-:Y:S02]  /*7fd40*/  LOP3.LUT P2, RZ, R29.reuse, 0x2000, RZ, 0xc0, !PT ;  /* 0x000020001dff7812 */ /* 0x040fe4000784c0ff */
[----:B------:R-:W-:-:S02]  /*7fd50*/  LOP3.LUT P3, RZ, R29, 0x1000, RZ, 0xc0, !PT ;  /* 0x000010001dff7812 */ /* 0x000fc4000786c0ff */
[C---:B------:R-:W-:Y:S02]  /*7fd60*/  LOP3.LUT P5, RZ, R29.reuse, 0x4, RZ, 0xc0, !PT ;  /* 0x000000041dff7812 */ /* 0x040fe400078ac0ff */
[----:B------:R-:W-:Y:S02]  /*7fd70*/  LOP3.LUT P6, RZ, R29, 0x2, RZ, 0xc0, !PT ;  /* 0x000000021dff7812 */ /* 0x000fe400078cc0ff */
[----:B------:R-:W-:Y:S02]  /*7fd80*/  @P4 LOP3.LUT R5, R5, 0x8, RZ, 0xfc, !PT ;  /* 0x0000000805054812 */ /* 0x000fe400078efcff */
[C---:B------:R-:W-:Y:S01]  /*7fd90*/  LOP3.LUT P4, RZ, R29.reuse, 0x800, RZ, 0xc0, !PT ;  /* 0x000008001dff7812 */ /* 0x040fe2000788c0ff */
[----:B--2---:R0:W-:Y:S04]  /*7fda0*/  @P0 STG.E.U8 desc[UR40][R32.64], R0 ;  /* 0x0000000020000986 */ /* 0x0041e8000c101128 */
[----:B0-----:R-:W2:Y:S01]  /*7fdb0*/  LDL.LU.64 R32, [R1+0xaf8] ;  /* 0x000af80001207983 */ /* 0x001ea20000300a00 */
[----:B------:R-:W-:-:S03]  /*7fdc0*/  LOP3.LUT P0, RZ, R29, 0x1, RZ, 0xc0, !PT ;  /* 0x000000011dff7812 */ /* 0x000fc6000780c0ff */
[----:B------:R-:W2:Y:S04]  /*7fdd0*/  LDL.LU.64 R28, [R1+0xb00] ;  /* 0x000b0000011c7983 */ /* 0x000ea80000300a00 */
[----:B------:R-:W2:Y:S04]  /*7fde0*/  LDL.LU.64 R36, [R1+0xb08] ;  /* 0x000b080001247983 */ /* 0x000ea80000300a00 */
[----:B------:R-:W2:Y:S01]  /*7fdf0*/  LDL.LU.64 R26, [R1+0xb10] ;  /* 0x000b1000011a7983 */ /* 0x000ea20000300a00 */
[----:B------:R-:W-:-:S05]  /*7fe00*/  PRMT R0, R25, 0x7772, RZ ;  /* 0x0000777219007816 */ /* 0x000fca00000000ff */
[----:B---3--:R0:W-:Y:S04]  /*7fe10*/  @P1 STG.E.U8 desc[UR40][R2.64], R0 ;  /* 0x0000000002001986 */ /* 0x0081e8000c101128 */
[----:B0-----:R-:W3:Y:S01]  /*7fe20*/  LDL.LU.64 R2, [R1+0xb18] ;  /* 0x000b180001027983 */ /* 0x001ee20000300a00 */
[----:B------:R-:W-:-:S03]  /*7fe30*/  PRMT R0, R25, 0x7773, RZ ;  /* 0x0000777319007816 */ /* 0x000fc600000000ff */
[----:B------:R-:W3:Y:S04]  /*7fe40*/  LDL.LU.64 R24, [R1+0xb20] ;  /* 0x000b200001187983 */ /* 0x000ee80000300a00 */
[----:B----4-:R0:W-:Y:S02]  /*7fe50*/  @P2 STG.E.U8 desc[UR40][R34.64], R0 ;  /* 0x0000000022002986 */ /* 0x0101e4000c101128 */
[C---:B0-----:R-:W-:Y:S02]  /*7fe60*/  PRMT R0, R12.reuse, 0x7772, RZ ;  /* 0x000077720c007816 */ /* 0x041fe400000000ff */
        /* <DEDUP_REMOVED lines=9> */
[----:B------:R-:W-:-:S03]  /*7ff00*/  LOP3.LUT P4, RZ, R5, 0x4, RZ, 0xc0, !PT ;  /* 0x0000000405ff7812 */ /* 0x000fc6000788c0ff */
[----:B0-----:R-:W4:Y:S01]  /*7ff10*/  LDL.LU.64 R14, [R1+0xb40] ;  /* 0x000b4000010e7983 */ /* 0x001f220000300a00 */
[----:B------:R-:W-:-:S03]  /*7ff20*/  IMAD.MOV.U32 R0, RZ, RZ, R13 ;  /* 0x000000ffff007224 */ /* 0x000fc600078e000d */
[----:B------:R-:W4:Y:S02]  /*7ff30*/  LDL.LU.64 R12, [R1+0xb48] ;  /* 0x000b4800010c7983 */ /* 0x000f240000300a00 */
[----:B------:R-:W-:-:S05]  /*7ff40*/  PRMT R0, R0, 0x7773, RZ ;  /* 0x0000777300007816 */ /* 0x000fca00000000ff */
[----:B------:R0:W-:Y:S04]  /*7ff50*/  @P4 STG.E.U8 desc[UR40][R8.64], R0 ;  /* 0x0000000008004986 */ /* 0x0001e8000c101128 */
[----:B0-----:R-:W4:Y:S01]  /*7ff60*/  LDL.LU.64 R8, [R1+0xb50] ;  /* 0x000b500001087983 */ /* 0x001f220000300a00 */
[----:B------:R-:W-:Y:S02]  /*7ff70*/  LOP3.LUT P4, RZ, R5, 0x2, RZ, 0xc0, !PT ;  /* 0x0000000205ff7812 */ /* 0x000fe4000788c0ff */
[----:B------:R-:W-:Y:S02]  /*7ff80*/  PRMT R0, R31, 0x7772, RZ ;  /* 0x000077721f007816 */ /* 0x000fe400000000ff */
[C---:B------:R-:W-:Y:S02]  /*7ff90*/  LOP3.LUT P1, RZ, R30.reuse, 0x80000000, RZ, 0xc0, !PT ;  /* 0x800000001eff7812 */ /* 0x040fe4000782c0ff */
[----:B------:R-:W-:-:S02]  /*7ffa0*/  LOP3.LUT P2, RZ, R30, 0x40000000, RZ, 0xc0, !PT ;  /* 0x400000001eff7812 */ /* 0x000fc4000784c0ff */
[----:B------:R-:W-:-:S05]  /*7ffb0*/  LOP3.LUT P3, RZ, R30, 0x20000000, RZ, 0xc0, !PT ;  /* 0x200000001eff7812 */ /* 0x000fca000786c0ff */
[----:B--2---:R0:W-:Y:S01]  /*7ffc0*/  @P4 STG.E.U8 desc[UR40][R32.64], R0 ;  /* 0x0000000020004986 */ /* 0x0041e2000c101128 */
[----:B------:R-:W-:Y:S02]  /*7ffd0*/  LOP3.LUT P4, RZ, R5, 0x1, RZ, 0xc0, !PT ;  /* 0x0000000105ff7812 */ /* 0x000fe4000788c0ff */
        /* <DEDUP_REMOVED lines=13> */
[----:B0-----:R-:W-:-:S11]  /*800b0*/  PRMT R0, R21, 0x7773, RZ ;  /* 0x0000777315007816 */ /* 0x001fd600000000ff */
[----:B------:R0:W-:Y:S02]  /*800c0*/  @P4 STG.E.U8 desc[UR40][R24.64], R0 ;  /* 0x0000000018004986 */ /* 0x0001e4000c101128 */
[----:B0-----:R-:W-:-:S05]  /*800d0*/  PRMT R0, R16, 0x7772, RZ ;  /* 0x0000777210007816 */ /* 0x001fca00000000ff */
[----:B----4-:R0:W-:Y:S02]  /*800e0*/  @P5 STG.E.U8 desc[UR40][R34.64], R0 ;  /* 0x0000000022005986 */ /* 0x0101e4000c101128 */
[----:B0-----:R-:W-:-:S05]  /*800f0*/  PRMT R0, R16, 0x7773, RZ ;  /* 0x0000777310007816 */ /* 0x001fca00000000ff */
[----:B------:R0:W-:Y:S04]  /*80100*/  @P6 STG.E.U8 desc[UR40][R22.64], R0 ;  /* 0x0000000016006986 */ /* 0x0001e8000c101128 */
[----:B------:R-:W-:Y:S04]  /*80110*/  STL [R1+0x1ce0], R4 ;  /* 0x001ce00401007387 */ /* 0x000fe80000100800 */
[----:B------:R-:W3:Y:S01]  /*80120*/  LDL.LU R31, [R1+0x1dac] ;  /* 0x001dac00011f7983 */ /* 0x000ee20000300800 */
[----:B0-----:R-:W-:-:S03]  /*80130*/  PRMT R0, R11, 0x7772, RZ ;  /* 0x000077720b007816 */ /* 0x001fc600000000ff */
[----:B------:R-:W4:Y:S04]  /*80140*/  LDL.LU.64 R34, [R1+0xb58] ;  /* 0x000b580001227983 */ /* 0x000f280000300a00 */
        /* <DEDUP_REMOVED lines=9> */
[----:B------:R-:W3:Y:S04]  /*801e0*/  LDL.LU.64 R18, [R1+0xb70] ;  /* 0x000b700001127983 */ /* 0x000ee80000300a00 */
[----:B------:R-:W3:Y:S04]  /*801f0*/  LDL.LU.64 R10, [R1+0xb78] ;  /* 0x000b7800010a7983 */ /* 0x000ee80000300a00 */
        /* <DEDUP_REMOVED lines=18> */
[----:B----4-:R0:W-:Y:S02]  /*80320*/  @P0 STG.E.U8 desc[UR40][R34.64], R0 ;  /* 0x0000000022000986 */ /* 0x0101e4000c101128 */
[----:B0-----:R-:W-:Y:S02]  /*80330*/  PRMT R0, R17, 0x7773, RZ ;  /* 0x0000777311007816 */ /* 0x001fe400000000ff */
[----:B------:R-:W4:Y:S04]  /*80340*/  LDL.LU.64 R16, [R1+0xb88] ;  /* 0x000b880001107983 */ /* 0x000f280000300a00 */
[----:B--2---:R0:W-:Y:S04]  /*80350*/  @P1 STG.E.U8 desc[UR40][R8.64], R0 ;  /* 0x0000000008001986 */ /* 0x0041e8000c101128 */
[----:B0-----:R-:W2:Y:S01]  /*80360*/  LDL.LU.64 R8, [R1+0xb90] ;  /* 0x000b900001087983 */ /* 0x001ea20000300a00 */
[----:B------:R-:W-:-:S02]  /*80370*/  @P4 LOP3.LUT R6, R6, 0x800000, RZ, 0xfc, !PT ;  /* 0x0080000006064812 */ /* 0x000fc400078efcff */
[----:B------:R-:W-:Y:S01]  /*80380*/  LOP3.LUT P4, RZ, R30, 0x100000, RZ, 0xc0, !PT ;  /* 0x001000001eff7812 */ /* 0x000fe2000788c0ff */
[----:B------:R-:W2:Y:S01]  /*80390*/  LDL.LU R3, [R1+0x130] ;  /* 0x0001300001037983 */ /* 0x000ea20000300800 */
[----:B------:R-:W-:Y:S02]  /*803a0*/  LOP3.LUT R6, R6, 0xfeffffff, RZ, 0xc0, !PT ;  /* 0xfeffffff06067812 */ /* 0x000fe400078ec0ff */
[C---:B------:R-:W-:Y:S01]  /*803b0*/  LOP3.LUT P2, RZ, R30.reuse, 0x4000000, RZ, 0xc0, !PT ;  /* 0x040000001eff7812 */ /* 0x040fe2000784c0ff */
[----:B------:R-:W2:Y:S01]  /*803c0*/  LDL.LU R7, [R1+0x134] ;  /* 0x0001340001077983 */ /* 0x000ea20000300800 */
[----:B------:R-:W-:Y:S02]  /*803d0*/  LOP3.LUT P3, RZ, R30, 0x2000000, RZ, 0xc0, !PT ;  /* 0x020000001eff7812 */ /* 0x000fe4000786c0ff */
[----:B---3--:R-:W-:Y:S01]  /*803e0*/  PRMT R0, R12, 0x7770, RZ ;  /* 0x000077700c007816 */ /* 0x008fe200000000ff */
[----:B------:R-:W3:Y:S04]  /*803f0*/  LDL.LU.64 R4, [R1+0xba0] ;  /* 0x000ba00001047983 */ /* 0x000ee80000300a00 */
[----:B------:R-:W-:Y:S01]  /*80400*/  @P4 LOP3.LUT R6, R6, 0x1000000, RZ, 0xfc, !PT ;  /* 0x0100000006064812 */ /* 0x000fe200078efcff */
[----:B------:R-:W3:Y:S01]  /*80410*/  LDL.LU.64 R28, [R1+0xba8] ;  /* 0x000ba800011c7983 */ /* 0x000ee20000300a00 */
[----:B------:R-:W-:-:S02]  /*80420*/  LOP3.LUT P4, RZ, R30, 0x200000, RZ, 0xc0, !PT ;  /* 0x002000001eff7812 */ /* 0x000fc4000788c0ff */
[----:B------:R-:W-:Y:S01]  /*80430*/  LOP3.LUT R6, R6, 0xfdffffff, RZ, 0xc0, !PT ;  /* 0xfdffffff06067812 */ /* 0x000fe200078ec0ff */
[----:B------:R0:W-:Y:S04]  /*80440*/  @P2 STG.E.U8 desc[UR40][R22.64], R0 ;  /* 0x0000000016002986 */ /* 0x0001e8000c101128 */
[----:B------:R-:W3:Y:S04]  /*80450*/  LDL.LU R21, [R1+0x138] ;  /* 0x0001380001157983 */ /* 0x000ee80000300800 */
[----:B------:R-:W3:Y:S02]  /*80460*/  LDL.LU.64 R36, [R1+0xbb0] ;  /* 0x000bb00001247983 */ /* 0x000ee40000300a00 */
[----:B------:R-:W-:-:S02]  /*80470*/  @P4 LOP3.LUT R6, R6, 0x2000000, RZ, 0xfc, !PT ;  /* 0x0200000006064812 */ /* 0x000fc400078efcff */
[----:B------:R-:W-:Y:S01]  /*80480*/  LOP3.LUT P4, RZ, R30, 0x400000, RZ, 0xc0, !PT ;  /* 0x004000001eff7812 */ /* 0x000fe2000788c0ff */
[----:B------:R-:W3:Y:S01]  /*80490*/  LDL.LU.64 R26, [R1+0xbb8] ;  /* 0x000bb800011a7983 */ /* 0x000ee20000300a00 */
[----:B------:R-:W-:-:S11]  /*804a0*/  LOP3.LUT R6, R6, 0xfbffffff, RZ, 0xc0, !PT ;  /* 0xfbffffff06067812 */ /* 0x000fd600078ec0ff */
[----:B------:R-:W-:Y:S02]  /*804b0*/  @P4 LOP3.LUT R6, R6, 0x4000000, RZ, 0xfc, !PT ;  /* 0x0400000006064812 */ /* 0x000fe400078efcff */
[----:B------:R-:W-:Y:S02]  /*804c0*/  LOP3.LUT P4, RZ, R30, 0x800000, RZ, 0xc0, !PT ;  /* 0x008000001eff7812 */ /* 0x000fe4000788c0ff */
[----:B------:R-:W-:Y:S02]  /*804d0*/  LOP3.LUT R6, R6, 0xf7ffffff, RZ, 0xc0, !PT ;  /* 0xf7ffffff06067812 */ /* 0x000fe400078ec0ff */
[----:B0-----:R-:W-:-:S09]  /*804e0*/  PRMT R0, R12, 0x7771, RZ ;  /* 0x000077710c007816 */ /* 0x001fd200000000ff */
[----:B------:R-:W-:Y:S02]  /*804f0*/  @P4 LOP3.LUT R6, R6, 0x8000000, RZ, 0xfc, !PT ;  /* 0x0800000006064812 */ /* 0x000fe400078efcff */
[----:B------:R-:W-:Y:S01]  /*80500*/  LOP3.LUT P4, RZ, R30, 0x1000000, RZ, 0xc0, !PT ;  /* 0x010000001eff7812 */ /* 0x000fe2000788c0ff */
[----:B------:R0:W-:Y:S02]  /*80510*/  @P3 STG.E.U8 desc[UR40][R18.64], R0 ;  /* 0x0000000012003986 */ /* 0x0001e4000c101128 */
[----:B0-----:R-:W-:-:S10]  /*80520*/  PRMT R0, R13, 0x7770, RZ ;  /* 0x000077700d007816 */ /* 0x001fd400000000ff */
[----:B------:R0:W-:Y:S04]  /*80530*/  @P4 STG.E.U8 desc[UR40][R10.64], R0 ;  /* 0x000000000a004986 */ /* 0x0001e8000c101128 */
[----:B0-----:R-:W3:Y:S01]  /*80540*/  LDL.LU R10, [R1+0x13c] ;  /* 0x00013c00010a7983 */ /* 0x001ee20000300800 */
[----:B------:R-:W-:-:S03]  /*80550*/  PRMT R0, R13, 0x7771, RZ ;  /* 0x000077710d007816 */ /* 0x000fc600000000ff */
[----:B------:R0:W-:Y:S04]  /*80560*/  STL.64 [R1+0x1d98], R12 ;  /* 0x001d980c01007387 */ /* 0x0001e80000100a00 */
[----:B0-----:R-:W3:Y:S01]  /*80570*/  LDL.LU.64 R12, [R1+0xb98] ;  /* 0x000b9800010c7983 */ /* 0x001ee20000300a00 */
[----:B------:R-:W-:-:S03]  /*80580*/  LOP3.LUT P4, RZ, R6, 0x8000000, RZ, 0xc0, !PT ;  /* 0x0800000006ff7812 */ /* 0x000fc6000788c0ff */
[----:B------:R-:W3:Y:S04]  /*80590*/  LDL.LU.64 R24, [R1+0xbc0] ;  /* 0x000bc00001187983 */ /* 0x000ee80000300a00 */
[----:B------:R-:W3:Y:S04]  /*805a0*/  LDL.LU.64 R34, [R1+0xbc8] ;  /* 0x000bc80001227983 */ /* 0x000ee80000300a00 */
[----:B------:R-:W3:Y:S04]  /*805b0*/  LDL.LU.64 R22, [R1+0xbd0] ;  /* 0x000bd00001167983 */ /* 0x000ee80000300a00 */
[----:B------:R0:W-:Y:S01]  /*805c0*/  @P4 STG.E.U8 desc[UR40][R32.64], R0 ;  /* 0x0000000020004986 */ /* 0x0001e2000c101128 */
[----:B------:R-:W-:-:S02]  /*805d0*/  LOP3.LUT P4, RZ, R6, 0x4000000, RZ, 0xc0, !PT ;  /* 0x0400000006ff7812 */ /* 0x000fc4000788c0ff */
[----:B0-----:R-:W-:Y:S01]  /*805e0*/  PRMT R0, R14, 0x7770, RZ ;  /* 0x000077700e007816 */ /* 0x001fe200000000ff */
[----:B------:R-:W3:Y:S04]  /*805f0*/  LDL.LU R32, [R1+0xd0] ;  /* 0x0000d00001207983 */ /* 0x000ee80000300800 */
[----:B------:R-:W3:Y:S06]  /*80600*/  LDL.LU.64 R18, [R1+0xbd8] ;  /* 0x000bd80001127983 */ /* 0x000eec0000300a00 */
        /* <DEDUP_REMOVED lines=35> */
[----:B0-----:R-:W-:Y:S02]  /*80840*/  PRMT R0, R10, 0x7771, RZ ;  /* 0x000077710a007816 */ /* 0x001fe400000000ff */
[----:B------:R-:W-:Y:S04]  /*80850*/  STL.64 [R1+0x1da0], R14 ;  /* 0x001da00e01007387 */ /* 0x000fe80000100a00 */
[----:B----4-:R0:W-:Y:S04]  /*80860*/  @P2 STG.E.U8 desc[UR40][R16.64], R0 ;  /* 0x0000000010002986 */ /* 0x0101e8000c101128 */
[----:B------:R-:W-:Y:S01]  /*80870*/  STL [R1+0x1da8], R3 ;  /* 0x001da80301007387 */ /* 0x000fe20000100800 */
[----:B0-----:R-:W-:-:S03]  /*80880*/  PRMT R0, R32, 0x7770, RZ ;  /* 0x0000777020007816 */ /* 0x001fc600000000ff */
[----:B------:R-:W-:Y:S04]  /*80890*/  STL.64 [R1+0x1d88], R20 ;  /* 0x001d881401007387 */ /* 0x000fe80000100a00 */
[----:B--2---:R0:W-:Y:S04]  /*808a0*/  @P3 STG.E.U8 desc[UR40][R8.64], R0 ;  /* 0x0000000008003986 */ /* 0x0041e8000c101128 */
[----:B0-----:R-:W2:Y:S01]  /*808b0*/  LDL.LU.64 R8, [R1+0xbf0] ;  /* 0x000bf00001087983 */ /* 0x001ea20000300a00 */
[----:B------:R-:W-:Y:S02]  /*808c0*/  LOP3.LUT P4, RZ, R31, 0x20000000, RZ, 0xc0, !PT ;  /* 0x200000001fff7812 */ /* 0x000fe4000788c0ff */
[----:B------:R-:W-:Y:S01]  /*808d0*/  LOP3.LUT R6, R6, 0xffffefff, RZ, 0xc0, !PT ;  /* 0xffffefff06067812 */ /* 0x000fe200078ec0ff */
[----:B------:R-:W3:Y:S04]  /*808e0*/  LDL.LU.64 R36, [R1+0xbf8] ;  /* 0x000bf80001247983 */ /* 0x000ee80000300a00 */
[----:B------:R-:W4:Y:S04]  /*808f0*/  LDL.LU.64 R34, [R1+0xc00] ;  /* 0x000c000001227983 */ /* 0x000f280000300a00 */
[----:B------:R-:W3:Y:S02]  /*80900*/  LDL.LU.64 R22, [R1+0xc08] ;  /* 0x000c080001167983 */ /* 0x000ee40000300a00 */
[----:B------:R-:W-:-:S02]  /*80910*/  @P4 LOP3.LUT R6, R6, 0x1000, RZ, 0xfc, !PT ;  /* 0x0000100006064812 */ /* 0x000fc400078efcff */
[----:B------:R-:W-:Y:S01]  /*80920*/  LOP3.LUT P4, RZ, R31, 0x40000000, RZ, 0xc0, !PT ;  /* 0x400000001fff7812 */ /* 0x000fe2000788c0ff */
[----:B------:R-:W3:Y:S01]  /*80930*/  LDL.LU.64 R18, [R1+0xc10] ;  /* 0x000c100001127983 */ /* 0x000ee20000300a00 */
[----:B------:R-:W-:-:S03]  /*80940*/  LOP3.LUT R6, R6, 0xffffdfff, RZ, 0xc0, !PT ;  /* 0xffffdfff06067812 */ /* 0x000fc600078ec0ff */
[----:B------:R-:W3:Y:S04]  /*80950*/  LDL.LU.64 R16, [R1+0xc18] ;  /* 0x000c180001107983 */ /* 0x000ee80000300a00 */
[----:B------:R-:W3:Y:S04]  /*80960*/  LDL.LU R24, [R1+0xd4] ;  /* 0x0000d40001187983 */ /* 0x000ee80000300800 */
[----:B------:R-:W-:Y:S01]  /*80970*/  @P4 LOP3.LUT R6, R6, 0x2000, RZ, 0xfc, !PT ;  /* 0x0000200006064812 */ /* 0x000fe200078efcff */
[----:B------:R-:W4:Y:S01]  /*80980*/  LDL.LU R25, [R1+0xd8] ;  /* 0x0000d80001197983 */ /* 0x000f220000300800 */
[----:B------:R-:W-:-:S02]  /*80990*/  LOP3.LUT P4, RZ, R31, 0x80000000, RZ, 0xc0, !PT ;  /* 0x800000001fff7812 */ /* 0x000fc4000788c0ff */
[----:B------:R-:W-:Y:S01]  /*809a0*/  LOP3.LUT R6, R6, 0xffffbfff, RZ, 0xc0, !PT ;  /* 0xffffbfff06067812 */ /* 0x000fe200078ec0ff */
[----:B------:R-:W4:Y:S01]  /*809b0*/  LDL.LU R27, [R1] ;  /* 0x00000000011b7983 */ /* 0x000f220000300800 */
[C---:B------:R-:W-:Y:S02]  /*809c0*/  LOP3.LUT P0, RZ, R30.reuse, 0x200, RZ, 0xc0, !PT ;  /* 0x000002001eff7812 */ /* 0x040fe4000780c0ff */
[----:B------:R-:W-:Y:S01]  /*809d0*/  LOP3.LUT P1, RZ, R30, 0x100, RZ, 0xc0, !PT ;  /* 0x000001001eff7812 */ /* 0x000fe2000782c0ff */
[----:B------:R-:W4:Y:S06]  /*809e0*/  LDL.LU R26, [R1+0x4] ;  /* 0x00000400011a7983 */ /* 0x000f2c0000300800 */
        /* <DEDUP_REMOVED lines=16> */
[----:B------:R-:W-:-:S07]  /*80af0*/  LOP3.LUT P3, RZ, R30, 0x40, RZ, 0xc0, !PT ;  /* 0x000000401eff7812 */ /* 0x000fce000786c0ff */
[----:B------:R-:W-:Y:S02]  /*80b00*/  @P4 LOP3.LUT R6, R6, 0x80000, RZ, 0xfc, !PT ;  /* 0x0008000006064812 */ /* 0x000fe400078efcff */
[----:B------:R-:W-:Y:S02]  /*80b10*/  LOP3.LUT P4, RZ, R30, 0x20, RZ, 0xc0, !PT ;  /* 0x000000201eff7812 */ /* 0x000fe4000788c0ff */
[----:B------:R-:W4:Y:S01]  /*80b20*/  LDL.LU R30, [R1+0xdc] ;  /* 0x0000dc00011e7983 */ /* 0x000f220000300800 */
[----:B------:R-:W-:-:S05]  /*80b30*/  PRMT R0, R32, 0x7771, RZ ;  /* 0x0000777120007816 */ /* 0x000fca00000000ff */
[----:B--2---:R0:W-:Y:S04]  /*80b40*/  @P0 STG.E.U8 desc[UR40][R8.64], R0 ;  /* 0x0000000008000986 */ /* 0x0041e8000c101128 */
[----:B0-----:R-:W2:Y:S04]  /*80b50*/  LDL.LU.64 R8, [R1+0xc20] ;  /* 0x000c200001087983 */ /* 0x001ea80000300a00 */
[----:B------:R-:W2:Y:S04]  /*80b60*/  LDL.LU.64 R2, [R1+0xc28] ;  /* 0x000c280001027983 */ /* 0x000ea80000300a00 */
[----:B------:R-:W2:Y:S04]  /*80b70*/  LDL.LU.64 R14, [R1+0xc30] ;  /* 0x000c3000010e7983 */ /* 0x000ea80000300a00 */
[----:B------:R-:W2:Y:S04]  /*80b80*/  LDL.LU R11, [R1+0x8] ;  /* 0x00000800010b7983 */ /* 0x000ea80000300800 */
[----:B------:R-:W2:Y:S01]  /*80b90*/  LDL.LU.64 R12, [R1+0xc38] ;  /* 0x000c3800010c7983 */ /* 0x000ea20000300a00 */
[----:B---3--:R-:W-:-:S03]  /*80ba0*/  PRMT R0, R24, 0x7770, RZ ;  /* 0x0000777018007816 */ /* 0x008fc600000000ff */
[----:B------:R-:W3:Y:S04]  /*80bb0*/  LDL.LU.64 R20, [R1+0xc40] ;  /* 0x000c400001147983 */ /* 0x000ee80000300a00 */
[----:B------:R0:W-:Y:S04]  /*80bc0*/  @P1 STG.E.U8 desc[UR40][R36.64], R0 ;  /* 0x0000000024001986 */ /* 0x0001e8000c101128 */
[----:B------:R-:W3:Y:S04]  /*80bd0*/  LDL.LU R33, [R1+0xc] ;  /* 0x00000c0001217983 */ /* 0x000ee80000300800 */
[----:B------:R-:W3:Y:S01]  /*80be0*/  LDL.LU.64 R4, [R1+0xc48] ;  /* 0x000c480001047983 */ /* 0x000ee20000300a00 */
[----:B0-----:R-:W-:-:S03]  /*80bf0*/  PRMT R0, R24, 0x7771, RZ ;  /* 0x0000777118007816 */ /* 0x001fc600000000ff */
[----:B------:R-:W3:Y:S04]  /*80c00*/  LDL.LU.64 R28, [R1+0xc50] ;  /* 0x000c5000011c7983 */ /* 0x000ee80000300a00 */
[----:B----4-:R0:W-:Y:S04]  /*80c10*/  @P2 STG.E.U8 desc[UR40][R34.64], R0 ;  /* 0x0000000022002986 */ /* 0x0101e8000c101128 */
[----:B------:R-:W4:Y:S01]  /*80c20*/  LDL.LU.64 R36, [R1+0xc58] ;  /* 0x000c580001247983 */ /* 0x000f220000300a00 */
[----:B0-----:R-:W-:-:S03]  /*80c30*/  PRMT R0, R25, 0x7770, RZ ;  /* 0x0000777019007816 */ /* 0x001fc600000000ff */
[----:B------:R-:W3:Y:S04]  /*80c40*/  LDL.LU.64 R34, [R1+0xc60] ;  /* 0x000c600001227983 */ /* 0x000ee80000300a00 */
[----:B------:R0:W-:Y:S02]  /*80c50*/  @P3 STG.E.U8 desc[UR40][R22.64], R0 ;  /* 0x0000000016003986 */ /* 0x0001e4000c101128 */
[----:B0-----:R-:W-:Y:S02]  /*80c60*/  PRMT R0, R25, 0x7771, RZ ;  /* 0x0000777119007816 */ /* 0x001fe400000000ff */
[----:B------:R-:W3:Y:S04]  /*80c70*/  LDL.LU.64 R22, [R1+0xc68] ;  /* 0x000c680001167983 */ /* 0x000ee80000300a00 */
[----:B------:R0:W-:Y:S01]  /*80c80*/  @P4 STG.E.U8 desc[UR40][R18.64], R0 ;  /* 0x0000000012004986 */ /* 0x0001e2000c101128 */
[----:B------:R-:W-:-:S03]  /*80c90*/  LOP3.LUT P4, RZ, R6, 0x80000, RZ, 0xc0, !PT ;  /* 0x0008000006ff7812 */ /* 0x000fc6000788c0ff */
[----:B0-----:R-:W4:Y:S01]  /*80ca0*/  LDL.LU.64 R18, [R1+0xc70] ;  /* 0x000c700001127983 */ /* 0x001f220000300a00 */
[----:B------:R-:W-:-:S09]  /*80cb0*/  PRMT R0, R30, 0x7770, RZ ;  /* 0x000077701e007816 */ /* 0x000fd200000000ff */
[----:B------:R0:W-:Y:S01]  /*80cc0*/  @P4 STG.E.U8 desc[UR40][R16.64], R0 ;  /* 0x0000000010004986 */ /* 0x0001e2000c101128 */
[----:B------:R-:W-:Y:S02]  /*80cd0*/  LOP3.LUT P4, RZ, R6, 0x40000, RZ, 0xc0, !PT ;  /* 0x0004000006ff7812 */ /* 0x000fe4000788c0ff */
[----:B0-----:R-:W-:Y:S01]  /*80ce0*/  PRMT R0, R30, 0x7771, RZ ;  /* 0x000077711e007816 */ /* 0x001fe200000000ff */
[----:B------:R-:W4:Y:S10]  /*80cf0*/  LDL.LU.64 R16, [R1+0xc78] ;  /* 0x000c780001107983 */ /* 0x000f340000300a00 */
[----:B--2---:R0:W-:Y:S01]  /*80d00*/  @P4 STG.E.U8 desc[UR40][R8.64], R0 ;  /* 0x0000000008004986 */ /* 0x0041e2000c101128 */
[----:B------:R-:W-:-:S02]  /*80d10*/  LOP3.LUT P4, RZ, R6, 0x20000, RZ, 0xc0, !PT ;  /* 0x0002000006ff7812 */ /* 0x000fc4000788c0ff */
[----:B0-----:R-:W-:Y:S01]  /*80d20*/  PRMT R0, R27, 0x7770, RZ ;  /* 0x000077701b007816 */ /* 0x001fe200000000ff */
[----:B------:R-:W2:Y:S10]  /*80d30*/  LDL.LU.64 R8, [R1+0xc80] ;  /* 0x000c800001087983 */ /* 0x000eb40000300a00 */
[----:B------:R0:W-:Y:S01]  /*80d40*/  @P4 STG.E.U8 desc[UR40][R2.64], R0 ;  /* 0x0000000002004986 */ /* 0x0001e2000c101128 */
[----:B------:R-:W-:-:S02]  /*80d50*/  LOP3.LUT P4, RZ, R6, 0x10000, RZ, 0xc0, !PT ;  /* 0x0001000006ff7812 */ /* 0x000fc4000788c0ff */
[----:B0-----:R-:W-:Y:S01]  /*80d60*/  PRMT R0, R27, 0x7771, RZ ;  /* 0x000077711b007816 */ /* 0x001fe200000000ff */
[----:B------:R-:W2:Y:S10]  /*80d70*/  LDL.LU R3, [R1+0x1da8] ;  /* 0x001da80001037983 */ /* 0x000eb40000300800 */
[----:B------:R0:W-:Y:S01]  /*80d80*/  @P4 STG.E.U8 desc[UR40][R14.64], R0 ;  /* 0x000000000e004986 */ /* 0x0001e2000c101128 */
[----:B------:R-:W-:-:S02]  /*80d90*/  LOP3.LUT P4, RZ, R6, 0x8000, RZ, 0xc0, !PT ;  /* 0x0000800006ff7812 */ /* 0x000fc4000788c0ff */
[----:B0-----:R-:W-:Y:S01]  /*80da0*/  PRMT R0, R26, 0x7770, RZ ;  /* 0x000077701a007816 */ /* 0x001fe200000000ff */
[----:B------:R-:W2:Y:S10]  /*80db0*/  LDL.LU.64 R14, [R1+0x1da0] ;  /* 0x001da000010e7983 */ /* 0x000eb40000300a00 */
[----:B------:R0:W-:Y:S04]  /*80dc0*/  @P4 STG.E.U8 desc[UR40][R12.64], R0 ;  /* 0x000000000c004986 */ /* 0x0001e8000c101128 */
[----:B0-----:R-:W2:Y:S01]  /*80dd0*/  LDL.LU.64 R12, [R1+0x1d98] ;  /* 0x001d9800010c7983 */ /* 0x001ea20000300a00 */
        /* <DEDUP_REMOVED lines=8> */
[----:B------:R-:W-:Y:S02]  /*80e60*/  LOP3.LUT P6, RZ, R31, 0x8000000, RZ, 0xc0, !PT ;  /* 0x080000001fff7812 */ /* 0x000fe400078cc0ff */
[----:B0-----:R-:W-:-:S07]  /*80e70*/  PRMT R0, R11, 0x7771, RZ ;  /* 0x000077710b007816 */ /* 0x001fce00000000ff */
[----:B------:R0:W-:Y:S01]  /*80e80*/  @P4 STG.E.U8 desc[UR40][R28.64], R0 ;  /* 0x000000001c004986 */ /* 0x0001e2000c101128 */
[----:B------:R-:W-:Y:S02]  /*80e90*/  LOP3.LUT P0, RZ, R31, 0x4000000, RZ, 0xc0, !PT ;  /* 0x040000001fff7812 */ /* 0x000fe4000780c0ff */
[----:B0-----:R-:W-:-:S05]  /*80ea0*/  PRMT R0, R33, 0x7770, RZ ;  /* 0x0000777021007816 */ /* 0x001fca00000000ff */
[----:B----4-:R0:W-:Y:S01]  /*80eb0*/  @P5 STG.E.U8 desc[UR40][R36.64], R0 ;  /* 0x0000000024005986 */ /* 0x0101e2000c101128 */
[----:B------:R-:W-:Y:S02]  /*80ec0*/  LOP3.LUT P1, RZ, R31, 0x2000000, RZ, 0xc0, !PT ;  /* 0x020000001fff7812 */ /* 0x000fe4000782c0ff */
[----:B0-----:R-:W-:-:S05]  /*80ed0*/  PRMT R0, R33, 0x7771, RZ ;  /* 0x0000777121007816 */ /* 0x001fca00000000ff */
[----:B------:R2:W-:Y:S01]  /*80ee0*/  @P6 STG.E.U8 desc[UR40][R34.64], R0 ;  /* 0x0000000022006986 */ /* 0x0005e2000c101128 */
[C---:B------:R-:W-:Y:S02]  /*80ef0*/  LOP3.LUT P2, RZ, R31.reuse, 0x1000000, RZ, 0xc0, !PT ;  /* 0x010000001fff7812 */ /* 0x040fe4000784c0ff */
[----:B------:R-:W-:Y:S02]  /*80f00*/  LOP3.LUT P3, RZ, R31, 0x800000, RZ, 0xc0, !PT ;  /* 0x008000001fff7812 */ /* 0x000fe4000786c0ff */
[----:B--2---:R-:W-:-:S05]  /*80f10*/  PRMT R0, R12, 0x7772, RZ ;  /* 0x000077720c007816 */ /* 0x004fca00000000ff */
        /* <DEDUP_REMOVED lines=31> */
[----:B------:R-:W2:Y:S02]  /*81110*/  LDL.LU.64 R20, [R1+0xcc8] ;  /* 0x000cc80001147983 */ /* 0x000ea40000300a00 */
[----:B------:R-:W-:-:S02]  /*81120*/  @P4 LOP3.LUT R6, R6, 0x100, RZ, 0xfc, !PT ;  /* 0x0000010006064812 */ /* 0x000fc400078efcff */
[----:B------:R-:W-:Y:S01]  /*81130*/  LOP3.LUT P4, RZ, R31, 0x8000, RZ, 0xc0, !PT ;  /* 0x000080001fff7812 */ /* 0x000fe2000788c0ff */
[----:B------:R-:W2:Y:S01]  /*81140*/  LDL.LU.64 R22, [R1+0xcd0] ;  /* 0x000cd00001167983 */ /* 0x000ea20000300a00 */
[----:B------:R-:W-:-:S11]  /*81150*/  LOP3.LUT R6, R6, 0xfffffdff, RZ, 0xc0, !PT ;  /* 0xfffffdff06067812 */ /* 0x000fd600078ec0ff */
[----:B------:R-:W-:Y:S02]  /*81160*/  @P4 LOP3.LUT R6, R6, 0x200, RZ, 0xfc, !PT ;  /* 0x0000020006064812 */ /* 0x000fe400078efcff */
[C---:B------:R-:W-:Y:S02]  /*81170*/  LOP3.LUT P4, RZ, R31.reuse, 0x10000, RZ, 0xc0, !PT ;  /* 0x000100001fff7812 */ /* 0x040fe4000788c0ff */
[----:B------:R-:W-:Y:S02]  /*81180*/  LOP3.LUT R6, R6, 0xfffffbff, RZ, 0xc0, !PT ;  /* 0xfffffbff06067812 */ /* 0x000fe400078ec0ff */
[C---:B------:R-:W-:Y:S02]  /*81190*/  LOP3.LUT P1, RZ, R31.reuse, 0x200000, RZ, 0xc0, !PT ;  /* 0x002000001fff7812 */ /* 0x040fe4000782c0ff */
[----:B------:R-:W-:Y:S02]  /*811a0*/  LOP3.LUT P2, RZ, R31, 0x100000, RZ, 0xc0, !PT ;  /* 0x001000001fff7812 */ /* 0x000fe4000784c0ff */
[----:B------:R-:W-:-:S05]  /*811b0*/  PRMT R0, R14, 0x7773, RZ ;  /* 0x000077730e007816 */ /* 0x000fca00000000ff */
[----:B------:R-:W-:Y:S02]  /*811c0*/  @P4 LOP3.LUT R6, R6, 0x400, RZ, 0xfc, !PT ;  /* 0x0000040006064812 */ /* 0x000fe400078efcff */
[C---:B------:R-:W-:Y:S02]  /*811d0*/  LOP3.LUT P4, RZ, R31.reuse, 0x20000, RZ, 0xc0, !PT ;  /* 0x000200001fff7812 */ /* 0x040fe4000788c0ff */
[----:B------:R-:W-:Y:S01]  /*811e0*/  LOP3.LUT P3, RZ, R31, 0x80000, RZ, 0xc0, !PT ;  /* 0x000800001fff7812 */ /* 0x000fe2000786c0ff */
[----:B---3--:R0:W-:Y:S01]  /*811f0*/  @P1 STG.E.U8 desc[UR40][R18.64], R0 ;  /* 0x0000000012001986 */ /* 0x0081e2000c101128 */
[----:B------:R-:W-:Y:S02]  /*81200*/  LOP3.LUT R6, R6, 0xfffff7ff, RZ, 0xc0, !PT ;  /* 0xfffff7ff06067812 */ /* 0x000fe400078ec0ff */
[----:B0-----:R-:W-:Y:S01]  /*81210*/  PRMT R0, R15, 0x7772, RZ ;  /* 0x000077720f007816 */ /* 0x001fe200000000ff */
[----:B------:R-:W3:Y:S06]  /*81220*/  LDL.LU.64 R18, [R1+0xcd8] ;  /* 0x000cd80001127983 */ /* 0x000eec0000300a00 */
[----:B------:R-:W-:-:S02]  /*81230*/  @P4 LOP3.LUT R6, R6, 0x800, RZ, 0xfc, !PT ;  /* 0x0000080006064812 */ /* 0x000fc400078efcff */
[----:B------:R-:W-:Y:S01]  /*81240*/  LOP3.LUT P4, RZ, R31, 0x40000, RZ, 0xc0, !PT ;  /* 0x000400001fff7812 */ /* 0x000fe2000788c0ff */
[----:B----4-:R0:W-:Y:S02]  /*81250*/  @P2 STG.E.U8 desc[UR40][R16.64], R0 ;  /* 0x0000000010002986 */ /* 0x0101e4000c101128 */
[----:B0-----:R-:W-:Y:S02]  /*81260*/  PRMT R0, R15, 0x7773, RZ ;  /* 0x000077730f007816 */ /* 0x001fe400000000ff */
[----:B------:R-:W4:Y:S04]  /*81270*/  LDL.LU.64 R16, [R1+0xce0] ;  /* 0x000ce00001107983 */ /* 0x000f280000300a00 */
[----:B------:R0:W-:Y:S04]  /*81280*/  @P3 STG.E.U8 desc[UR40][R12.64], R0 ;  /* 0x000000000c003986 */ /* 0x0001e8000c101128 */
[----:B------:R-:W3:Y:S01]  /*81290*/  LDL.LU.64 R14, [R1+0xce8] ;  /* 0x000ce800010e7983 */ /* 0x000ee20000300a00 */
[----:B0-----:R-:W-:-:S03]  /*812a0*/  PRMT R0, R3, 0x7772, RZ ;  /* 0x0000777203007816 */ /* 0x001fc600000000ff */
[----:B------:R-:W3:Y:S04]  /*812b0*/  LDL.LU.64 R12, [R1+0xcf8] ;  /* 0x000cf800010c7983 */ /* 0x000ee80000300a00 */
[----:B------:R0:W-:Y:S01]  /*812c0*/  @P4 STG.E.U8 desc[UR40][R36.64], R0 ;  /* 0x0000000024004986 */ /* 0x0001e2000c101128 */
[----:B------:R-:W-:-:S03]  /*812d0*/  LOP3.LUT P4, RZ, R6, 0x800, RZ, 0xc0, !PT ;  /* 0x0000080006ff7812 */ /* 0x000fc6000788c0ff */
[----:B------:R-:W3:Y:S04]  /*812e0*/  LDL.LU.64 R4, [R1+0xd00] ;  /* 0x000d000001047983 */ /* 0x000ee80000300a00 */
[----:B------:R-:W3:Y:S01]  /*812f0*/  LDL.LU.64 R28, [R1+0xd08] ;  /* 0x000d0800011c7983 */ /* 0x000ee20000300a00 */
[----:B0-----:R-:W-:-:S03]  /*81300*/  PRMT R0, R3, 0x7773, RZ ;  /* 0x0000777303007816 */ /* 0x001fc600000000ff */
[----:B------:R-:W3:Y:S04]  /*81310*/  LDL.LU.64 R36, [R1+0xd10] ;  /* 0x000d100001247983 */ /* 0x000ee80000300a00 */
[----:B------:R0:W-:Y:S01]  /*81320*/  @P4 STG.E.U8 desc[UR40][R34.64], R0 ;  /* 0x0000000022004986 */ /* 0x0001e2000c101128 */
[----:B------:R-:W-:-:S03]  /*81330*/  LOP3.LUT P4, RZ, R6, 0x400, RZ, 0xc0, !PT ;  /* 0x0000040006ff7812 */ /* 0x000fc6000788c0ff */
[----:B------:R-:W3:Y:S01]  /*81340*/  LDL.LU.64 R2, [R1+0xd20] ;  /* 0x000d200001027983 */ /* 0x000ee20000300a00 */
[----:B0-----:R-:W-:-:S03]  /*81350*/  PRMT R0, R7, 0x7772, RZ ;  /* 0x0000777207007816 */ /* 0x001fc600000000ff */
[----:B------:R-:W3:Y:S06]  /*81360*/  LDL.LU.64 R34, [R1+0xd28] ;  /* 0x000d280001227983 */ /* 0x000eec0000300a00 */
[----:B--2---:R0:W-:Y:S01]  /*81370*/  @P4 STG.E.U8 desc[UR40][R8.64], R0 ;  /* 0x0000000008004986 */ /* 0x0041e2000c101128 */
[C---:B------:R-:W-:Y:S02]  /*81380*/  LOP3.LUT P4, RZ, R6.reuse, 0x200, RZ, 0xc0, !PT ;  /* 0x0000020006ff7812 */ /* 0x040fe4000788c0ff */
[----:B0-----:R-:W-:Y:S01]  /*81390*/  PRMT R0, R7, 0x7773, RZ ;  /* 0x0000777307007816 */ /* 0x001fe200000000ff */
[----:B------:R-:W2:Y:S04]  /*813a0*/  LDL.LU.64 R8, [R1+0xd38] ;  /* 0x000d380001087983 */ /* 0x000ea80000300a00 */
[----:B------:R-:W2:Y:S06]  /*813b0*/  LDL.LU R7, [R1+0x1d90] ;  /* 0x001d900001077983 */ /* 0x000eac0000300800 */
        /* <DEDUP_REMOVED lines=11> */
[C---:B------:R-:W-:Y:S02]  /*81470*/  LOP3.LUT P4, RZ, R6.reuse, 0x80, RZ, 0xc0, !PT ;  /* 0x0000008006ff7812 */ /* 0x040fe4000788c0ff */
[----:B0-----:R-:W-:Y:S01]  /*81480*/  PRMT R0, R21, 0x7773, RZ ;  /* 0x0000777315007816 */ /* 0x001fe200000000ff */
[----:B------:R-:W2:Y:S10]  /*81490*/  LDL.LU.64 R22, [R1+0x1d80] ;  /* 0x001d800001167983 */ /* 0x000eb40000300a00 */
[----:B---3--:R0:W-:Y:S01]  /*814a0*/  @P4 STG.E.U8 desc[UR40][R18.64], R0 ;  /* 0x0000000012004986 */ /* 0x0081e2000c101128 */
[----:B------:R-:W-:-:S03]  /*814b0*/  LOP3.LUT P4, RZ, R6, 0x40, RZ, 0xc0, !PT ;  /* 0x0000004006ff7812 */ /* 0x000fc6000788c0ff */
[----:B------:R-:W3:Y:S01]  /*814c0*/  LDL.LU R21, [R1+0x1d78] ;  /* 0x001d780001157983 */ /* 0x000ee20000300800 */
[----:B0-----:R-:W-:-:S03]  /*814d0*/  PRMT R0, R10, 0x7772, RZ ;  /* 0x000077720a007816 */ /* 0x001fc600000000ff */
[----:B------:R-:W2:Y:S06]  /*814e0*/  LDL.LU.64 R18, [R1+0x1d70] ;  /* 0x001d700001127983 */ /* 0x000eac0000300a00 */
[----:B----4-:R0:W-:Y:S01]  /*814f0*/  @P4 STG.E.U8 desc[UR40][R16.64], R0 ;  /* 0x0000000010004986 */ /* 0x0101e2000c101128 */
[----:B------:R-:W-:Y:S02]  /*81500*/  LOP3.LUT P4, RZ, R6, 0x20, RZ, 0xc0, !PT ;  /* 0x0000002006ff7812 */ /* 0x000fe4000788c0ff */
[----:B0-----:R-:W-:Y:S01]  /*81510*/  PRMT R0, R10, 0x7773, RZ ;  /* 0x000077730a007816 */ /* 0x001fe200000000ff */
[----:B------:R-:W4:Y:S10]  /*81520*/  LDL.LU.64 R16, [R1+0x1d68] ;  /* 0x001d680001107983 */ /* 0x000f340000300a00 */
[----:B------:R0:W-:Y:S01]  /*81530*/  @P4 STG.E.U8 desc[UR40][R14.64], R0 ;  /* 0x000000000e004986 */ /* 0x0001e2000c101128 */
[----:B------:R-:W-:-:S03]  /*81540*/  LOP3.LUT P4, RZ, R6, 0x10, RZ, 0xc0, !PT ;  /* 0x0000001006ff7812 */ /* 0x000fc6000788c0ff */
[----:B------:R-:W2:Y:S01]  /*81550*/  LDL.LU R10, [R1+0x1d60] ;  /* 0x001d6000010a7983 */ /* 0x000ea20000300800 */
[----:B0-----:R-:W-:-:S03]  /*81560*/  PRMT R0, R32, 0x7772, RZ ;  /* 0x0000777220007816 */ /* 0x001fc600000000ff */
[----:B------:R-:W2:Y:S06]  /*81570*/  LDL.LU.64 R14, [R1+0x1d58] ;  /* 0x001d5800010e7983 */ /* 0x000eac0000300a00 */
[----:B------:R0:W-:Y:S04]  /*81580*/  @P4 STG.E.U8 desc[UR40][R12.64], R0 ;  /* 0x000000000c004986 */ /* 0x0001e8000c101128 */
[----:B0-----:R-:W2:Y:S01]  /*81590*/  LDL.LU.64 R12, [R1+0x1d50] ;  /* 0x001d5000010c7983 */ /* 0x001ea20000300a00 */
[----:B------:R-:W-:-:S03]  /*815a0*/  PRMT R0, R32, 0x7773, RZ ;  /* 0x0000777320007816 */ /* 0x000fc600000000ff */
[----:B------:R-:W2:Y:S04]  /*815b0*/  LDL.LU R32, [R1+0x1d4c] ;  /* 0x001d4c0001207983 */ /* 0x000ea80000300800 */
[----:B------:R0:W-:Y:S02]  /*815c0*/  @P5 STG.E.U8 desc[UR40][R4.64], R0 ;  /* 0x0000000004005986 */ /* 0x0001e4000c101128 */
[C---:B0-----:R-:W-:Y:S02]  /*815d0*/  PRMT R0, R24.reuse, 0x7772, RZ ;  /* 0x0000777218007816 */ /* 0x041fe400000000ff */
[----:B------:R-:W3:Y:S04]  /*815e0*/  LDL.LU.64 R4, [R1+0xd40] ;  /* 0x000d400001047983 */ /* 0x000ee80000300a00 */
[----:B------:R0:W-:Y:S02]  /*815f0*/  @P6 STG.E.U8 desc[UR40][R28.64], R0 ;  /* 0x000000001c006986 */ /* 0x0001e4000c101128 */
[----:B0-----:R-:W-:-:S02]  /*81600*/  PRMT R0, R24, 0x7773, RZ ;  /* 0x0000777318007816 */ /* 0x001fc400000000ff */
[----:B------:R-:W3:Y:S04]  /*81610*/  LDL.LU.64 R28, [R1+0xd48] ;  /* 0x000d4800011c7983 */ /* 0x000ee80000300a00 */
[----:B------:R0:W-:Y:S02]  /*81620*/  @P0 STG.E.U8 desc[UR40][R36.64], R0 ;  /* 0x0000000024000986 */ /* 0x0001e4000c101128 */
[C---:B0-----:R-:W-:Y:S02]  /*81630*/  PRMT R0, R25.reuse, 0x7772, RZ ;  /* 0x0000777219007816 */ /* 0x041fe400000000ff */
[----:B------:R-:W3:Y:S04]  /*81640*/  LDL.LU.64 R36, [R1+0xd50] ;  /* 0x000d500001247983 */ /* 0x000ee80000300a00 */
[----:B------:R0:W-:Y:S04]  /*81650*/  @P1 STG.E.U8 desc[UR40][R2.64], R0 ;  /* 0x0000000002001986 */ /* 0x0001e8000c101128 */
[----:B0-----:R-:W3:Y:S01]  /*81660*/  LDL.LU.64 R2, [R1+0xd60] ;  /* 0x000d600001027983 */ /* 0x001ee20000300a00 */
[----:B------:R-:W-:-:S03]  /*81670*/  PRMT R0, R25, 0x7773, RZ ;  /* 0x0000777319007816 */ /* 0x000fc600000000ff */
[----:B------:R-:W3:Y:S04]  /*81680*/  LDL.LU.64 R24, [R1+0xd68] ;  /* 0x000d680001187983 */ /* 0x000ee80000300a00 */
[----:B------:R0:W-:Y:S04]  /*81690*/  @P2 STG.E.U8 desc[UR40][R34.64], R0 ;  /* 0x0000000022002986 */ /* 0x0001e8000c101128 */
[----:B0-----:R-:W3:Y:S01]  /*816a0*/  LDL.LU.64 R34, [R1+0xd70] ;  /* 0x000d700001227983 */ /* 0x001ee20000300a00 */
[----:B------:R-:W-:-:S05]  /*816b0*/  PRMT R0, R30, 0x7772, RZ ;  /* 0x000077721e007816 */ /* 0x000fca00000000ff */
[----:B------:R0:W-:Y:S04]  /*816c0*/  @P3 STG.E.U8 desc[UR40][R8.64], R0 ;  /* 0x0000000008003986 */ /* 0x0001e8000c101128 */
[----:B0-----:R-:W4:Y:S01]  /*816d0*/  LDL.LU.64 R8, [R1+0xd78] ;  /* 0x000d780001087983 */ /* 0x001f220000300a00 */
[----:B------:R-:W-:Y:S02]  /*816e0*/  LOP3.LUT R7, R7, 0xefffffff, RZ, 0xc0, !PT ;  /* 0xefffffff07077812 */ /* 0x000fe400078ec0ff */
[----:B------:R-:W-:Y:S02]  /*816f0*/  LOP3.LUT R6, R6, 0xfffffffe, RZ, 0xc0, !PT ;  /* 0xfffffffe06067812 */ /* 0x000fe400078ec0ff */
[C---:B------:R-:W-:Y:S02]  /*81700*/  LOP3.LUT P0, RZ, R31.reuse, 0x8, RZ, 0xc0, !PT ;  /* 0x000000081fff7812 */ /* 0x040fe4000780c0ff */
[----:B------:R-:W-:-:S02]  /*81710*/  LOP3.LUT P1, RZ, R31, 0x4, RZ, 0xc0, !PT ;  /* 0x000000041fff7812 */ /* 0x000fc4000782c0ff */
[----:B------:R-:W-:Y:S02]  /*81720*/  PRMT R0, R30, 0x7773, RZ ;  /* 0x000077731e007816 */ /* 0x000fe400000000ff */
[C---:B------:R-:W-:Y:S02]  /*81730*/  LOP3.LUT P2, RZ, R31.reuse, 0x2, RZ, 0xc0, !PT ;  /* 0x000000021fff7812 */ /* 0x040fe4000784c0ff */
[----:B------:R-:W-:Y:S02]  /*81740*/  LOP3.LUT P3, RZ, R31, 0x1, RZ, 0xc0, !PT ;  /* 0x000000011fff7812 */ /* 0x000fe4000786c0ff */
[----:B------:R-:W4:Y:S01]  /*81750*/  LDL.LU.64 R30, [R1+0xd90] ;  /* 0x000d9000011e7983 */ /* 0x000f220000300a00 */
[----:B--2---:R-:W-:-:S13]  /*81760*/  LOP3.LUT P4, RZ, R32, 0x800000, RZ, 0xc0, !PT ;  /* 0x0080000020ff7812 */ /* 0x004fda000788c0ff */
        /* <DEDUP_REMOVED lines=16> */
[----:B------:R-:W-:Y:S01]  /*81870*/  LOP3.LUT R6, R6, 0xfffffffb, RZ, 0xc0, !PT ;  /* 0xfffffffb06067812 */ /* 0x000fe200078ec0ff */
[----:B---3--:R0:W-:Y:S10]  /*81880*/  @P0 STG.E.U8 desc[UR40][R4.64], R0 ;  /* 0x0000000004000986 */ /* 0x0081f4000c101128 */
[----:B------:R-:W-:-:S02]  /*81890*/  @P4 LOP3.LUT R6, R6, 0x4, RZ, 0xfc, !PT ;  /* 0x0000000406064812 */ /* 0x000fc400078efcff */
[----:B------:R-:W-:Y:S01]  /*818a0*/  LOP3.LUT P4, RZ, R32, 0x40000000, RZ, 0xc0, !PT ;  /* 0x4000000020ff7812 */ /* 0x000fe2000788c0ff */
[----:B0-----:R-:W2:Y:S01]  /*818b0*/  LDL.LU.64 R4, [R1+0xda0] ;  /* 0x000da00001047983 */ /* 0x001ea20000300a00 */
[----:B------:R-:W-:Y:S02]  /*818c0*/  PRMT R0, R27, 0x7772, RZ ;  /* 0x000077721b007816 */ /* 0x000fe400000000ff */
[----:B------:R-:W-:-:S03]  /*818d0*/  LOP3.LUT R6, R6, 0xfffffff7, RZ, 0xc0, !PT ;  /* 0xfffffff706067812 */ /* 0x000fc600078ec0ff */
[----:B------:R0:W-:Y:S06]  /*818e0*/  @P1 STG.E.U8 desc[UR40][R28.64], R0 ;  /* 0x000000001c001986 */ /* 0x0001ec000c101128 */
[----:B------:R-:W-:Y:S02]  /*818f0*/  @P4 LOP3.LUT R6, R6, 0x8, RZ, 0xfc, !PT ;  /* 0x0000000806064812 */ /* 0x000fe400078efcff */
[----:B------:R-:W-:Y:S02]  /*81900*/  LOP3.LUT P4, RZ, R32, 0x80000000, RZ, 0xc0, !PT ;  /* 0x8000000020ff7812 */ /* 0x000fe4000788c0ff */
[----:B0-----:R-:W-:Y:S01]  /*81910*/  PRMT R0, R27, 0x7773, RZ ;  /* 0x000077731b007816 */ /* 0x001fe200000000ff */
[----:B------:R-:W3:Y:S04]  /*81920*/  LDL.LU.64 R28, [R1+0xdb0] ;  /* 0x000db000011c7983 */ /* 0x000ee80000300a00 */
[----:B------:R0:W-:Y:S02]  /*81930*/  @P2 STG.E.U8 desc[UR40][R36.64], R0 ;  /* 0x0000000024002986 */ /* 0x0001e4000c101128 */
[----:B0-----:R-:W-:-:S02]  /*81940*/  PRMT R0, R26, 0x7772, RZ ;  /* 0x000077721a007816 */ /* 0x001fc400000000ff */
[----:B------:R-:W2:Y:S04]  /*81950*/  LDL.LU.64 R36, [R1+0xdb8] ;  /* 0x000db80001247983 */ /* 0x000ea80000300a00 */
[----:B------:R0:W-:Y:S02]  /*81960*/  @P3 STG.E.U8 desc[UR40][R2.64], R0 ;  /* 0x0000000002003986 */ /* 0x0001e4000c101128 */
[----:B0-----:R-:W-:Y:S02]  /*81970*/  PRMT R0, R26, 0x7773, RZ ;  /* 0x000077731a007816 */ /* 0x001fe400000000ff */
[----:B------:R-:W2:Y:S04]  /*81980*/  LDL.LU.64 R26, [R1+0xdc0] ;  /* 0x000dc000011a7983 */ /* 0x000ea80000300a00 */
[----:B------:R0:W-:Y:S01]  /*81990*/  @P4 STG.E.U8 desc[UR40][R24.64], R0 ;  /* 0x0000000018004986 */ /* 0x0001e2000c101128 */
[----:B------:R-:W-:-:S03]  /*819a0*/  LOP3.LUT P4, RZ, R6, 0x8, RZ, 0xc0, !PT ;  /* 0x0000000806ff7812 */ /* 0x000fc6000788c0ff */
[----:B------:R-:W2:Y:S01]  /*819b0*/  LDL.LU.64 R2, [R1+0xdc8] ;  /* 0x000dc80001027983 */ /* 0x000ea20000300a00 */
[----:B0-----:R-:W-:-:S03]  /*819c0*/  PRMT R0, R11, 0x7772, RZ ;  /* 0x000077720b007816 */ /* 0x001fc600000000ff */
[----:B------:R-:W2:Y:S06]  /*819d0*/  LDL.LU.64 R24, [R1+0xdd0] ;  /* 0x000dd00001187983 */ /* 0x000eac0000300a00 */
[----:B------:R0:W-:Y:S01]  /*819e0*/  @P4 STG.E.U8 desc[UR40][R34.64], R0 ;  /* 0x0000000022004986 */ /* 0x0001e2000c101128 */
[C---:B------:R-:W-:Y:S02]  /*819f0*/  LOP3.LUT P4, RZ, R6.reuse, 0x4, RZ, 0xc0, !PT ;  /* 0x0000000406ff7812 */ /* 0x040fe4000788c0ff */
[----:B0-----:R-:W-:Y:S01]  /*81a00*/  PRMT R0, R11, 0x7773, RZ ;  /* 0x000077730b007816 */ /* 0x001fe200000000ff */
[----:B------:R-:W2:Y:S04]  /*81a10*/  LDL.LU.64 R34, [R1+0xdd8] ;  /* 0x000dd80001227983 */ /* 0x000ea80000300a00 */
[----:B------:R-:W2:Y:S06]  /*81a20*/  LDL.LU R11, [R1+0x1d48] ;  /* 0x001d4800010b7983 */ /* 0x000eac0000300800 */
[----:B----4-:R0:W-:Y:S04]  /*81a30*/  @P4 STG.E.U8 desc[UR40][R8.64], R0 ;  /* 0x0000000008004986 */ /* 0x0101e8000c101128 */
[----:B0-----:R-:W4:Y:S01]  /*81a40*/  LDL.LU.64 R8, [R1+0x1d40] ;  /* 0x001d400001087983 */ /* 0x001f220000300a00 */
[----:B------:R-:W-:-:S02]  /*81a50*/  LOP3.LUT P4, RZ, R6, 0x2, RZ, 0xc0, !PT ;  /* 0x0000000206ff7812 */ /* 0x000fc4000788c0ff */
[----:B------:R-:W-:-:S11]  /*81a60*/  PRMT R0, R33, 0x7772, RZ ;  /* 0x0000777221007816 */ /* 0x000fd600000000ff */
[----:B----4-:R0:W-:Y:S04]  /*81a70*/  @P4 STG.E.U8 desc[UR40][R8.64], R0 ;  /* 0x0000000008004986 */ /* 0x0101e8000c101128 */
[----:B0-----:R-:W4:Y:S01]  /*81a80*/  LDL.LU.64 R8, [R1+0x1d38] ;  /* 0x001d380001087983 */ /* 0x001f220000300a00 */
[----:B------:R-:W-:Y:S02]  /*81a90*/  LOP3.LUT P4, RZ, R6, 0x1, RZ, 0xc0, !PT ;  /* 0x0000000106ff7812 */ /* 0x000fe4000788c0ff */
[----:B------:R-:W-:Y:S02]  /*81aa0*/  PRMT R0, R33, 0x7773, RZ ;  /* 0x0000777321007816 */ /* 0x000fe400000000ff */
[----:B------:R-:W2:Y:S09]  /*81ab0*/  LDL.LU R33, [R1+0x1d30] ;  /* 0x001d300001217983 */ /* 0x000eb20000300800 */
[----:B------:R4:W-:Y:S01]  /*81ac0*/  @P4 STG.E.U8 desc[UR40][R30.64], R0 ;  /* 0x000000001e004986 */ /* 0x0009e2000c101128 */
[----:B------:R-:W-:-:S02]  /*81ad0*/  LOP3.LUT P4, RZ, R7, 0x80000000, RZ, 0xc0, !PT ;  /* 0x8000000007ff7812 */ /* 0x000fc4000788c0ff */
[----:B----4-:R-:W-:-:S11]  /*81ae0*/  PRMT R0, R8, 0x7770, RZ ;  /* 0x0000777008007816 */ /* 0x010fd600000000ff */
[----:B--2---:R0:W-:Y:S01]  /*81af0*/  @P4 STG.E.U8 desc[UR40][R10.64], R0 ;  /* 0x000000000a004986 */ /* 0x0041e2000c101128 */
[----:B------:R-:W-:-:S03]  /*81b00*/  LOP3.LUT P4, RZ, R7, 0x40000000, RZ, 0xc0, !PT ;  /* 0x4000000007ff7812 */ /* 0x000fc6000788c0ff */
[----:B0-----:R-:W2:Y:S01]  /*81b10*/  LDL.LU.64 R10, [R1+0x1d28] ;  /* 0x001d2800010a7983 */ /* 0x001ea20000300a00 */
[----:B------:R-:W-:-:S09]  /*81b20*/  PRMT R0, R8, 0x7771, RZ ;  /* 0x0000777108007816 */ /* 0x000fd200000000ff */
[----:B------:R0:W-:Y:S01]  /*81b30*/  @P4 STG.E.U8 desc[UR40][R4.64], R0 ;  /* 0x0000000004004986 */ /* 0x0001e2000c101128 */
[----:B------:R-:W-:Y:S02]  /*81b40*/  LOP3.LUT P4, RZ, R7, 0x20000000, RZ, 0xc0, !PT ;  /* 0x2000000007ff7812 */ /* 0x000fe4000788c0ff */
[----:B0-----:R-:W-:-:S11]  /*81b50*/  PRMT R0, R9, 0x7770, RZ ;  /* 0x0000777009007816 */ /* 0x001fd600000000ff */
[----:B------:R0:W-:Y:S04]  /*81b60*/  @P4 STG.E.U8 desc[UR40][R12.64], R0 ;  /* 0x000000000c004986 */ /* 0x0001e8000c101128 */
[----:B0-----:R-:W4:Y:S01]  /*81b70*/  LDL.LU.64 R12, [R1+0x1d20] ;  /* 0x001d2000010c7983 */ /* 0x001f220000300a00 */
[----:B------:R-:W-:Y:S02]  /*81b80*/  LOP3.LUT P4, RZ, R7, 0x10000000, RZ, 0xc0, !PT ;  /* 0x1000000007ff7812 */ /* 0x000fe4000788c0ff */
[C---:B------:R-:W-:Y:S02]  /*81b90*/  LOP3.LUT P5, RZ, R32.reuse, 0x400000, RZ, 0xc0, !PT ;  /* 0x0040000020ff7812 */ /* 0x040fe400078ac0ff */
[----:B------:R-:W-:Y:S02]  /*81ba0*/  PRMT R0, R9, 0x7771, RZ ;  /* 0x0000777109007816 */ /* 0x000fe400000000ff */
[----:B------:R-:W-:-:S02]  /*81bb0*/  LOP3.LUT P6, RZ, R32, 0x200000, RZ, 0xc0, !PT ;  /* 0x0020000020ff7812 */ /* 0x000fc400078cc0ff */
[----:B------:R-:W-:-:S05]  /*81bc0*/  LOP3.LUT P0, RZ, R32, 0x100000, RZ, 0xc0, !PT ;  /* 0x0010000020ff7812 */ /* 0x000fca000780c0ff */
[----:B---3--:R2:W-:Y:S01]  /*81bd0*/  @P4 STG.E.U8 desc[UR40][R28.64], R0 ;  /* 0x000000001c004986 */ /* 0x0085e2000c101128 */
[C---:B------:R-:W-:Y:S02]  /*81be0*/  LOP3.LUT P1, RZ, R32.reuse, 0x80000, RZ, 0xc0, !PT ;  /* 0x0008000020ff7812 */ /* 0x040fe4000782c0ff */
[C---:B------:R-:W-:Y:S02]  /*81bf0*/  LOP3.LUT P2, RZ, R32.reuse, 0x40000, RZ, 0xc0, !PT ;  /* 0x0004000020ff7812 */ /* 0x040fe4000784c0ff */
        /* <DEDUP_REMOVED lines=10> */
[----:B----4-:R-:W-:-:S05]  /*81ca0*/  PRMT R0, R12, 0x7770, RZ ;  /* 0x000077700c007816 */ /* 0x010fca00000000ff */
[----:B------:R0:W-:Y:S02]  /*81cb0*/  @P2 STG.E.U8 desc[UR40][R34.64], R0 ;  /* 0x0000000022002986 */ /* 0x0001e4000c101128 */
[----:B0-----:R-:W-:-:S05]  /*81cc0*/  PRMT R0, R12, 0x7771, RZ ;  /* 0x000077710c007816 */ /* 0x001fca00000000ff */
[----:B------:R0:W-:Y:S04]  /*81cd0*/  @P3 STG.E.U8 desc[UR40][R14.64], R0 ;  /* 0x000000000e003986 */ /* 0x0001e8000c101128 */
[----:B0-----:R-:W2:Y:S04]  /*81ce0*/  LDL.LU.64 R14, [R1+0x1d18] ;  /* 0x001d1800010e7983 */ /* 0x001ea80000300a00 */
[----:B------:R-:W3:Y:S04]  /*81cf0*/  LDL.LU.64 R36, [R1+0xde8] ;  /* 0x000de80001247983 */ /* 0x000ee80000300a00 */
[----:B------:R-:W4:Y:S04]  /*81d00*/  LDL.LU.64 R26, [R1+0xdf8] ;  /* 0x000df800011a7983 */ /* 0x000f280000300a00 */
[----:B------:R-:W2:Y:S04]  /*81d10*/  LDL.LU.64 R2, [R1+0xe00] ;  /* 0x000e000001027983 */ /* 0x000ea80000300a00 */
[----:B------:R-:W2:Y:S01]  /*81d20*/  LDL.LU.64 R24, [R1+0xe08] ;  /* 0x000e080001187983 */ /* 0x000ea20000300a00 */
[----:B------:R-:W-:-:S02]  /*81d30*/  LOP3.LUT R7, R7, 0xffefffff, RZ, 0xc0, !PT ;  /* 0xffefffff07077812 */ /* 0x000fc400078ec0ff */
[C---:B------:R-:W-:Y:S01]  /*81d40*/  LOP3.LUT P0, RZ, R32.reuse, 0x10000, RZ, 0xc0, !PT ;  /* 0x0001000020ff7812 */ /* 0x040fe2000780c0ff */
[----:B------:R-:W2:Y:S01]  /*81d50*/  LDL.LU.64 R34, [R1+0xe18] ;  /* 0x000e180001227983 */ /* 0x000ea20000300a00 */
        /* <DEDUP_REMOVED lines=18> */
[C---:B------:R-:W-:Y:S02]  /*81e80*/  LOP3.LUT P1, RZ, R32.reuse, 0x8000, RZ, 0xc0, !PT ;  /* 0x0000800020ff7812 */ /* 0x040fe4000782c0ff */
[----:B------:R-:W-:Y:S02]  /*81e90*/  PRMT R0, R13, 0x7770, RZ ;  /* 0x000077700d007816 */ /* 0x000fe400000000ff */
[----:B------:R-:W-:-:S05]  /*81ea0*/  LOP3.LUT P2, RZ, R32, 0x4000, RZ, 0xc0, !PT ;  /* 0x0000400020ff7812 */ /* 0x000fca000784c0ff */
[----:B------:R-:W-:Y:S02]  /*81eb0*/  @P4 LOP3.LUT R7, R7, 0x4000000, RZ, 0xfc, !PT ;  /* 0x0400000007074812 */ /* 0x000fe400078efcff */
[C---:B------:R-:W-:Y:S02]  /*81ec0*/  LOP3.LUT P4, RZ, R32.reuse, 0x800, RZ, 0xc0, !PT ;  /* 0x0000080020ff7812 */ /* 0x040fe4000788c0ff */
[----:B------:R-:W-:Y:S02]  /*81ed0*/  LOP3.LUT P3, RZ, R32, 0x2000, RZ, 0xc0, !PT ;  /* 0x0000200020ff7812 */ /* 0x000fe4000786c0ff */
[----:B------:R-:W-:-:S09]  /*81ee0*/  LOP3.LUT R7, R7, 0xf7ffffff, RZ, 0xc0, !PT ;  /* 0xf7ffffff07077812 */ /* 0x000fd200078ec0ff */
[----:B------:R-:W-:Y:S02]  /*81ef0*/  @P4 LOP3.LUT R7, R7, 0x8000000, RZ, 0xfc, !PT ;  /* 0x0800000007074812 */ /* 0x000fe400078efcff */
[----:B------:R-:W-:Y:S01]  /*81f00*/  LOP3.LUT P4, RZ, R32, 0x1000, RZ, 0xc0, !PT ;  /* 0x0000100020ff7812 */ /* 0x000fe2000788c0ff */
[----:B------:R-:W-:Y:S04]  /*81f10*/  STL.64 [R1+0x1ce8], R12 ;  /* 0x001ce80c01007387 */ /* 0x000fe80000100a00 */
[----:B---3--:R0:W-:Y:S02]  /*81f20*/  @P0 STG.E.U8 desc[UR40][R36.64], R0 ;  /* 0x0000000024000986 */ /* 0x0081e4000c101128 */
[----:B0-----:R-:W-:Y:S02]  /*81f30*/  PRMT R0, R13, 0x7771, RZ ;  /* 0x000077710d007816 */ /* 0x001fe400000000ff */
[----:B------:R-:W3:Y:S04]  /*81f40*/  LDL.LU.64 R12, [R1+0xe30] ;  /* 0x000e3000010c7983 */ /* 0x000ee80000300a00 */
[----:B----4-:R2:W-:Y:S04]  /*81f50*/  @P1 STG.E.U8 desc[UR40][R26.64], R0 ;  /* 0x000000001a001986 */ /* 0x0105e8000c101128 */
[----:B------:R-:W4:Y:S04]  /*81f60*/  LDL.LU.64 R30, [R1+0xe40] ;  /* 0x000e4000011e7983 */ /* 0x000f280000300a00 */
[----:B------:R-:W3:Y:S01]  /*81f70*/  LDL.LU.64 R4, [R1+0xe48] ;  /* 0x000e480001047983 */ /* 0x000ee20000300a00 */
[----:B--2---:R-:W-:-:S05]  /*81f80*/  PRMT R0, R14, 0x7770, RZ ;  /* 0x000077700e007816 */ /* 0x004fca00000000ff */
[----:B------:R0:W-:Y:S02]  /*81f90*/  @P2 STG.E.U8 desc[UR40][R2.64], R0 ;  /* 0x0000000002002986 */ /* 0x0001e4000c101128 */
[----:B0-----:R-:W-:-:S05]  /*81fa0*/  PRMT R0, R14, 0x7771, RZ ;  /* 0x000077710e007816 */ /* 0x001fca00000000ff */
[----:B------:R0:W-:Y:S02]  /*81fb0*/  @P3 STG.E.U8 desc[UR40][R24.64], R0 ;  /* 0x0000000018003986 */ /* 0x0001e4000c101128 */
[----:B0-----:R-:W-:-:S05]  /*81fc0*/  PRMT R0, R15, 0x7770, RZ ;  /* 0x000077700f007816 */ /* 0x001fca00000000ff */
[----:B------:R0:W-:Y:S04]  /*81fd0*/  @P4 STG.E.U8 desc[UR40][R16.64], R0 ;  /* 0x0000000010004986 */ /* 0x0001e8000c101128 */
[----:B0-----:R-:W2:Y:S01]  /*81fe0*/  LDL.LU.64 R16, [R1+0x1d10] ;  /* 0x001d100001107983 */ /* 0x001ea20000300a00 */
[----:B------:R-:W-:-:S03]  /*81ff0*/  PRMT R0, R15, 0x7771, RZ ;  /* 0x000077710f007816 */ /* 0x000fc600000000ff */
[----:B------:R-:W3:Y:S04]  /*82000*/  LDL.LU.64 R28, [R1+0xe58] ;  /* 0x000e5800011c7983 */ /* 0x000ee80000300a00 */
[----:B------:R-:W3:Y:S04]  /*82010*/  LDL.LU.64 R36, [R1+0xe60] ;  /* 0x000e600001247983 */ /* 0x000ee80000300a00 */
[----:B------:R-:W3:Y:S04]  /*82020*/  LDL.LU.64 R26, [R1+0xe68] ;  /* 0x000e6800011a7983 */ /* 0x000ee80000300a00 */
[----:B------:R0:W-:Y:S04]  /*82030*/  STL.64 [R1+0x1cf0], R14 ;  /* 0x001cf00e01007387 */ /* 0x0001e80000100a00 */
[----:B0-----:R-:W3:Y:S01]  /*82040*/  LDL.LU.64 R14, [R1+0xe28] ;  /* 0x000e2800010e7983 */ /* 0x001ee20000300a00 */
[----:B------:R-:W-:-:S03]  /*82050*/  LOP3.LUT P4, RZ, R7, 0x8000000, RZ, 0xc0, !PT ;  /* 0x0800000007ff7812 */ /* 0x000fc6000788c0ff */
[----:B------:R-:W4:Y:S04]  /*82060*/  LDL.LU.64 R2, [R1+0xe70] ;  /* 0x000e700001027983 */ /* 0x000f280000300a00 */
[----:B------:R-:W4:Y:S06]  /*82070*/  LDL.LU.64 R24, [R1+0xe78] ;  /* 0x000e780001187983 */ /* 0x000f2c0000300a00 */
[----:B------:R2:W-:Y:S01]  /*82080*/  @P4 STG.E.U8 desc[UR40][R34.64], R0 ;  /* 0x0000000022004986 */ /* 0x0005e2000c101128 */
[----:B------:R-:W-:-:S02]  /*82090*/  LOP3.LUT P4, RZ, R7, 0x4000000, RZ, 0xc0, !PT ;  /* 0x0400000007ff7812 */ /* 0x000fc4000788c0ff */
[----:B--2---:R-:W-:-:S11]  /*820a0*/  PRMT R0, R16, 0x7770, RZ ;  /* 0x0000777010007816 */ /* 0x004fd600000000ff */
[----:B------:R0:W-:Y:S04]  /*820b0*/  @P4 STG.E.U8 desc[UR40][R18.64], R0 ;  /* 0x0000000012004986 */ /* 0x0001e8000c101128 */
[----:B0-----:R-:W2:Y:S01]  /*820c0*/  LDL.LU.64 R18, [R1+0x1d08] ;  /* 0x001d080001127983 */ /* 0x001ea20000300a00 */
[C---:B------:R-:W-:Y:S02]  /*820d0*/  LOP3.LUT P4, RZ, R7.reuse, 0x2000000, RZ, 0xc0, !PT ;  /* 0x0200000007ff7812 */ /* 0x040fe4000788c0ff */
[----:B------:R-:W-:Y:S01]  /*820e0*/  PRMT R0, R16, 0x7771, RZ ;  /* 0x0000777110007816 */ /* 0x000fe200000000ff */
[----:B------:R-:W4:Y:S10]  /*820f0*/  LDL.LU.64 R34, [R1+0xe80] ;  /* 0x000e800001227983 */ /* 0x000f340000300a00 */
[----:B---3--:R0:W-:Y:S01]  /*82100*/  @P4 STG.E.U8 desc[UR40][R14.64], R0 ;  /* 0x000000000e004986 */ /* 0x0081e2000c101128 */
[----:B------:R-:W-:-:S02]  /*82110*/  LOP3.LUT P4, RZ, R7, 0x1000000, RZ, 0xc0, !PT ;  /* 0x0100000007ff7812 */ /* 0x000fc4000788c0ff */
[----:B0-----:R-:W-:-:S11]  /*82120*/  PRMT R0, R17, 0x7770, RZ ;  /* 0x0000777011007816 */ /* 0x001fd600000000ff */
[----:B------:R0:W-:Y:S01]  /*82130*/  @P4 STG.E.U8 desc[UR40][R12.64], R0 ;  /* 0x000000000c004986 */ /* 0x0001e2000c101128 */
[----:B------:R-:W-:Y:S02]  /*82140*/  LOP3.LUT P4, RZ, R7, 0x800000, RZ, 0xc0, !PT ;  /* 0x0080000007ff7812 */ /* 0x000fe4000788c0ff */
[----:B0-----:R-:W-:-:S11]  /*82150*/  PRMT R0, R17, 0x7771, RZ ;  /* 0x0000777111007816 */ /* 0x001fd600000000ff */
[----:B------:R0:W-:Y:S04]  /*82160*/  @P4 STG.E.U8 desc[UR40][R20.64], R0 ;  /* 0x0000000014004986 */ /* 0x0001e8000c101128 */
[----:B0-----:R-:W3:Y:S01]  /*82170*/  LDL.LU.64 R20, [R1+0x1d00] ;  /* 0x001d000001147983 */ /* 0x001ee20000300a00 */
[----:B------:R-:W-:Y:S02]  /*82180*/  LOP3.LUT P4, RZ, R7, 0x400000, RZ, 0xc0, !PT ;  /* 0x0040000007ff7812 */ /* 0x000fe4000788c0ff */
[C---:B------:R-:W-:Y:S02]  /*82190*/  LOP3.LUT P5, RZ, R32.reuse, 0x8, RZ, 0xc0, !PT ;  /* 0x0000000820ff7812 */ /* 0x040fe400078ac0ff */
[C---:B------:R-:W-:Y:S02]  /*821a0*/  LOP3.LUT P6, RZ, R32.reuse, 0x4, RZ, 0xc0, !PT ;  /* 0x0000000420ff7812 */ /* 0x040fe400078cc0ff */
[----:B------:R-:W-:-:S02]  /*821b0*/  LOP3.LUT P0, RZ, R32, 0x2, RZ, 0xc0, !PT ;  /* 0x0000000220ff7812 */ /* 0x000fc4000780c0ff */
[----:B------:R-:W-:Y:S02]  /*821c0*/  LOP3.LUT P1, RZ, R32, 0x1, RZ, 0xc0, !PT ;  /* 0x0000000120ff7812 */ /* 0x000fe4000782c0ff */
[----:B--2---:R-:W-:-:S05]  /*821d0*/  PRMT R0, R18, 0x7770, RZ ;  /* 0x0000777012007816 */ /* 0x004fca00000000ff */
[----:B----4-:R0:W-:Y:S01]  /*821e0*/  @P4 STG.E.U8 desc[UR40][R30.64], R0 ;  /* 0x000000001e004986 */ /* 0x0101e2000c101128 */
[----:B------:R-:W-:Y:S02]  /*821f0*/  LOP3.LUT P4, RZ, R7, 0x200000, RZ, 0xc0, !PT ;  /* 0x0020000007ff7812 */ /* 0x000fe4000788c0ff */
[----:B0-----:R-:W-:-:S11]  /*82200*/  PRMT R0, R18, 0x7771, RZ ;  /* 0x0000777112007816 */ /* 0x001fd600000000ff */
[----:B------:R0:W-:Y:S01]  /*82210*/  @P4 STG.E.U8 desc[UR40][R4.64], R0 ;  /* 0x0000000004004986 */ /* 0x0001e2000c101128 */
[----:B------:R-:W-:Y:S02]  /*82220*/  LOP3.LUT P4, RZ, R7, 0x100000, RZ, 0xc0, !PT ;  /* 0x0010000007ff7812 */ /* 0x000fe4000788c0ff */
[----:B0-----:R-:W-:-:S11]  /*82230*/  PRMT R0, R19, 0x7770, RZ ;  /* 0x0000777013007816 */ /* 0x001fd600000000ff */
[----:B------:R0:W-:Y:S04]  /*82240*/  @P4 STG.E.U8 desc[UR40][R22.64], R0 ;  /* 0x0000000016004986 */ /* 0x0001e8000c101128 */
[----:B0-----:R-:W2:Y:S01]  /*82250*/  LDL.LU.64 R22, [R1+0x1cf8] ;  /* 0x001cf80001167983 */ /* 0x001ea20000300a00 */
[----:B------:R-:W-:-:S03]  /*82260*/  PRMT R0, R19, 0x7771, RZ ;  /* 0x0000777113007816 */ /* 0x000fc600000000ff */
[----:B------:R-:W4:Y:S04]  /*82270*/  LDL.LU.64 R4, [R1+0xe88] ;  /* 0x000e880001047983 */ /* 0x000f280000300a00 */
[----:B------:R3:W-:Y:S02]  /*82280*/  @P5 STG.E.U8 desc[UR40][R28.64], R0 ;  /* 0x000000001c005986 */ /* 0x0007e4000c101128 */
[C---:B---3--:R-:W-:Y:S02]  /*82290*/  PRMT R0, R20.reuse, 0x7770, RZ ;  /* 0x0000777014007816 */ /* 0x048fe400000000ff */
[----:B------:R-:W3:Y:S04]  /*822a0*/  LDL.LU.64 R28, [R1+0xe90] ;  /* 0x000e9000011c7983 */ /* 0x000ee80000300a00 */
[----:B------:R0:W-:Y:S02]  /*822b0*/  @P6 STG.E.U8 desc[UR40][R36.64], R0 ;  /* 0x0000000024006986 */ /* 0x0001e4000c101128 */
[----:B0-----:R-:W-:-:S05]  /*822c0*/  PRMT R0, R20, 0x7771, RZ ;  /* 0x0000777114007816 */ /* 0x001fca00000000ff */
[----:B------:R0:W-:Y:S02]  /*822d0*/  @P0 STG.E.U8 desc[UR40][R26.64], R0 ;  /* 0x000000001a000986 */ /* 0x0001e4000c101128 */
[----:B0-----:R-:W-:-:S05]  /*822e0*/  PRMT R0, R21, 0x7770, RZ ;  /* 0x0000777015007816 */ /* 0x001fca00000000ff */
[----:B------:R0:W-:Y:S04]  /*822f0*/  @P1 STG.E.U8 desc[UR40][R2.64], R0 ;  /* 0x0000000002001986 */ /* 0x0001e8000c101128 */
[----:B0-----:R-:W3:Y:S01]  /*82300*/  LDL.LU.64 R2, [R1+0xe98] ;  /* 0x000e980001027983 */ /* 0x001ee20000300a00 */
[C---:B------:R-:W-:Y:S02]  /*82310*/  LOP3.LUT P2, RZ, R33.reuse, 0x80000000, RZ, 0xc0, !PT ;  /* 0x8000000021ff7812 */ /* 0x040fe4000784c0ff */
[----:B------:R-:W-:Y:S02]  /*82320*/  LOP3.LUT P3, RZ, R33, 0x40000000, RZ, 0xc0, !PT ;  /* 0x4000000021ff7812 */ /* 0x000fe4000786c0ff */
[----:B------:R-:W-:-:S09]  /*82330*/  PRMT R0, R21, 0x7771, RZ ;  /* 0x0000777115007816 */ /* 0x000fd200000000ff */
[----:B------:R2:W-:Y:S01]  /*82340*/  @P2 STG.E.U8 desc[UR40][R24.64], R0 ;  /* 0x0000000018002986 */ /* 0x0005e2000c101128 */
[C---:B------:R-:W-:Y:S02]  /*82350*/  LOP3.LUT P0, RZ, R33.reuse, 0x20000000, RZ, 0xc0, !PT ;  /* 0x2000000021ff7812 */ /* 0x040fe4000780c0ff */
[C---:B------:R-:W-:Y:S02]  /*82360*/  LOP3.LUT P1, RZ, R33.reuse, 0x10000000, RZ, 0xc0, !PT ;  /* 0x1000000021ff7812 */ /* 0x040fe4000782c0ff */
[C---:B------:R-:W-:Y:S02]  /*82370*/  LOP3.LUT P2, RZ, R33.reuse, 0x8000000, RZ, 0xc0, !PT ;  /* 0x0800000021ff7812 */ /* 0x040fe4000784c0ff */
[----:B------:R-:W-:Y:S02]  /*82380*/  LOP3.LUT P4, RZ, R33, 0x20000, RZ, 0xc0, !PT ;  /* 0x0002000021ff7812 */ /* 0x000fe4000788c0ff */
[----:B------:R-:W-:-:S11]  /*82390*/  LOP3.LUT R7, R7, 0xffffefff, RZ, 0xc0, !PT ;  /* 0xffffefff07077812 */ /* 0x000fd600078ec0ff */
[----:B------:R-:W-:Y:S02]  /*823a0*/  @P4 LOP3.LUT R7, R7, 0x1000, RZ, 0xfc, !PT ;  /* 0x0000100007074812 */ /* 0x000fe400078efcff */
[----:B--2---:R-:W-:-:S05]  /*823b0*/  PRMT R0, R22, 0x7770, RZ ;  /* 0x0000777016007816 */ /* 0x004fca00000000ff */
[----:B------:R0:W-:Y:S04]  /*823c0*/  @P3 STG.E.U8 desc[UR40][R34.64], R0 ;  /* 0x0000000022003986 */ /* 0x0001e8000c101128 */
[----:B0-----:R-:W2:Y:S04]  /*823d0*/  LDL.LU.64 R34, [R1+0xea0] ;  /* 0x000ea00001227983 */ /* 0x001ea80000300a00 */
[----:B------:R-:W2:Y:S04]  /*823e0*/  LDL.LU.64 R36, [R1+0xea8] ;  /* 0x000ea80001247983 */ /* 0x000ea80000300a00 */
[----:B------:R-:W2:Y:S04]  /*823f0*/  LDL.LU.64 R26, [R1+0xeb8] ;  /* 0x000eb800011a7983 */ /* 0x000ea80000300a00 */
[----:B------:R-:W2:Y:S04]  /*82400*/  LDL.LU.64 R24, [R1+0xec0] ;  /* 0x000ec00001187983 */ /* 0x000ea80000300a00 */
[----:B------:R-:W2:Y:S04]  /*82410*/  LDL.LU.64 R14, [R1+0xec8] ;  /* 0x000ec800010e7983 */ /* 0x000ea80000300a00 */
[----:B------:R-:W2:Y:S01]  /*82420*/  LDL.LU.64 R12, [R1+0xed0] ;  /* 0x000ed000010c7983 */ /* 0x000ea20000300a00 */
[----:B------:R-:W-:-:S05]  /*82430*/  PRMT R0, R22, 0x7771, RZ ;  /* 0x0000777116007816 */ /* 0x000fca00000000ff */
[----:B----4-:R0:W-:Y:S04]  /*82440*/  @P0 STG.E.U8 desc[UR40][R4.64], R0 ;  /* 0x0000000004000986 */ /* 0x0101e8000c101128 */
[----:B0-----:R-:W4:Y:S01]  /*82450*/  LDL.LU.64 R4, [R1+0xee0] ;  /* 0x000ee00001047983 */ /* 0x001f220000300a00 */
[----:B------:R-:W-:-:S05]  /*82460*/  PRMT R0, R23, 0x7770, RZ ;  /* 0x0000777017007816 */ /* 0x000fca00000000ff */
[----:B---3--:R0:W-:Y:S02]  /*82470*/  @P1 STG.E.U8 desc[UR40][R28.64], R0 ;  /* 0x000000001c001986 */ /* 0x0081e4000c101128 */
[----:B0-----:R-:W-:-:S05]  /*82480*/  PRMT R0, R23, 0x7771, RZ ;  /* 0x0000777117007816 */ /* 0x001fca00000000ff */
[----:B------:R0:W-:Y:S04]  /*82490*/  @P2 STG.E.U8 desc[UR40][R2.64], R0 ;  /* 0x0000000002002986 */ /* 0x0001e8000c101128 */
[----:B0-----:R-:W3:Y:S01]  /*824a0*/  LDL.LU.64 R2, [R1+0xee8] ;  /* 0x000ee80001027983 */ /* 0x001ee20000300a00 */
        /* <DEDUP_REMOVED lines=23> */
[C---:B------:R-:W-:Y:S02]  /*82620*/  PRMT R0, R8.reuse, 0x7772, RZ ;  /* 0x0000777208007816 */ /* 0x040fe400000000ff */
[----:B------:R-:W-:-:S03]  /*82630*/  PRMT R8, R8, 0x7773, RZ ;  /* 0x0000777308087816 */ /* 0x000fc600000000ff */
[----:B--2---:R0:W-:Y:S06]  /*82640*/  @P3 STG.E.U8 desc[UR40][R34.64], R0 ;  /* 0x0000000022003986 */ /* 0x0041ec000c101128 */
[----:B------:R1:W-:Y:S01]  /*82650*/  @P4 STG.E.U8 desc[UR40][R36.64], R8 ;  /* 0x0000000824004986 */ /* 0x0003e2000c101128 */
[----:B------:R-:W-:Y:S02]  /*82660*/  LOP3.LUT P4, RZ, R7, 0x80000, RZ, 0xc0, !PT ;  /* 0x0008000007ff7812 */ /* 0x000fe4000788c0ff */
[C---:B0-----:R-:W-:Y:S01]  /*82670*/  PRMT R0, R9.reuse, 0x7772, RZ ;  /* 0x0000777209007816 */ /* 0x041fe200000000ff */
[----:B------:R-:W2:Y:S01]  /*82680*/  LDL.LU.64 R34, [R1+0xef0] ;  /* 0x000ef00001227983 */ /* 0x000ea20000300a00 */
[----:B------:R-:W-:-:S03]  /*82690*/  PRMT R9, R9, 0x7773, RZ ;  /* 0x0000777309097816 */ /* 0x000fc600000000ff */
[----:B------:R-:W2:Y:S06]  /*826a0*/  LDL.LU.64 R30, [R1+0xf10] ;  /* 0x000f1000011e7983 */ /* 0x000eac0000300a00 */
[----:B------:R0:W-:Y:S01]  /*826b0*/  @P4 STG.E.U8 desc[UR40][R26.64], R0 ;  /* 0x000000001a004986 */ /* 0x0001e2000c101128 */
[----:B------:R-:W-:-:S03]  /*826c0*/  LOP3.LUT P4, RZ, R7, 0x40000, RZ, 0xc0, !PT ;  /* 0x0004000007ff7812 */ /* 0x000fc6000788c0ff */
[----:B------:R-:W2:Y:S04]  /*826d0*/  LDL.LU.64 R28, [R1+0xf18] ;  /* 0x000f1800011c7983 */ /* 0x000ea80000300a00 */
[----:B-1----:R-:W2:Y:S01]  /*826e0*/  LDL.LU.64 R36, [R1+0xf20] ;  /* 0x000f200001247983 */ /* 0x002ea20000300a00 */
[----:B0-----:R-:W-:-:S03]  /*826f0*/  PRMT R0, R10, 0x7772, RZ ;  /* 0x000077720a007816 */ /* 0x001fc600000000ff */
[----:B------:R-:W2:Y:S04]  /*82700*/  LDL.LU.64 R26, [R1+0xf30] ;  /* 0x000f3000011a7983 */ /* 0x000ea80000300a00 */
[----:B------:R0:W-:Y:S01]  /*82710*/  @P4 STG.E.U8 desc[UR40][R24.64], R9 ;  /* 0x0000000918004986 */ /* 0x0001e2000c101128 */
[C---:B------:R-:W-:Y:S02]  /*82720*/  LOP3.LUT P4, RZ, R7.reuse, 0x20000, RZ, 0xc0, !PT ;  /* 0x0002000007ff7812 */ /* 0x040fe4000788c0ff */
[----:B------:R-:W-:Y:S01]  /*82730*/  PRMT R10, R10, 0x7773, RZ ;  /* 0x000077730a0a7816 */ /* 0x000fe200000000ff */
[----:B0-----:R-:W2:Y:S10]  /*82740*/  LDL.LU.64 R8, [R1+0xf08] ;  /* 0x000f080001087983 */ /* 0x001eb40000300a00 */
[----:B------:R0:W-:Y:S01]  /*82750*/  @P4 STG.E.U8 desc[UR40][R14.64], R0 ;  /* 0x000000000e004986 */ /* 0x0001e2000c101128 */
[----:B------:R-:W-:-:S03]  /*82760*/  LOP3.LUT P4, RZ, R7, 0x10000, RZ, 0xc0, !PT ;  /* 0x0001000007ff7812 */ /* 0x000fc6000788c0ff */
[----:B------:R-:W2:Y:S01]  /*82770*/  LDL.LU.64 R24, [R1+0xf38] ;  /* 0x000f380001187983 */ /* 0x000ea20000300a00 */
[----:B0-----:R-:W-:-:S03]  /*82780*/  PRMT R0, R11, 0x7772, RZ ;  /* 0x000077720b007816 */ /* 0x001fc600000000ff */
[----:B------:R-:W2:Y:S06]  /*82790*/  LDL.LU.64 R14, [R1+0x1cf0] ;  /* 0x001cf000010e7983 */ /* 0x000eac0000300a00 */
[----:B------:R0:W-:Y:S01]  /*827a0*/  @P4 STG.E.U8 desc[UR40][R12.64], R10 ;  /* 0x0000000a0c004986 */ /* 0x0001e2000c101128 */
[----:B------:R-:W-:-:S03]  /*827b0*/  LOP3.LUT P4, RZ, R7, 0x8000, RZ, 0xc0, !PT ;  /* 0x0000800007ff7812 */ /* 0x000fc6000788c0ff */
[----:B0-----:R-:W2:Y:S10]  /*827c0*/  LDL.LU.64 R12, [R1+0x1ce8] ;  /* 0x001ce800010c7983 */ /* 0x001eb40000300a00 */
[----:B----4-:R0:W-:Y:S01]  /*827d0*/  @P4 STG.E.U8 desc[UR40][R4.64], R0 ;  /* 0x0000000004004986 */ /* 0x0101e2000c101128 */
[----:B------:R-:W-:-:S02]  /*827e0*/  LOP3.LUT P4, RZ, R7, 0x4000, RZ, 0xc0, !PT ;  /* 0x0000400007ff7812 */ /* 0x000fc4000788c0ff */
[----:B------:R-:W-:Y:S01]  /*827f0*/  PRMT R11, R11, 0x7773, RZ ;  /* 0x000077730b0b7816 */ /* 0x000fe200000000ff */
[----:B0-----:R-:W4:Y:S10]  /*82800*/  LDL.LU R4, [R1+0x1ce0] ;  /* 0x001ce00001047983 */ /* 0x001f340000300800 */
[----:B---3--:R0:W-:Y:S04]  /*82810*/  @P4 STG.E.U8 desc[UR40][R2.64], R11 ;  /* 0x0000000b02004986 */ /* 0x0081e8000c101128 */
[----:B0-----:R-:W3:Y:S04]  /*82820*/  LDL.LU R2, [R1+0x1cdc] ;  /* 0x001cdc0001027983 */ /* 0x001ee80000300800 */
[----:B------:R-:W3:Y:S01]  /*82830*/  LDL.LU.64 R10, [R1+0xef8] ;  /* 0x000ef800010a7983 */ /* 0x000ee20000300a00 */
        /* <DEDUP_REMOVED lines=10> */
[----:B------:R-:W-:Y:S02]  /*828e0*/  PRMT R12, R12, 0x7773, RZ ;  /* 0x000077730c0c7816 */ /* 0x000fe400000000ff */
[C---:B0-----:R-:W-:Y:S01]  /*828f0*/  PRMT R0, R13.reuse, 0x7772, RZ ;  /* 0x000077720d007816 */ /* 0x041fe200000000ff */
[----:B------:R-:W2:Y:S01]  /*82900*/  LDL.LU R34, [R1+0x1cd8] ;  /* 0x001cd80001227983 */ /* 0x000ea20000300800 */
[----:B------:R-:W-:-:S07]  /*82910*/  PRMT R13, R13, 0x7773, RZ ;  /* 0x000077730d0d7816 */ /* 0x000fce00000000ff */
[----:B---3--:R-:W-:Y:S04]  /*82920*/  @P4 STG.E.U8 desc[UR40][R10.64], R12 ;  /* 0x0000000c0a004986 */ /* 0x008fe8000c101128 */
[----:B------:R0:W-:Y:S04]  /*82930*/  @P5 STG.E.U8 desc[UR40][R8.64], R0 ;  /* 0x0000000008005986 */ /* 0x0001e8000c101128 */
[----:B------:R-:W-:Y:S01]  /*82940*/  @P6 STG.E.U8 desc[UR40][R30.64], R13 ;  /* 0x0000000d1e006986 */ /* 0x000fe2000c101128 */
[C---:B0-----:R-:W-:Y:S02]  /*82950*/  PRMT R0, R14.reuse, 0x7772, RZ ;  /* 0x000077720e007816 */ /* 0x041fe400000000ff */
[----:B------:R-:W-:-:S03]  /*82960*/  PRMT R14, R14, 0x7773, RZ ;  /* 0x000077730e0e7816 */ /* 0x000fc600000000ff */
[----:B------:R0:W-:Y:S04]  /*82970*/  @P0 STG.E.U8 desc[UR40][R28.64], R0 ;  /* 0x000000001c000986 */ /* 0x0001e8000c101128 */
[----:B------:R-:W-:Y:S01]  /*82980*/  @P1 STG.E.U8 desc[UR40][R36.64], R14 ;  /* 0x0000000e24001986 */ /* 0x000fe2000c101128 */
[C---:B0-----:R-:W-:Y:S02]  /*82990*/  PRMT R0, R15.reuse, 0x7772, RZ ;  /* 0x000077720f007816 */ /* 0x041fe400000000ff */
[----:B------:R-:W-:-:S03]  /*829a0*/  PRMT R15, R15, 0x7773, RZ ;  /* 0x000077730f0f7816 */ /* 0x000fc600000000ff */
[----:B------:R-:W-:Y:S04]  /*829b0*/  @P2 STG.E.U8 desc[UR40][R26.64], R0 ;  /* 0x000000001a002986 */ /* 0x000fe8000c101128 */
[----:B------:R0:W-:Y:S04]  /*829c0*/  @P3 STG.E.U8 desc[UR40][R24.64], R15 ;  /* 0x0000000f18003986 */ /* 0x0001e8000c101128 */
[----:B0-----:R-:W3:Y:S04]  /*829d0*/  LDL.LU.64 R24, [R1+0xf48] ;  /* 0x000f480001187983 */ /* 0x001ee80000300a00 */
[----:B------:R-:W4:Y:S04]  /*829e0*/  LDL.LU.64 R10, [R1+0xf50] ;  /* 0x000f5000010a7983 */ /* 0x000f280000300a00 */
[----:B------:R-:W4:Y:S04]  /*829f0*/  LDL.LU.64 R8, [R1+0xf58] ;  /* 0x000f580001087983 */ /* 0x000f280000300a00 */
[----:B------:R-:W4:Y:S04]  /*82a00*/  LDL.LU.64 R30, [R1+0xf60] ;  /* 0x000f6000011e7983 */ /* 0x000f280000300a00 */
[----:B------:R-:W4:Y:S04]  /*82a10*/  LDL.LU.64 R28, [R1+0xf70] ;  /* 0x000f7000011c7983 */ /* 0x000f280000300a00 */
[----:B------:R-:W4:Y:S04]  /*82a20*/  LDL.LU.64 R36, [R1+0xf68] ;  /* 0x000f680001247983 */ /* 0x000f280000300a00 */
[----:B------:R-:W4:Y:S01]  /*82a30*/  LDL.LU.64 R26, [R1+0xf40] ;  /* 0x000f4000011a7983 */ /* 0x000f220000300a00 */
[----:B------:R-:W-:-:S02]  /*82a40*/  LOP3.LUT P6, RZ, R33, 0x400, RZ, 0xc0, !PT ;  /* 0x0000040021ff7812 */ /* 0x000fc400078cc0ff */
[C---:B------:R-:W-:Y:S02]  /*82a50*/  PRMT R0, R16.reuse, 0x7772, RZ ;  /* 0x0000777210007816 */ /* 0x040fe400000000ff */
[----:B------:R-:W-:Y:S02]  /*82a60*/  LOP3.LUT R7, R7, 0xffffffdf, RZ, 0xc0, !PT ;  /* 0xffffffdf07077812 */ /* 0x000fe400078ec0ff */
[C---:B------:R-:W-:Y:S02]  /*82a70*/  LOP3.LUT P0, RZ, R33.reuse, 0x200, RZ, 0xc0, !PT ;  /* 0x0000020021ff7812 */ /* 0x040fe4000780c0ff */
[C---:B------:R-:W-:Y:S02]  /*82a80*/  LOP3.LUT P1, RZ, R33.reuse, 0x100, RZ, 0xc0, !PT ;  /* 0x0000010021ff7812 */ /* 0x040fe4000782c0ff */
[----:B------:R-:W-:Y:S02]  /*82a90*/  LOP3.LUT P2, RZ, R33, 0x80, RZ, 0xc0, !PT ;  /* 0x0000008021ff7812 */ /* 0x000fe4000784c0ff */
[----:B------:R-:W-:-:S02]  /*82aa0*/  PRMT R16, R16, 0x7773, RZ ;  /* 0x0000777310107816 */ /* 0x000fc400000000ff */
[----:B------:R-:W-:Y:S02]  /*82ab0*/  LOP3.LUT P3, RZ, R33, 0x40, RZ, 0xc0, !PT ;  /* 0x0000004021ff7812 */ /* 0x000fe4000786c0ff */
[----:B--2---:R-:W-:-:S13]  /*82ac0*/  LOP3.LUT P4, RZ, R34, 0x40000000, RZ, 0xc0, !PT ;  /* 0x4000000022ff7812 */ /* 0x004fda000788c0ff */
[----:B------:R-:W-:Y:S02]  /*82ad0*/  @P4 LOP3.LUT R7, R7, 0x20, RZ, 0xfc, !PT ;  /* 0x0000002007074812 */ /* 0x000fe400078efcff */
[----:B------:R-:W-:Y:S02]  /*82ae0*/  LOP3.LUT P4, RZ, R34, 0x80000000, RZ, 0xc0, !PT ;  /* 0x8000000022ff7812 */ /* 0x000fe4000788c0ff */
[----:B------:R-:W-:Y:S01]  /*82af0*/  LOP3.LUT R7, R7, 0xffffffbf, RZ, 0xc0, !PT ;  /* 0xffffffbf07077812 */ /* 0x000fe200078ec0ff */
[----:B---3--:R0:W-:Y:S04]  /*82b00*/  @P6 STG.E.U8 desc[UR40][R24.64], R0 ;  /* 0x0000000018006986 */ /* 0x0081e8000c101128 */
[----:B0-----:R-:W2:Y:S06]  /*82b10*/  LDL.LU.64 R24, [R1+0xf28] ;  /* 0x000f280001187983 */ /* 0x001eac0000300a00 */
        /* <DEDUP_REMOVED lines=15> */
[C---:B------:R-:W-:Y:S02]  /*82c10*/  PRMT R0, R17.reuse, 0x7772, RZ ;  /* 0x0000777211007816 */ /* 0x040fe400000000ff */
[----:B------:R-:W-:Y:S01]  /*82c20*/  PRMT R17, R17, 0x7773, RZ ;  /* 0x0000777311117816 */ /* 0x000fe200000000ff */
[----:B----4-:R-:W-:Y:S04]  /*82c30*/  @P0 STG.E.U8 desc[UR40][R10.64], R16 ;  /* 0x000000100a000986 */ /* 0x010fe8000c101128 */
[----:B------:R-:W-:Y:S02]  /*82c40*/  @P1 STG.E.U8 desc[UR40][R8.64], R0 ;  /* 0x0000000008001986 */ /* 0x000fe4000c101128 */
[----:B------:R-:W-:-:S02]  /*82c50*/  @P4 LOP3.LUT R7, R7, 0x800, RZ, 0xfc, !PT ;  /* 0x0000080007074812 */ /* 0x000fc400078efcff */
[----:B------:R-:W-:Y:S01]  /*82c60*/  LOP3.LUT P4, RZ, R33, 0x20, RZ, 0xc0, !PT ;  /* 0x0000002021ff7812 */ /* 0x000fe2000788c0ff */
[----:B------:R0:W-:Y:S04]  /*82c70*/  @P2 STG.E.U8 desc[UR40][R30.64], R17 ;  /* 0x000000111e002986 */ /* 0x0001e8000c101128 */
[----:B------:R-:W3:Y:S04]  /*82c80*/  LDL.LU.64 R32, [R1+0xed8] ;  /* 0x000ed80001207983 */ /* 0x000ee80000300a00 */
[----:B------:R-:W4:Y:S04]  /*82c90*/  LDL.LU.64 R14, [R1+0xeb0] ;  /* 0x000eb000010e7983 */ /* 0x000f280000300a00 */
[----:B0-----:R-:W3:Y:S04]  /*82ca0*/  LDL.LU.64 R16, [R1+0xf00] ;  /* 0x000f000001107983 */ /* 0x001ee80000300a00 */
[----:B------:R-:W4:Y:S01]  /*82cb0*/  LDL.LU.64 R12, [R1+0xdf0] ;  /* 0x000df000010c7983 */ /* 0x000f220000300a00 */
[----:B------:R-:W-:-:S03]  /*82cc0*/  PRMT R0, R18, 0x7772, RZ ;  /* 0x0000777212007816 */ /* 0x000fc600000000ff */
[----:B------:R-:W4:Y:S04]  /*82cd0*/  LDL.LU.64 R10, [R1+0xd80] ;  /* 0x000d8000010a7983 */ /* 0x000f280000300a00 */
[----:B------:R-:W4:Y:S04]  /*82ce0*/  LDL.LU.64 R8, [R1+0xd58] ;  /* 0x000d580001087983 */ /* 0x000f280000300a00 */
[----:B------:R0:W-:Y:S04]  /*82cf0*/  @P3 STG.E.U8 desc[UR40][R28.64], R0 ;  /* 0x000000001c003986 */ /* 0x0001e8000c101128 */
[----:B------:R-:W4:Y:S04]  /*82d00*/  LDL.LU.64 R30, [R1+0xd30] ;  /* 0x000d3000011e7983 */ /* 0x000f280000300a00 */
[----:B0-----:R-:W4:Y:S04]  /*82d10*/  LDL.LU.64 R28, [R1+0xd18] ;  /* 0x000d1800011c7983 */ /* 0x001f280000300a00 */
[----:B------:R-:W4:Y:S01]  /*82d20*/  LDL.LU R35, [R1+0x3a0] ;  /* 0x0003a00001237983 */ /* 0x000f220000300800 */
[----:B------:R-:W-:-:S05]  /*82d30*/  PRMT R18, R18, 0x7773, RZ ;  /* 0x0000777312127816 */ /* 0x000fca00000000ff */
[----:B------:R0:W-:Y:S01]  /*82d40*/  @P4 STG.E.U8 desc[UR40][R36.64], R18 ;  /* 0x0000001224004986 */ /* 0x0001e2000c101128 */
[----:B------:R-:W-:Y:S02]  /*82d50*/  LOP3.LUT P4, RZ, R7, 0x800, RZ, 0xc0, !PT ;  /* 0x0000080007ff7812 */ /* 0x000fe4000788c0ff */
[----:B------:R-:W-:Y:S01]  /*82d60*/  PRMT R0, R19, 0x7772, RZ ;  /* 0x0000777213007816 */ /* 0x000fe200000000ff */
[----:B0-----:R-:W4:Y:S10]  /*82d70*/  LDL.LU.64 R36, [R1+0xfa8] ;  /* 0x000fa80001247983 */ /* 0x001f340000300a00 */
[----:B------:R0:W-:Y:S04]  /*82d80*/  @P4 STG.E.U8 desc[UR40][R26.64], R0 ;  /* 0x000000001a004986 */ /* 0x0001e8000c101128 */
[----:B0-----:R-:W4:Y:S01]  /*82d90*/  LDL.LU.64 R26, [R1+0xfa0] ;  /* 0x000fa000011a7983 */ /* 0x001f220000300a00 */
[----:B------:R-:W-:-:S02]  /*82da0*/  LOP3.LUT P4, RZ, R7, 0x400, RZ, 0xc0, !PT ;  /* 0x0000040007ff7812 */ /* 0x000fc4000788c0ff */
[----:B------:R-:W-:Y:S02]  /*82db0*/  PRMT R19, R19, 0x7773, RZ ;  /* 0x0000777313137816 */ /* 0x000fe400000000ff */
[----:B------:R-:W-:-:S09]  /*82dc0*/  PRMT R0, R20, 0x7772, RZ ;  /* 0x0000777214007816 */ /* 0x000fd200000000ff */
[----:B--2---:R0:W-:Y:S04]  /*82dd0*/  @P4 STG.E.U8 desc[UR40][R24.64], R19 ;  /* 0x0000001318004986 */ /* 0x0041e8000c101128 */
[----:B0-----:R-:W2:Y:S01]  /*82de0*/  LDL.LU.64 R24, [R1+0xf98] ;  /* 0x000f980001187983 */ /* 0x001ea20000300a00 */
[----:B------:R-:W-:Y:S02]  /*82df0*/  LOP3.LUT P4, RZ, R7, 0x200, RZ, 0xc0, !PT ;  /* 0x0000020007ff7812 */ /* 0x000fe4000788c0ff */
[----:B------:R-:W-:Y:S02]  /*82e00*/  PRMT R20, R20, 0x7773, RZ ;  /* 0x0000777314147816 */ /* 0x000fe400000000ff */
[----:B------:R-:W-:-:S09]  /*82e10*/  LOP3.LUT P5, RZ, R34, 0x20000000, RZ, 0xc0, !PT ;  /* 0x2000000022ff7812 */ /* 0x000fd200078ac0ff */
[----:B---3--:R0:W-:Y:S01]  /*82e20*/  @P4 STG.E.U8 desc[UR40][R16.64], R0 ;  /* 0x0000000010004986 */ /* 0x0081e2000c101128 */
[----:B------:R-:W-:-:S13]  /*82e30*/  LOP3.LUT P4, RZ, R7, 0x100, RZ, 0xc0, !PT ;  /* 0x0000010007ff7812 */ /* 0x000fda000788c0ff */
[----:B------:R-:W-:Y:S01]  /*82e40*/  @P4 STG.E.U8 desc[UR40][R32.64], R20 ;  /* 0x0000001420004986 */ /* 0x000fe2000c101128 */
[----:B------:R-:W-:Y:S02]  /*82e50*/  LOP3.LUT P4, RZ, R7, 0x80, RZ, 0xc0, !PT ;  /* 0x0000008007ff7812 */ /* 0x000fe4000788c0ff */
[C---:B0-----:R-:W-:Y:S02]  /*82e60*/  PRMT R0, R21.reuse, 0x7772, RZ ;  /* 0x0000777215007816 */ /* 0x041fe400000000ff */
[----:B------:R-:W-:-:S09]  /*82e70*/  PRMT R21, R21, 0x7773, RZ ;  /* 0x0000777315157816 */ /* 0x000fd200000000ff */
[----:B----4-:R0:W-:Y:S01]  /*82e80*/  @P4 STG.E.U8 desc[UR40][R14.64], R0 ;  /* 0x000000000e004986 */ /* 0x0101e2000c101128 */
[----:B------:R-:W-:-:S13]  /*82e90*/  LOP3.LUT P4, RZ, R7, 0x40, RZ, 0xc0, !PT ;  /* 0x0000004007ff7812 */ /* 0x000fda000788c0ff */
[----:B------:R-:W-:Y:S01]  /*82ea0*/  @P4 STG.E.U8 desc[UR40][R12.64], R21 ;  /* 0x000000150c004986 */ /* 0x000fe2000c101128 */
[----:B------:R-:W-:Y:S02]  /*82eb0*/  LOP3.LUT P4, RZ, R7, 0x20, RZ, 0xc0, !PT ;  /* 0x0000002007ff7812 */ /* 0x000fe4000788c0ff */
[C---:B0-----:R-:W-:Y:S02]  /*82ec0*/  PRMT R0, R22.reuse, 0x7772, RZ ;  /* 0x0000777216007816 */ /* 0x041fe400000000ff */
[----:B------:R-:W-:-:S09]  /*82ed0*/  PRMT R22, R22, 0x7773, RZ ;  /* 0x0000777316167816 */ /* 0x000fd200000000ff */
[----:B------:R0:W-:Y:S04]  /*82ee0*/  @P4 STG.E.U8 desc[UR40][R10.64], R0 ;  /* 0x000000000a004986 */ /* 0x0001e8000c101128 */
[----:B------:R-:W-:Y:S04]  /*82ef0*/  @P5 STG.E.U8 desc[UR40][R8.64], R22 ;  /* 0x0000001608005986 */ /* 0x000fe8000c101128 */
[----:B------:R-:W1:Y:S01]  /*82f00*/  LDS.128 R8, [R35] ;  /* 0x0000000023087984 */ /* 0x000e620000000c00 */
[C---:B------:R-:W-:Y:S02]  /*82f10*/  LOP3.LUT P6, RZ, R34.reuse, 0x10000000, RZ, 0xc0, !PT ;  /* 0x1000000022ff7812 */ /* 0x040fe400078cc0ff */
[----:B------:R-:W-:-:S02]  /*82f20*/  LOP3.LUT P0, RZ, R34, 0x8000000, RZ, 0xc0, !PT ;  /* 0x0800000022ff7812 */ /* 0x000fc4000780c0ff */
[C---:B------:R-:W-:Y:S02]  /*82f30*/  LOP3.LUT P1, RZ, R34.reuse, 0x4000000, RZ, 0xc0, !PT ;  /* 0x0400000022ff7812 */ /* 0x040fe4000782c0ff */
[C---:B0-----:R-:W-:Y:S02]  /*82f40*/  PRMT R0, R23.reuse, 0x7772, RZ ;  /* 0x0000777217007816 */ /* 0x041fe400000000ff */
[----:B------:R-:W-:Y:S02]  /*82f50*/  LOP3.LUT P2, RZ, R34, 0x2000000, RZ, 0xc0, !PT ;  /* 0x0200000022ff7812 */ /* 0x000fe4000784c0ff */
[----:B------:R-:W-:-:S03]  /*82f60*/  PRMT R23, R23, 0x7773, RZ ;  /* 0x0000777317177816 */ /* 0x000fc600000000ff */
[----:B------:R1:W-:Y:S04]  /*82f70*/  @P6 STG.E.U8 desc[UR40][R30.64], R0 ;  /* 0x000000001e006986 */ /* 0x0003e8000c101128 */
[----:B------:R-:W-:Y:S01]  /*82f80*/  @P0 STG.E.U8 desc[UR40][R28.64], R23 ;  /* 0x000000171c000986 */ /* 0x000fe2000c101128 */
[----:B-1----:R-:W-:-:S05]  /*82f90*/  PRMT R0, R8, 0x7770, RZ ;  /* 0x0000777008007816 */ /* 0x002fca00000000ff */
[----:B------:R0:W-:Y:S02]  /*82fa0*/  @P1 STG.E.U8 desc[UR40][R36.64], R0 ;  /* 0x0000000024001986 */ /* 0x0001e4000c101128 */
[----:B0-----:R-:W-:-:S05]  /*82fb0*/  PRMT R0, R8, 0x7771, RZ ;  /* 0x0000777108007816 */ /* 0x001fca00000000ff */
[----:B------:R0:W-:Y:S04]  /*82fc0*/  @P2 STG.E.U8 desc[UR40][R26.64], R0 ;  /* 0x000000001a002986 */ /* 0x0001e8000c101128 */
[----:B0-----:R-:W3:Y:S01]  /*82fd0*/  LDL.LU.64 R26, [R1+0xf90] ;  /* 0x000f9000011a7983 */ /* 0x001ee20000300a00 */
[C---:B------:R-:W-:Y:S02]  /*82fe0*/  LOP3.LUT P3, RZ, R34.reuse, 0x1000000, RZ, 0xc0, !PT ;  /* 0x0100000022ff7812 */ /* 0x040fe4000786c0ff */
[----:B------:R-:W-:Y:S01]  /*82ff0*/  PRMT R0, R9, 0x7770, RZ ;  /* 0x0000777009007816 */ /* 0x000fe200000000ff */
[----:B------:R-:W4:Y:S10]  /*83000*/  LDL.LU.64 R14, [R1+0xf88] ;  /* 0x000f8800010e7983 */ /* 0x000f340000300a00 */
[----:B--2---:R0:W-:Y:S04]  /*83010*/  @P3 STG.E.U8 desc[UR40][R24.64], R0 ;  /* 0x0000000018003986 */ /* 0x0041e8000c101128 */
[----:B0-----:R-:W2:Y:S04]  /*83020*/  LDL.LU.64 R24, [R1+0xf80] ;  /* 0x000f800001187983 */ /* 0x001ea80000300a00 */
[----:B------:R-:W2:Y:S04]  /*83030*/  LDL.LU.64 R12, [R1+0xf78] ;  /* 0x000f7800010c7983 */ /* 0x000ea80000300a00 */
[----:B------:R-:W2:Y:S04]  /*83040*/  LDL.LU.64 R30, [R1+0xcf0] ;  /* 0x000cf000011e7983 */ /* 0x000ea80000300a00 */
[----:B------:R-:W2:Y:S04]  /*83050*/  LDL.LU.64 R28, [R1+0xfe8] ;  /* 0x000fe800011c7983 */ /* 0x000ea80000300a00 */
[----:B------:R-:W2:Y:S01]  /*83060*/  LDL.LU.64 R36, [R1+0xfe0] ;  /* 0x000fe00001247983 */ /* 0x000ea20000300a00 */
[----:B------:R-:W-:-:S02]  /*83070*/  LOP3.LUT P5, RZ, R34, 0x800000, RZ, 0xc0, !PT ;  /* 0x0080000022ff7812 */ /* 0x000fc400078ac0ff */
[----:B------:R-:W-:Y:S01]  /*83080*/  PRMT R0, R9, 0x7771, RZ ;  /* 0x0000777109007816 */ /* 0x000fe200000000ff */
[----:B------:R-:W-:Y:S01]  /*83090*/  STL.64 [R1+0x1cc8], R8 ;  /* 0x001cc80801007387 */ /* 0x000fe20000100a00 */
[C---:B------:R-:W-:Y:S02]  /*830a0*/  LOP3.LUT P0, RZ, R34.reuse, 0x400000, RZ, 0xc0, !PT ;  /* 0x0040000022ff7812 */ /* 0x040fe4000780c0ff */
[C---:B------:R-:W-:Y:S02]  /*830b0*/  LOP3.LUT P1, RZ, R34.reuse, 0x200000, RZ, 0xc0, !PT ;  /* 0x0020000022ff7812 */ /* 0x040fe4000782c0ff */
[C---:B------:R-:W-:Y:S02]  /*830c0*/  LOP3.LUT P2, RZ, R34.reuse, 0x20000, RZ, 0xc0, !PT ;  /* 0x0002000022ff7812 */ /* 0x040fe4000784c0ff */
[----:B------:R-:W-:Y:S02]  /*830d0*/  LOP3.LUT P4, RZ, R34, 0x1000, RZ, 0xc0, !PT ;  /* 0x0000100022ff7812 */ /* 0x000fe4000788c0ff */
[----:B------:R-:W-:-:S02]  /*830e0*/  LOP3.LUT R7, R7, 0xfffffff7, RZ, 0xc0, !PT ;  /* 0xfffffff707077812 */ /* 0x000fc400078ec0ff */
[----:B------:R-:W-:-:S07]  /*830f0*/  LOP3.LUT R2, R2, 0x7fffffff, RZ, 0xc0, !PT ;  /* 0x7fffffff02027812 */ /* 0x000fce00078ec0ff */
[----:B------:R-:W-:Y:S02]  /*83100*/  @P2 LOP3.LUT R7, R7, 0x8, RZ, 0xfc, !PT ;  /* 0x0000000807072812 */ /* 0x000fe400078efcff */
[C---:B------:R-:W-:Y:S02]  /*83110*/  LOP3.LUT P2, RZ, R34.reuse, 0x40000, RZ, 0xc0, !PT ;  /* 0x0004000022ff7812 */ /* 0x040fe4000784c0ff */
[----:B------:R-:W-:Y:S02]  /*83120*/  LOP3.LUT P3, RZ, R34, 0x100000, RZ, 0xc0, !PT ;  /* 0x0010000022ff7812 */ /* 0x000fe4000786c0ff */
[----:B------:R-:W-:Y:S02]  /*83130*/  @P4 LOP3.LUT R2, R2, 0x80000000, RZ, 0xfc, !PT ;  /* 0x8000000002024812 */ /* 0x000fe400078efcff */
[----:B------:R-:W-:Y:S02]  /*83140*/  LOP3.LUT P4, RZ, R34, 0x2000, RZ, 0xc0, !PT ;  /* 0x0000200022ff7812 */ /* 0x000fe4000788c0ff */
[----:B------:R-:W-:-:S05]  /*83150*/  LOP3.LUT R7, R7, 0xffffffef, RZ, 0xc0, !PT ;  /* 0xffffffef07077812 */ /* 0x000fca00078ec0ff */
[----:B------:R-:W-:-:S04]  /*83160*/  @P2 LOP3.LUT R7, R7, 0x10, RZ, 0xfc, !PT ;  /* 0x0000001007072812 */ /* 0x000fc800078efcff */
[----:B------:R-:W-:-:S04]  /*83170*/  LOP3.LUT R7, R7, 0xfffffffe, RZ, 0xc0, !PT ;  /* 0xfffffffe07077812 */ /* 0x000fc800078ec0ff */
[----:B------:R-:W-:Y:S02]  /*83180*/  @P4 LOP3.LUT R7, R7, 0x1, RZ, 0xfc, !PT ;  /* 0x0000000107074812 */ /* 0x000fe400078efcff */
[C---:B------:R-:W-:Y:S02]  /*83190*/  LOP3.LUT P4, RZ, R34.reuse, 0x4000, RZ, 0xc0, !PT ;  /* 0x0000400022ff7812 */ /* 0x040fe4000788c0ff */
[----:B------:R-:W-:Y:S02]  /*831a0*/  LOP3.LUT R7, R7, 0xfffffffd, RZ, 0xc0, !PT ;  /* 0xfffffffd07077812 */ /* 0x000fe400078ec0ff */
[----:B------:R-:W-:-:S09]  /*831b0*/  LOP3.LUT P2, RZ, R34, 0x80000, RZ, 0xc0, !PT ;  /* 0x0008000022ff7812 */ /* 0x000fd2000784c0ff */
[----:B------:R-:W-:Y:S02]  /*831c0*/  @P4 LOP3.LUT R7, R7, 0x2, RZ, 0xfc, !PT ;  /* 0x0000000207074812 */ /* 0x000fe400078efcff */
[----:B------:R-:W-:Y:S02]  /*831d0*/  LOP3.LUT P4, RZ, R34, 0x8000, RZ, 0xc0, !PT ;  /* 0x0000800022ff7812 */ /* 0x000fe4000788c0ff */
[----:B------:R-:W-:Y:S01]  /*831e0*/  LOP3.LUT R7, R7, 0xfffffffb, RZ, 0xc0, !PT ;  /* 0xfffffffb07077812 */ /* 0x000fe200078ec0ff */
[----:B---3--:R0:W-:Y:S04]  /*831f0*/  @P5 STG.E.U8 desc[UR40][R26.64], R0 ;  /* 0x000000001a005986 */ /* 0x0081e8000c101128 */
[----:B0-----:R-:W3:Y:S01]  /*83200*/  LDL.LU.64 R26, [R1+0xfd8] ;  /* 0x000fd800011a7983 */ /* 0x001ee20000300a00 */
[----:B------:R-:W-:-:S03]  /*83210*/  PRMT R0, R10, 0x7770, RZ ;  /* 0x000077700a007816 */ /* 0x000fc600000000ff */
[----:B------:R-:W3:Y:S04]  /*83220*/  LDL.LU.64 R20, [R1+0xfd0] ;  /* 0x000fd00001147983 */ /* 0x000ee80000300a00 */
[----:B----4-:R0:W-:Y:S02]  /*83230*/  @P0 STG.E.U8 desc[UR40][R14.64], R0 ;  /* 0x000000000e000986 */ /* 0x0101e4000c101128 */
[----:B0-----:R-:W-:Y:S02]  /*83240*/  PRMT R0, R10, 0x7771, RZ ;  /* 0x000077710a007816 */ /* 0x001fe400000000ff */
[----:B------:R-:W-:-:S03]  /*83250*/  @P4 LOP3.LUT R7, R7, 0x4, RZ, 0xfc, !PT ;  /* 0x0000000407074812 */ /* 0x000fc600078efcff */
[----:B--2---:R0:W-:Y:S04]  /*83260*/  @P1 STG.E.U8 desc[UR40][R24.64], R0 ;  /* 0x0000000018001986 */ /* 0x0041e8000c101128 */
[----:B0-----:R-:W2:Y:S04]  /*83270*/  LDL.LU.64 R24, [R1+0xfc8] ;  /* 0x000fc80001187983 */ /* 0x001ea80000300a00 */
[----:B------:R-:W4:Y:S01]  /*83280*/  LDL.LU.64 R18, [R1+0xfc0] ;  /* 0x000fc00001127983 */ /* 0x000f220000300a00 */
[----:B------:R-:W-:-:S03]  /*83290*/  PRMT R0, R11, 0x7770, RZ ;  /* 0x000077700b007816 */ /* 0x000fc600000000ff */
[----:B------:R-:W4:Y:S04]  /*832a0*/  LDL.LU.64 R16, [R1+0xfb8] ;  /* 0x000fb80001107983 */ /* 0x000f280000300a00 */
[----:B------:R0:W-:Y:S04]  /*832b0*/  @P3 STG.E.U8 desc[UR40][R12.64], R0 ;  /* 0x000000000c003986 */ /* 0x0001e8000c101128 */
[----:B------:R-:W1:Y:S04]  /*832c0*/  LDS.128 R12, [R35+0x2000] ;  /* 0x00200000230c7984 */ /* 0x000e680000000c00 */
[----:B------:R-:W4:Y:S01]  /*832d0*/  LDL.LU.64 R32, [R1+0xfb0] ;  /* 0x000fb00001207983 */ /* 0x000f220000300a00 */
[----:B0-----:R-:W-:-:S05]  /*832e0*/  PRMT R0, R11, 0x7771, RZ ;  /* 0x000077710b007816 */ /* 0x001fca00000000ff */
[----:B------:R0:W-:Y:S01]  /*832f0*/  @P2 STG.E.U8 desc[UR40][R30.64], R0 ;  /* 0x000000001e002986 */ /* 0x0001e2000c101128 */
[----:B------:R-:W-:-:S03]  /*83300*/  LOP3.LUT P2, RZ, R7, 0x10, RZ, 0xc0, !PT ;  /* 0x0000001007ff7812 */ /* 0x000fc6000784c0ff */
[----:B------:R-:W-:Y:S04]  /*83310*/  STL.64 [R1+0x1cd0], R10 ;  /* 0x001cd00a01007387 */ /* 0x000fe80000100a00 */
[----:B0-----:R-:W4:Y:S01]  /*83320*/  LDL.LU.64 R30, [R1+0x1030] ;  /* 0x00103000011e7983 */ /* 0x001f220000300a00 */
[----:B-1----:R-:W-:-:S05]  /*83330*/  PRMT R0, R12, 0x7770, RZ ;  /* 0x000077700c007816 */ /* 0x002fca00000000ff */
[----:B------:R0:W-:Y:S01]  /*83340*/  @P2 STG.E.U8 desc[UR40][R28.64], R0 ;  /* 0x000000001c002986 */ /* 0x0001e2000c101128 */
[----:B------:R-:W-:-:S03]  /*83350*/  LOP3.LUT P2, RZ, R7, 0x8, RZ, 0xc0, !PT ;  /* 0x0000000807ff7812 */ /* 0x000fc6000784c0ff */
[----:B0-----:R-:W4:Y:S01]  /*83360*/  LDL.LU.64 R28, [R1+0x1028] ;  /* 0x00102800011c7983 */ /* 0x001f220000300a00 */
[----:B------:R-:W-:-:S09]  /*83370*/  PRMT R0, R12, 0x7771, RZ ;  /* 0x000077710c007816 */ /* 0x000fd200000000ff */
[----:B------:R0:W-:Y:S04]  /*83380*/  @P2 STG.E.U8 desc[UR40][R36.64], R0 ;  /* 0x0000000024002986 */ /* 0x0001e8000c101128 */
[----:B0-----:R-:W4:Y:S01]  /*83390*/  LDL.LU.64 R36, [R1+0x1020] ;  /* 0x0010200001247983 */ /* 0x001f220000300a00 */
[----:B------:R-:W-:Y:S02]  /*833a0*/  LOP3.LUT P4, RZ, R34, 0x10000, RZ, 0xc0, !PT ;  /* 0x0001000022ff7812 */ /* 0x000fe4000788c0ff */
[----:B------:R-:W-:-:S11]  /*833b0*/  PRMT R0, R13, 0x7770, RZ ;  /* 0x000077700d007816 */ /* 0x000fd600000000ff */
[----:B---3--:R0:W-:Y:S04]  /*833c0*/  @P4 STG.E.U8 desc[UR40][R26.64], R0 ;  /* 0x000000001a004986 */ /* 0x0081e8000c101128 */
[----:B0-----:R-:W3:Y:S01]  /*833d0*/  LDL.LU.64 R26, [R1+0x1018] ;  /* 0x00101800011a7983 */ /* 0x001ee20000300a00 */
[----:B------:R-:W-:Y:S02]  /*833e0*/  LOP3.LUT P4, RZ, R7, 0x4, RZ, 0xc0, !PT ;  /* 0x0000000407ff7812 */ /* 0x000fe4000788c0ff */
[----:B------:R-:W-:-:S11]  /*833f0*/  PRMT R0, R13, 0x7771, RZ ;  /* 0x000077710d007816 */ /* 0x000fd600000000ff */
[----:B------:R0:W-:Y:S01]  /*83400*/  @P4 STG.E.U8 desc[UR40][R20.64], R0 ;  /* 0x0000000014004986 */ /* 0x0001e2000c101128 */
[----:B------:R-:W-:Y:S02]  /*83410*/  LOP3.LUT P4, RZ, R7, 0x2, RZ, 0xc0, !PT ;  /* 0x0000000207ff7812 */ /* 0x000fe4000788c0ff */
[----:B0-----:R-:W-:Y:S02]  /*83420*/  PRMT R0, R14, 0x7770, RZ ;  /* 0x000077700e007816 */ /* 0x001fe400000000ff */
[----:B------:R-:W-:-:S09]  /*83430*/  LOP3.LUT P6, RZ, R34, 0x800, RZ, 0xc0, !PT ;  /* 0x0000080022ff7812 */ /* 0x000fd200078cc0ff */
[----:B--2---:R0:W-:Y:S01]  /*83440*/  @P4 STG.E.U8 desc[UR40][R24.64], R0 ;  /* 0x0000000018004986 */ /* 0x0041e2000c101128 */
[----:B------:R-:W-:Y:S02]  /*83450*/  LOP3.LUT P4, RZ, R7, 0x1, RZ, 0xc0, !PT ;  /* 0x0000000107ff7812 */ /* 0x000fe4000788c0ff */
[----:B0-----:R-:W-:Y:S01]  /*83460*/  PRMT R0, R14, 0x7771, RZ ;  /* 0x000077710e007816 */ /* 0x001fe200000000ff */
[----:B------:R-:W2:Y:S10]  /*83470*/  LDL.LU.64 R24, [R1+0x1010] ;  /* 0x0010100001187983 */ /* 0x000eb40000300a00 */
[----:B----4-:R0:W-:Y:S01]  /*83480*/  @P4 STG.E.U8 desc[UR40][R18.64], R0 ;  /* 0x0000000012004986 */ /* 0x0101e2000c101128 */
[----:B------:R-:W-:-:S02]  /*83490*/  LOP3.LUT P4, RZ, R2, 0x80000000, RZ, 0xc0, !PT ;  /* 0x8000000002ff7812 */ /* 0x000fc4000788c0ff */
[----:B0-----:R-:W-:-:S11]  /*834a0*/  PRMT R0, R15, 0x7770, RZ ;  /* 0x000077700f007816 */ /* 0x001fd600000000ff */
[----:B------:R0:W-:Y:S04]  /*834b0*/  @P4 STG.E.U8 desc[UR40][R16.64], R0 ;  /* 0x0000000010004986 */ /* 0x0001e8000c101128 */
[----:B------:R-:W1:Y:S01]  /*834c0*/  LDS.128 R16, [R35+0x4000] ;  /* 0x0040000023107984 */ /* 0x000e620000000c00 */
[C---:B------:R-:W-:Y:S02]  /*834d0*/  LOP3.LUT P0, RZ, R34.reuse, 0x400, RZ, 0xc0, !PT ;  /* 0x0000040022ff7812 */ /* 0x040fe4000780c0ff */
[----:B------:R-:W-:Y:S02]  /*834e0*/  LOP3.LUT P1, RZ, R34, 0x200, RZ, 0xc0, !PT ;  /* 0x0000020022ff7812 */ /* 0x000fe4000782c0ff */
[----:B0-----:R-:W-:-:S05]  /*834f0*/  PRMT R0, R15, 0x7771, RZ ;  /* 0x000077710f007816 */ /* 0x001fca00000000ff */
[----:B------:R1:W-:Y:S01]  /*83500*/  @P6 STG.E.U8 desc[UR40][R32.64], R0 ;  /* 0x0000000020006986 */ /* 0x0003e2000c101128 */
[----:B------:R-:W-:-:S03]  /*83510*/  LOP3.LUT P5, RZ, R34, 0x100, RZ, 0xc0, !PT ;  /* 0x0000010022ff7812 */ /* 0x000fc600078ac0ff */
[----:B------:R-:W-:Y:S04]  /*83520*/  STL.64 [R1+0x1cb8], R14 ;  /* 0x001cb80e01007387 */ /* 0x000fe80000100a00 */
[----:B------:R-:W4:Y:S01]  /*83530*/  LDL.LU.64 R22, [R1+0x1008] ;  /* 0x0010080001167983 */ /* 0x000f220000300a00 */
[----:B-1----:R-:W-:-:S05]  /*83540*/  PRMT R0, R16, 0x7770, RZ ;  /* 0x0000777010007816 */ /* 0x002fca00000000ff */
[----:B------:R0:W-:Y:S02]  /*83550*/  @P0 STG.E.U8 desc[UR40][R30.64], R0 ;  /* 0x000000001e000986 */ /* 0x0001e4000c101128 */
[----:B0-----:R-:W-:-:S05]  /*83560*/  PRMT R0, R16, 0x7771, RZ ;  /* 0x0000777110007816 */ /* 0x001fca00000000ff */
[----:B------:R0:W-:Y:S02]  /*83570*/  @P1 STG.E.U8 desc[UR40][R28.64], R0 ;  /* 0x000000001c001986 */ /* 0x0001e4000c101128 */
[----:B0-----:R-:W-:-:S05]  /*83580*/  PRMT R0, R17, 0x7770, RZ ;  /* 0x0000777011007816 */ /* 0x001fca00000000ff */
[----:B------:R0:W-:Y:S04]  /*83590*/  @P5 STG.E.U8 desc[UR40][R36.64], R0 ;  /* 0x0000000024005986 */ /* 0x0001e8000c101128 */
[----:B0-----:R-:W4:Y:S01]  /*835a0*/  LDL.LU.64 R36, [R1+0x1000] ;  /* 0x0010000001247983 */ /* 0x001f220000300a00 */
[C---:B------:R-:W-:Y:S02]  /*835b0*/  LOP3.LUT P3, RZ, R34.reuse, 0x80, RZ, 0xc0, !PT ;  /* 0x0000008022ff7812 */ /* 0x040fe4000786c0ff */
[----:B------:R-:W-:Y:S01]  /*835c0*/  PRMT R0, R17, 0x7771, RZ ;  /* 0x0000777111007816 */ /* 0x000fe200000000ff */
[----:B------:R-:W-:Y:S10]  /*835d0*/  STL.64 [R1+0x1cc0], R16 ;  /* 0x001cc01001007387 */ /* 0x000ff40000100a00 */
[----:B---3--:R0:W-:Y:S04]  /*835e0*/  @P3 STG.E.U8 desc[UR40][R26.64], R0 ;  /* 0x000000001a003986 */ /* 0x0081e8000c101128 */
[----:B0-----:R-:W3:Y:S04]  /*835f0*/  LDL.LU.64 R26, [R1+0xff8] ;  /* 0x000ff800011a7983 */ /* 0x001ee80000300a00 */
[----:B------:R-:W3:Y:S04]  /*83600*/  LDL.LU.64 R32, [R1+0x1058] ;  /* 0x0010580001207983 */ /* 0x000ee80000300a00 */
[----:B------:R-:W3:Y:S04]  /*83610*/  LDL.LU.64 R30, [R1+0x1060] ;  /* 0x00106000011e7983 */ /* 0x000ee80000300a00 */
[----:B------:R-:W3:Y:S04]  /*83620*/  LDL.LU.64 R28, [R1+0x1068] ;  /* 0x00106800011c7983 */ /* 0x000ee80000300a00 */
[----:B------:R-:W3:Y:S04]  /*83630*/  LDL.LU.64 R10, [R1+0x1078] ;  /* 0x00107800010a7983 */ /* 0x000ee80000300a00 */
[----:B------:R-:W3:Y:S01]  /*83640*/  LDL.LU.64 R8, [R1+0x1080] ;  /* 0x0010800001087983 */ /* 0x000ee20000300a00 */
[----:B------:R-:W-:-:S02]  /*83650*/  LOP3.LUT P2, RZ, R34, 0x40, RZ, 0xc0, !PT ;  /* 0x0000004022ff7812 */ /* 0x000fc4000784c0ff */
[C---:B------:R-:W-:Y:S02]  /*83660*/  LOP3.LUT P6, RZ, R34.reuse, 0x20, RZ, 0xc0, !PT ;  /* 0x0000002022ff7812 */ /* 0x040fe400078cc0ff */
[----:B------:R-:W-:Y:S02]  /*83670*/  LOP3.LUT P0, RZ, R34, 0x10, RZ, 0xc0, !PT ;  /* 0x0000001022ff7812 */ /* 0x000fe4000780c0ff */
[C---:B------:R-:W-:Y:S02]  /*83680*/  PRMT R5, R18.reuse, 0x7770, RZ ;  /* 0x0000777012057816 */ /* 0x040fe400000000ff */
[----:B------:R-:W-:-:S05]  /*83690*/  PRMT R20, R18, 0x7771, RZ ;  /* 0x0000777112147816 */ /* 0x000fca00000000ff */
[----:B--2---:R-:W-:Y:S04]  /*836a0*/  @P2 STG.E.U8 desc[UR40][R24.64], R5 ;  /* 0x0000000518002986 */ /* 0x004fe8000c101128 */
[----:B----4-:R0:W-:Y:S02]  /*836b0*/  @P6 STG.E.U8 desc[UR40][R22.64], R20 ;  /* 0x0000001416006986 */ /* 0x0101e4000c101128 */
[----:B0-----:R-:W-:-:S05]  /*836c0*/  PRMT R20, R19, 0x7770, RZ ;  /* 0x0000777013147816 */ /* 0x001fca00000000ff */
[----:B------:R0:W-:Y:S04]  /*836d0*/  @P0 STG.E.U8 desc[UR40][R36.64], R20 ;  /* 0x0000001424000986 */ /* 0x0001e8000c101128 */
[----:B0-----:R-:W2:Y:S01]  /*836e0*/  LDL.LU.64 R36, [R1+0x1090] ;  /* 0x0010900001247983 */ /* 0x001ea20000300a00 */
[C---:B------:R-:W-:Y:S02]  /*836f0*/  LOP3.LUT P1, RZ, R34.reuse, 0x8, RZ, 0xc0, !PT ;  /* 0x0000000822ff7812 */ /* 0x040fe4000782c0ff */
[----:B------:R-:W-:Y:S02]  /*83700*/  PRMT R20, R19, 0x7771, RZ ;  /* 0x0000777113147816 */ /* 0x000fe400000000ff */
[----:B------:R-:W-:-:S04]  /*83710*/  LOP3.LUT P3, RZ, R34, 0x1, RZ, 0xc0, !PT ;  /* 0x0000000122ff7812 */ /* 0x000fc8000786c0ff */
[----:B------:R-:W-:Y:S02]  /*83720*/  P2R R0, PR, RZ, 0x8 ;  /* 0x00000008ff007803 */ /* 0x000fe40000000000 */
[----:B------:R-:W-:-:S04]  /*83730*/  LOP3.LUT P3, RZ, R34, 0x2, RZ, 0xc0, !PT ;  /* 0x0000000222ff7812 */ /* 0x000fc8000786c0ff */
[----:B------:R-:W-:Y:S02]  /*83740*/  P2R R3, PR, RZ, 0x8 ;  /* 0x00000008ff037803 */ /* 0x000fe40000000000 */
[----:B------:R-:W-:Y:S02]  /*83750*/  LOP3.LUT P3, RZ, R34, 0x4, RZ, 0xc0, !PT ;  /* 0x0000000422ff7812 */ /* 0x000fe4000786c0ff */
[----:B------:R-:W-:-:S04]  /*83760*/  LOP3.LUT P4, RZ, R4, 0x4000000, RZ, 0xc0, !PT ;  /* 0x0400000004ff7812 */ /* 0x000fc8000788c0ff */
[----:B------:R-:W-:Y:S02]  /*83770*/  P2R R5, PR, RZ, 0x10 ;  /* 0x00000010ff057803 */ /* 0x000fe40000000000 */
[----:B------:R-:W-:-:S04]  /*83780*/  LOP3.LUT P4, RZ, R4, 0x8000000, RZ, 0xc0, !PT ;  /* 0x0800000004ff7812 */ /* 0x000fc8000788c0ff */
[----:B------:R-:W-:Y:S02]  /*83790*/  P2R R6, PR, RZ, 0x10 ;  /* 0x00000010ff067803 */ /* 0x000fe40000000000 */
[C---:B------:R-:W-:Y:S01]  /*837a0*/  LOP3.LUT P4, RZ, R4.reuse, 0x10000000, RZ, 0xc0, !PT ;  /* 0x1000000004ff7812 */ /* 0x040fe2000788c0ff */
[----:B---3--:R-:W-:Y:S04]  /*837b0*/  @P1 STG.E.U8 desc[UR40][R26.64], R20 ;  /* 0x000000141a001986 */ /* 0x008fe8000c101128 */
[----:B------:R0:W1:Y:S01]  /*837c0*/  LDS.128 R20, [R35+0x6000] ;  /* 0x0060000023147984 */ /* 0x0000620000000c00 */
[----:B------:R-:W-:Y:S02]  /*837d0*/  P2R R7, PR, RZ, 0x10 ;  /* 0x00000010ff077803 */ /* 0x000fe40000000000 */
[----:B------:R-:W-:-:S04]  /*837e0*/  LOP3.LUT P4, RZ, R4, 0x20000000, RZ, 0xc0, !PT ;  /* 0x2000000004ff7812 */ /* 0x000fc8000788c0ff */
[----:B------:R-:W-:Y:S01]  /*837f0*/  P2R R24, PR, RZ, 0x10 ;  /* 0x00000010ff187803 */ /* 0x000fe20000000000 */
[----:B0-----:R-:W3:Y:S01]  /*83800*/  LDL.LU.64 R34, [R1+0x10b0] ;  /* 0x0010b00001227983 */ /* 0x001ee20000300a00 */
[----:B------:R-:W-:-:S04]  /*83810*/  LOP3.LUT P4, RZ, R4, 0x40000000, RZ, 0xc0, !PT ;  /* 0x4000000004ff7812 */ /* 0x000fc8000788c0ff */
[----:B------:R-:W-:Y:S02]  /*83820*/  P2R R25, PR, RZ, 0x10 ;  /* 0x00000010ff197803 */ /* 0x000fe40000000000 */
[----:B-1----:R-:W-:-:S05]  /*83830*/  PRMT R26, R20, 0x7770, RZ ;  /* 0x00007770141a7816 */ /* 0x002fca00000000ff */
[----:B------:R0:W-:Y:S01]  /*83840*/  @P3 STG.E.U8 desc[UR40][R32.64], R26 ;  /* 0x0000001a20003986 */ /* 0x0001e2000c101128 */
[----:B------:R-:W-:Y:S02]  /*83850*/  ISETP.NE.AND P3, PT, R3, RZ, PT ;  /* 0x000000ff0300720c */ /* 0x000fe40003f65270 */
[----:B------:R-:W-:Y:S02]  /*83860*/  PRMT R3, R20, 0x7771, RZ ;  /* 0x0000777114037816 */ /* 0x000fe400000000ff */
[----:B------:R-:W-:Y:S01]  /*83870*/  LOP3.LUT P4, RZ, R4, 0x80000000, RZ, 0xc0, !PT ;  /* 0x8000000004ff7812 */ /* 0x000fe2000788c0ff */
[----:B0-----:R-:W4:Y:S08]  /*83880*/  LDL.LU.64 R26, [R1+0x10a8] ;  /* 0x0010a800011a7983 */ /* 0x001f300000300a00 */
[----:B------:R0:W-:Y:S01]  /*83890*/  @P3 STG.E.U8 desc[UR40][R30.64], R3 ;  /* 0x000000031e003986 */ /* 0x0001e2000c101128 */
[----:B------:R-:W-:-:S02]  /*838a0*/  ISETP.NE.AND P3, PT, R0, RZ, PT ;  /* 0x000000ff0000720c */ /* 0x000fc40003f65270 */
[C---:B------:R-:W-:Y:S01]  /*838b0*/  PRMT R0, R21.reuse, 0x7770, RZ ;  /* 0x0000777015007816 */ /* 0x040fe200000000ff */
[----:B------:R-:W3:Y:S04]  /*838c0*/  LDL.LU.64 R16, [R1+0x10b8] ;  /* 0x0010b80001107983 */ /* 0x000ee80000300a00 */
[----:B------:R-:W3:Y:S04]  /*838d0*/  LDL.LU.64 R14, [R1+0x10c8] ;  /* 0x0010c800010e7983 */ /* 0x000ee80000300a00 */
[----:B------:R-:W3:Y:S04]  /*838e0*/  LDL.LU.64 R32, [R1+0x10d0] ;  /* 0x0010d00001207983 */ /* 0x000ee80000300a00 */
[----:B------:R1:W-:Y:S04]  /*838f0*/  @P3 STG.E.U8 desc[UR40][R28.64], R0 ;  /* 0x000000001c003986 */ /* 0x0003e8000c101128 */
[----:B0-----:R-:W3:Y:S01]  /*83900*/  LDL.LU.64 R30, [R1+0x10c0] ;  /* 0x0010c000011e7983 */ /* 0x001ee20000300a00 */
[----:B-1----:R-:W-:-:S03]  /*83910*/  PRMT R0, R21, 0x7771, RZ ;  /* 0x0000777115007816 */ /* 0x002fc600000000ff */
[----:B------:R-:W3:Y:S04]  /*83920*/  LDL.LU.64 R28, [R1+0x10a0] ;  /* 0x0010a000011c7983 */ /* 0x000ee80000300a00 */
[----:B------:R0:W-:Y:S01]  /*83930*/  @P4 STG.E.U8 desc[UR40][R10.64], R0 ;  /* 0x000000000a004986 */ /* 0x0001e2000c101128 */
[----:B------:R-:W-:Y:S02]  /*83940*/  ISETP.NE.AND P4, PT, R25, RZ, PT ;  /* 0x000000ff1900720c */ /* 0x000fe40003f85270 */
[----:B0-----:R-:W-:Y:S01]  /*83950*/  PRMT R0, R22, 0x7770, RZ ;  /* 0x0000777016007816 */ /* 0x001fe200000000ff */
[----:B------:R-:W3:Y:S10]  /*83960*/  LDL.LU.64 R10, [R1+0x1cd0] ;  /* 0x001cd000010a7983 */ /* 0x000ef40000300a00 */
[----:B------:R0:W-:Y:S01]  /*83970*/  @P4 STG.E.U8 desc[UR40][R8.64], R0 ;  /* 0x0000000008004986 */ /* 0x0001e2000c101128 */
[----:B------:R-:W-:-:S03]  /*83980*/  ISETP.NE.AND P4, PT, R24, RZ, PT ;  /* 0x000000ff1800720c */ /* 0x000fc60003f85270 */
[----:B0-----:R-:W3:Y:S04]  /*83990*/  LDL.LU.64 R8, [R1+0x1cc8] ;  /* 0x001cc80001087983 */ /* 0x001ee80000300a00 */
[----:B------:R-:W3:Y:S01]  /*839a0*/  LDL.LU.64 R24, [R1+0x1098] ;  /* 0x0010980001187983 */ /* 0x000ee20000300a00 */
[----:B------:R-:W-:-:S05]  /*839b0*/  PRMT R0, R22, 0x7771, RZ ;  /* 0x0000777116007816 */ /* 0x000fca00000000ff */
[----:B--2---:R0:W-:Y:S04]  /*839c0*/  @P4 STG.E.U8 desc[UR40][R36.64], R0 ;  /* 0x0000000024004986 */ /* 0x0041e8000c101128 */
[----:B0-----:R-:W2:Y:S01]  /*839d0*/  LDL.LU.64 R36, [R1+0x1088] ;  /* 0x0010880001247983 */ /* 0x001ea20000300a00 */
[----:B------:R-:W-:Y:S02]  /*839e0*/  ISETP.NE.AND P4, PT, R7, RZ, PT ;  /* 0x000000ff0700720c */ /* 0x000fe40003f85270 */
        /* <DEDUP_REMOVED lines=8> */
[----:B------:R-:W-:Y:S02]  /*83a70*/  ISETP.NE.AND P4, PT, R6, RZ, PT ;  /* 0x000000ff0600720c */ /* 0x000fe40003f85270 */
[----:B0-----:R-:W-:-:S11]  /*83a80*/  PRMT R0, R23, 0x7771, RZ ;  /* 0x0000777117007816 */ /* 0x001fd600000000ff */
[----:B----4-:R0:W-:Y:S01]  /*83a90*/  @P4 STG.E.U8 desc[UR40][R26.64], R0 ;  /* 0x000000001a004986 */ /* 0x0101e2000c101128 */
[----:B------:R-:W-:Y:S02]  /*83aa0*/  ISETP.NE.AND P4, PT, R5, RZ, PT ;  /* 0x000000ff0500720c */ /* 0x000fe40003f85270 */
[C---:B0-----:R-:W-:Y:S02]  /*83ab0*/  PRMT R0, R8.reuse, 0x7772, RZ ;  /* 0x0000777208007816 */ /* 0x041fe400000000ff */
[----:B------:R-:W-:-:S09]  /*83ac0*/  PRMT R8, R8, 0x7773, RZ ;  /* 0x0000777308087816 */ /* 0x000fd200000000ff */
        /* <DEDUP_REMOVED lines=8> */
[----:B------:R0:W-:Y:S01]  /*83b50*/  @P6 STG.E.U8 desc[UR40][R30.64], R0 ;  /* 0x000000001e006986 */ /* 0x0001e2000c101128 */
[----:B------:R-:W-:-:S03]  /*83b60*/  PRMT R5, R11, 0x7772, RZ ;  /* 0x000077720b057816 */ /* 0x000fc600000000ff */
[----:B------:R1:W-:Y:S04]  /*83b70*/  @P1 STG.E.U8 desc[UR40][R28.64], R10 ;  /* 0x0000000a1c001986 */ /* 0x0003e8000c101128 */
[----:B0-----:R-:W3:Y:S04]  /*83b80*/  LDL.LU.64 R30, [R1+0x10d8] ;  /* 0x0010d800011e7983 */ /* 0x001ee80000300a00 */
[----:B-1----:R-:W4:Y:S04]  /*83b90*/  LDL.LU.64 R28, [R1+0x10e0] ;  /* 0x0010e000011c7983 */ /* 0x002f280000300a00 */
[----:B--2---:R0:W-:Y:S04]  /*83ba0*/  @P3 STG.E.U8 desc[UR40][R36.64], R5 ;  /* 0x0000000524003986 */ /* 0x0041e8000c101128 */
[----:B0-----:R-:W2:Y:S04]  /*83bb0*/  LDL.LU.64 R36, [R1+0x10e8] ;  /* 0x0010e80001247983 */ /* 0x001ea80000300a00 */
[----:B------:R-:W2:Y:S04]  /*83bc0*/  LDL.LU.64 R16, [R1+0x10f8] ;  /* 0x0010f80001107983 */ /* 0x000ea80000300a00 */
[----:B------:R-:W2:Y:S01]  /*83bd0*/  LDL.LU.64 R14, [R1+0x1108] ;  /* 0x00110800010e7983 */ /* 0x000ea20000300a00 */
[----:B------:R-:W-:-:S02]  /*83be0*/  LOP3.LUT P2, RZ, R4, 0x80000, RZ, 0xc0, !PT ;  /* 0x0008000004ff7812 */ /* 0x000fc4000784c0ff */
[C---:B------:R-:W-:Y:S01]  /*83bf0*/  LOP3.LUT P4, RZ, R4.reuse, 0x4000, RZ, 0xc0, !PT ;  /* 0x0000400004ff7812 */ /* 0x040fe2000788c0ff */
[----:B------:R-:W2:Y:S01]  /*83c00*/  LDL.LU.64 R24, [R1+0x1118] ;  /* 0x0011180001187983 */ /* 0x000ea20000300a00 */
[C---:B------:R-:W-:Y:S02]  /*83c10*/  LOP3.LUT P0, RZ, R4.reuse, 0x40000, RZ, 0xc0, !PT ;  /* 0x0004000004ff7812 */ /* 0x040fe4000780c0ff */
[----:B------:R-:W-:Y:S01]  /*83c20*/  P2R R0, PR, RZ, 0x10 ;  /* 0x00000010ff007803 */ /* 0x000fe20000000000 */
[----:B------:R-:W2:Y:S01]  /*83c30*/  LDL.LU.64 R26, [R1+0x1120] ;  /* 0x00112000011a7983 */ /* 0x000ea20000300a00 */
[C---:B------:R-:W-:Y:S02]  /*83c40*/  LOP3.LUT P4, RZ, R4.reuse, 0x8000, RZ, 0xc0, !PT ;  /* 0x0000800004ff7812 */ /* 0x040fe4000788c0ff */
[----:B------:R-:W-:Y:S01]  /*83c50*/  PRMT R11, R11, 0x7773, RZ ;  /* 0x000077730b0b7816 */ /* 0x000fe200000000ff */
[----:B------:R-:W2:Y:S01]  /*83c60*/  LDL.LU.64 R34, [R1+0x1130] ;  /* 0x0011300001227983 */ /* 0x000ea20000300a00 */
[----:B------:R-:W-:-:S02]  /*83c70*/  LOP3.LUT P5, RZ, R4, 0x20000, RZ, 0xc0, !PT ;  /* 0x0002000004ff7812 */ /* 0x000fc400078ac0ff */
[----:B------:R-:W-:Y:S01]  /*83c80*/  P2R R3, PR, RZ, 0x10 ;  /* 0x00000010ff037803 */ /* 0x000fe20000000000 */
[----:B------:R-:W2:Y:S01]  /*83c90*/  LDL.LU.64 R32, [R1+0x1140] ;  /* 0x0011400001207983 */ /* 0x000ea20000300a00 */
[----:B------:R-:W-:-:S03]  /*83ca0*/  LOP3.LUT P4, RZ, R4, 0x10000, RZ, 0xc0, !PT ;  /* 0x0001000004ff7812 */ /* 0x000fc6000788c0ff */
[----:B---3--:R0:W-:Y:S02]  /*83cb0*/  @P2 STG.E.U8 desc[UR40][R30.64], R11 ;  /* 0x0000000b1e002986 */ /* 0x0081e4000c101128 */
[C---:B0-----:R-:W-:Y:S02]  /*83cc0*/  PRMT R11, R12.reuse, 0x7772, RZ ;  /* 0x000077720c0b7816 */ /* 0x041fe400000000ff */
[----:B------:R-:W3:Y:S01]  /*83cd0*/  LDL.LU.64 R30, [R1+0x1150] ;  /* 0x00115000011e7983 */ /* 0x000ee20000300a00 */
[----:B------:R-:W-:-:S03]  /*83ce0*/  PRMT R12, R12, 0x7773, RZ ;  /* 0x000077730c0c7816 */ /* 0x000fc600000000ff */
[----:B----4-:R0:W-:Y:S04]  /*83cf0*/  @P0 STG.E.U8 desc[UR40][R28.64], R11 ;  /* 0x0000000b1c000986 */ /* 0x0101e8000c101128 */
[----:B--2---:R1:W-:Y:S01]  /*83d00*/  @P5 STG.E.U8 desc[UR40][R36.64], R12 ;  /* 0x0000000c24005986 */ /* 0x0043e2000c101128 */
[----:B0-----:R-:W-:-:S03]  /*83d10*/  PRMT R11, R13, 0x7772, RZ ;  /* 0x000077720d0b7816 */ /* 0x001fc600000000ff */
[----:B------:R-:W2:Y:S04]  /*83d20*/  LDL.LU.64 R28, [R1+0x1158] ;  /* 0x00115800011c7983 */ /* 0x000ea80000300a00 */
[----:B------:R0:W-:Y:S01]  /*83d30*/  @P4 STG.E.U8 desc[UR40][R16.64], R11 ;  /* 0x0000000b10004986 */ /* 0x0001e2000c101128 */
[----:B------:R-:W-:Y:S02]  /*83d40*/  ISETP.NE.AND P4, PT, R3, RZ, PT ;  /* 0x000000ff0300720c */ /* 0x000fe40003f85270 */
[----:B------:R-:W-:Y:S01]  /*83d50*/  PRMT R13, R13, 0x7773, RZ ;  /* 0x000077730d0d7816 */ /* 0x000fe200000000ff */
[----:B-1----:R-:W4:Y:S04]  /*83d60*/  LDL.LU.64 R36, [R1+0x1160] ;  /* 0x0011600001247983 */ /* 0x002f280000300a00 */
[----:B0-----:R-:W2:Y:S06]  /*83d70*/  LDL.LU.64 R16, [R1+0x1cc0] ;  /* 0x001cc00001107983 */ /* 0x001eac0000300a00 */
[----:B------:R0:W-:Y:S04]  /*83d80*/  @P4 STG.E.U8 desc[UR40][R14.64], R13 ;  /* 0x0000000d0e004986 */ /* 0x0001e8000c101128 */
[----:B0-----:R-:W2:Y:S01]  /*83d90*/  LDL.LU.64 R14, [R1+0x1cb8] ;  /* 0x001cb800010e7983 */ /* 0x001ea20000300a00 */
[----:B------:R-:W-:-:S04]  /*83da0*/  LOP3.LUT P3, RZ, R4, 0x80, RZ, 0xc0, !PT ;  /* 0x0000008004ff7812 */ /* 0x000fc8000786c0ff */
[----:B------:R-:W-:Y:S02]  /*83db0*/  P2R R5, PR, RZ, 0x8 ;  /* 0x00000008ff057803 */ /* 0x000fe40000000000 */
        /* <DEDUP_REMOVED lines=8> */
[----:B------:R-:W-:Y:S02]  /*83e40*/  LOP3.LUT P3, RZ, R4, 0x1000, RZ, 0xc0, !PT ;  /* 0x0000100004ff7812 */ /* 0x000fe4000786c0ff */
[----:B------:R-:W-:Y:S02]  /*83e50*/  ISETP.NE.AND P4, PT, R0, RZ, PT ;  /* 0x000000ff0000720c */ /* 0x000fe40003f85270 */
[----:B------:R-:W-:Y:S02]  /*83e60*/  P2R R10, PR, RZ, 0x8 ;  /* 0x00000008ff0a7803 */ /* 0x000fe40000000000 */
[----:B------:R-:W-:Y:S02]  /*83e70*/  LOP3.LUT P3, RZ, R4, 0x2000, RZ, 0xc0, !PT ;  /* 0x0000200004ff7812 */ /* 0x000fe4000786c0ff */
[----:B--2---:R-:W-:-:S02]  /*83e80*/  PRMT R0, R14, 0x7772, RZ ;  /* 0x000077720e007816 */ /* 0x004fc400000000ff */
[----:B------:R-:W-:-:S05]  /*83e90*/  PRMT R14, R14, 0x7773, RZ ;  /* 0x000077730e0e7816 */ /* 0x000fca00000000ff */
[----:B------:R0:W-:Y:S04]  /*83ea0*/  @P4 STG.E.U8 desc[UR40][R24.64], R0 ;  /* 0x0000000018004986 */ /* 0x0001e8000c101128 */
[----:B------:R-:W-:Y:S01]  /*83eb0*/  @P3 STG.E.U8 desc[UR40][R26.64], R14 ;  /* 0x0000000e1a003986 */ /* 0x000fe2000c101128 */
[----:B------:R-:W-:-:S03]  /*83ec0*/  ISETP.NE.AND P3, PT, R10, RZ, PT ;  /* 0x000000ff0a00720c */ /* 0x000fc60003f65270 */
[----:B------:R-:W2:Y:S01]  /*83ed0*/  LDL.LU.64 R10, [R1+0x1110] ;  /* 0x00111000010a7983 */ /* 0x000ea20000300a00 */
[----:B0-----:R-:W-:-:S09]  /*83ee0*/  PRMT R0, R15, 0x7772, RZ ;  /* 0x000077720f007816 */ /* 0x001fd200000000ff */
[----:B------:R0:W-:Y:S01]  /*83ef0*/  @P3 STG.E.U8 desc[UR40][R34.64], R0 ;  /* 0x0000000022003986 */ /* 0x0001e2000c101128 */
[----:B------:R-:W-:Y:S02]  /*83f00*/  ISETP.NE.AND P3, PT, R9, RZ, PT ;  /* 0x000000ff0900720c */ /* 0x000fe40003f65270 */
[----:B------:R-:W-:-:S11]  /*83f10*/  PRMT R15, R15, 0x7773, RZ ;  /* 0x000077730f0f7816 */ /* 0x000fd600000000ff */
[----:B------:R1:W-:Y:S01]  /*83f20*/  @P3 STG.E.U8 desc[UR40][R32.64], R15 ;  /* 0x0000000f20003986 */ /* 0x0003e2000c101128 */
[----:B------:R-:W-:Y:S02]  /*83f30*/  ISETP.NE.AND P3, PT, R8, RZ, PT ;  /* 0x000000ff0800720c */ /* 0x000fe40003f65270 */
[C---:B0-----:R-:W-:Y:S02]  /*83f40*/  PRMT R0, R16.reuse, 0x7772, RZ ;  /* 0x0000777210007816 */ /* 0x041fe400000000ff */
[----:B------:R-:W-:Y:S01]  /*83f50*/  PRMT R16, R16, 0x7773, RZ ;  /* 0x0000777310107816 */ /* 0x000fe200000000ff */
[----:B-1----:R-:W2:Y:S08]  /*83f60*/  LDL.LU.64 R14, [R1+0x1128] ;  /* 0x00112800010e7983 */ /* 0x002eb00000300a00 */
[----:B---3--:R0:W-:Y:S01]  /*83f70*/  @P3 STG.E.U8 desc[UR40][R30.64], R0 ;  /* 0x000000001e003986 */ /* 0x0081e2000c101128 */
[----:B------:R-:W-:-:S03]  /*83f80*/  ISETP.NE.AND P3, PT, R7, RZ, PT ;  /* 0x000000ff0700720c */ /* 0x000fc60003f65270 */
[----:B------:R-:W3:Y:S04]  /*83f90*/  LDL.LU.64 R12, [R1+0x1100] ;  /* 0x00110000010c7983 */ /* 0x000ee80000300a00 */
[----:B------:R-:W2:Y:S04]  /*83fa0*/  LDL.LU.64 R24, [R1+0x10f0] ;  /* 0x0010f00001187983 */ /* 0x000ea80000300a00 */
[----:B------:R-:W2:Y:S04]  /*83fb0*/  LDL.LU.64 R8, [R1+0x1138] ;  /* 0x0011380001087983 */ /* 0x000ea80000300a00 */
[----:B------:R1:W-:Y:S01]  /*83fc0*/  @P3 STG.E.U8 desc[UR40][R28.64], R16 ;  /* 0x000000101c003986 */ /* 0x0003e2000c101128 */
[----:B------:R-:W-:-:S03]  /*83fd0*/  ISETP.NE.AND P3, PT, R6, RZ, PT ;  /* 0x000000ff0600720c */ /* 0x000fc60003f65270 */
[----:B------:R-:W2:Y:S01]  /*83fe0*/  LDL.LU.64 R6, [R1+0x1148] ;  /* 0x0011480001067983 */ /* 0x000ea20000300a00 */
[----:B0-----:R-:W-:-:S03]  /*83ff0*/  PRMT R0, R17, 0x7772, RZ ;  /* 0x0000777211007816 */ /* 0x001fc600000000ff */
[----:B------:R-:W3:Y:S04]  /*84000*/  LDL.LU.64 R26, [R1+0x1070] ;  /* 0x00107000011a7983 */ /* 0x000ee80000300a00 */
[----:B------:R-:W3:Y:S04]  /*84010*/  LDL.LU.64 R34, [R1+0x1050] ;  /* 0x0010500001227983 */ /* 0x000ee80000300a00 */
[----:B------:R-:W3:Y:S04]  /*84020*/  LDL.LU.64 R32, [R1+0x1048] ;  /* 0x0010480001207983 */ /* 0x000ee80000300a00 */
[----:B------:R-:W3:Y:S04]  /*84030*/  LDL.LU.64 R30, [R1+0x1040] ;  /* 0x00104000011e7983 */ /* 0x000ee80000300a00 */
[----:B----4-:R0:W-:Y:S04]  /*84040*/  @P3 STG.E.U8 desc[UR40][R36.64], R0 ;  /* 0x0000000024003986 */ /* 0x0101e8000c101128 */
[----:B-1----:R-:W4:Y:S04]  /*84050*/  LDL.LU.64 R28, [R1+0x1038] ;  /* 0x00103800011c7983 */ /* 0x002f280000300a00 */
[----:B0-----:R-:W4:Y:S01]  /*84060*/  LDL.LU.64 R36, [R1+0xff0] ;  /* 0x000ff00001247983 */ /* 0x001f220000300a00 */
[----:B------:R-:W-:-:S02]  /*84070*/  ISETP.NE.AND P3, PT, R5, RZ, PT ;  /* 0x000000ff0500720c */ /* 0x000fc40003f65270 */
[C---:B------:R-:W-:Y:S02]  /*84080*/  LOP3.LUT P2, RZ, R4.reuse, 0x40, RZ, 0xc0, !PT ;  /* 0x0000004004ff7812 */ /* 0x040fe4000784c0ff */
[C---:B------:R-:W-:Y:S02]  /*84090*/  LOP3.LUT P1, RZ, R4.reuse, 0x20, RZ, 0xc0, !PT ;  /* 0x0000002004ff7812 */ /* 0x040fe4000782c0ff */
[C---:B------:R-:W-:Y:S02]  /*840a0*/  LOP3.LUT P0, RZ, R4.reuse, 0x10, RZ, 0xc0, !PT ;  /* 0x0000001004ff7812 */ /* 0x040fe4000780c0ff */
[C---:B------:R-:W-:Y:S02]  /*840b0*/  LOP3.LUT P6, RZ, R4.reuse, 0x8, RZ, 0xc0, !PT ;  /* 0x0000000804ff7812 */ /* 0x040fe400078cc0ff */
[----:B------:R-:W-:Y:S02]  /*840c0*/  LOP3.LUT P5, RZ, R4, 0x4, RZ, 0xc0, !PT ;  /* 0x0000000404ff7812 */ /* 0x000fe400078ac0ff */
[----:B------:R-:W-:-:S02]  /*840d0*/  PRMT R17, R17, 0x7773, RZ ;  /* 0x0000777311117816 */ /* 0x000fc400000000ff */
[----:B------:R-:W-:Y:S02]  /*840e0*/  PRMT R3, R18, 0x7772, RZ ;  /* 0x0000777212037816 */ /* 0x000fe400000000ff */
[----:B------:R-:W-:Y:S02]  /*840f0*/  LOP3.LUT P4, RZ, R4, 0x2, RZ, 0xc0, !PT ;  /* 0x0000000204ff7812 */ /* 0x000fe4000788c0ff */
[----:B------:R-:W-:Y:S02]  /*84100*/  PRMT R18, R18, 0x7773, RZ ;  /* 0x0000777312127816 */ /* 0x000fe400000000ff */
[C---:B------:R-:W-:Y:S02]  /*84110*/  PRMT R4, R19.reuse, 0x7772, RZ ;  /* 0x0000777213047816 */ /* 0x040fe400000000ff */
[----:B------:R-:W-:Y:S02]  /*84120*/  PRMT R19, R19, 0x7773, RZ ;  /* 0x0000777313137816 */ /* 0x000fe400000000ff */
[----:B------:R-:W-:-:S02]  /*84130*/  PRMT R0, R20, 0x7772, RZ ;  /* 0x0000777214007816 */ /* 0x000fc400000000ff */
[----:B------:R-:W-:Y:S02]  /*84140*/  PRMT R20, R20, 0x7773, RZ ;  /* 0x0000777314147816 */ /* 0x000fe400000000ff */
[C---:B------:R-:W-:Y:S02]  /*84150*/  PRMT R5, R23.reuse, 0x7772, RZ ;  /* 0x0000777217057816 */ /* 0x040fe400000000ff */
[----:B------:R-:W-:Y:S01]  /*84160*/  PRMT R23, R23, 0x7773, RZ ;  /* 0x0000777317177816 */ /* 0x000fe200000000ff */
[----:B--2---:R-:W-:Y:S01]  /*84170*/  @P3 STG.E.U8 desc[UR40][R6.64], R17 ;  /* 0x0000001106003986 */ /* 0x004fe2000c101128 */
[----:B------:R-:W-:-:S03]  /*84180*/  LOP3.LUT P3, RZ, R2, 0x40000000, RZ, 0xc0, !PT ;  /* 0x4000000002ff7812 */ /* 0x000fc6000786c0ff */
[----:B------:R0:W-:Y:S01]  /*84190*/  @P2 STG.E.U8 desc[UR40][R8.64], R3 ;  /* 0x0000000308002986 */ /* 0x0001e2000c101128 */
[----:B------:R-:W-:-:S03]  /*841a0*/  LOP3.LUT P2, RZ, R2, 0x20000000, RZ, 0xc0, !PT ;  /* 0x2000000002ff7812 */ /* 0x000fc6000784c0ff */
[----:B------:R1:W-:Y:S01]  /*841b0*/  @P1 STG.E.U8 desc[UR40][R14.64], R18 ;  /* 0x000000120e001986 */ /* 0x0003e2000c101128 */
[----:B------:R-:W-:-:S03]  /*841c0*/  LOP3.LUT P1, RZ, R2, 0x10000000, RZ, 0xc0, !PT ;  /* 0x1000000002ff7812 */ /* 0x000fc6000782c0ff */
[----:B------:R1:W-:Y:S01]  /*841d0*/  @P0 STG.E.U8 desc[UR40][R10.64], R4 ;  /* 0x000000040a000986 */ /* 0x0003e2000c101128 */
[----:B------:R-:W-:-:S03]  /*841e0*/  LOP3.LUT P0, RZ, R2, 0x8000000, RZ, 0xc0, !PT ;  /* 0x0800000002ff7812 */ /* 0x000fc6000780c0ff */
[----:B---3--:R1:W-:Y:S01]  /*841f0*/  @P6 STG.E.U8 desc[UR40][R12.64], R19 ;  /* 0x000000130c006986 */ /* 0x0083e2000c101128 */
[----:B------:R-:W-:-:S03]  /*84200*/  LOP3.LUT P6, RZ, R2, 0x4000000, RZ, 0xc0, !PT ;  /* 0x0400000002ff7812 */ /* 0x000fc600078cc0ff */
[----:B------:R1:W-:Y:S01]  /*84210*/  @P5 STG.E.U8 desc[UR40][R24.64], R0 ;  /* 0x0000000018005986 */ /* 0x0003e2000c101128 */
[----:B------:R-:W-:Y:S02]  /*84220*/  LOP3.LUT P5, RZ, R2, 0x2000000, RZ, 0xc0, !PT ;  /* 0x0200000002ff7812 */ /* 0x000fe400078ac0ff */
[C---:B------:R-:W-:Y:S02]  /*84230*/  PRMT R2, R21.reuse, 0x7772, RZ ;  /* 0x0000777215027816 */ /* 0x040fe400000000ff */
[----:B------:R-:W-:Y:S02]  /*84240*/  PRMT R21, R21, 0x7773, RZ ;  /* 0x0000777315157816 */ /* 0x000fe400000000ff */
[C---:B0-----:R-:W-:Y:S01]  /*84250*/  PRMT R3, R22.reuse, 0x7772, RZ ;  /* 0x0000777216037816 */ /* 0x041fe200000000ff */
[----:B------:R1:W-:Y:S01]  /*84260*/  @P4 STG.E.U8 desc[UR40][R26.64], R20 ;  /* 0x000000141a004986 */ /* 0x0003e2000c101128 */
[----:B------:R-:W-:-:S03]  /*84270*/  PRMT R22, R22, 0x7773, RZ ;  /* 0x0000777316167816 */ /* 0x000fc600000000ff */
[----:B------:R1:W-:Y:S04]  /*84280*/  @P3 STG.E.U8 desc[UR40][R34.64], R2 ;  /* 0x0000000222003986 */ /* 0x0003e8000c101128 */
[----:B------:R1:W-:Y:S04]  /*84290*/  @P2 STG.E.U8 desc[UR40][R32.64], R21 ;  /* 0x0000001520002986 */ /* 0x0003e8000c101128 */
[----:B------:R1:W-:Y:S04]  /*842a0*/  @P1 STG.E.U8 desc[UR40][R30.64], R3 ;  /* 0x000000031e001986 */ /* 0x0003e8000c101128 */
[----:B----4-:R1:W-:Y:S04]  /*842b0*/  @P0 STG.E.U8 desc[UR40][R28.64], R22 ;  /* 0x000000161c000986 */ /* 0x0103e8000c101128 */
[----:B------:R1:W-:Y:S01]  /*842c0*/  @P6 STG.E.U8 desc[UR40][R36.64], R5 ;  /* 0x0000000524006986 */ /* 0x0003e2000c101128 */
[----:B------:R-:W-:Y:S05]  /*842d0*/  @!P5 EXIT ;  /* 0x000000000000d94d */ /* 0x000fea0003800000 */
[----:B-1----:R-:W2:Y:S04]  /*842e0*/  LDL.LU.64 R36, [R1+0xcc0] ;  /* 0x000cc00001247983 */ /* 0x002ea80000300a00 */
[----:B--2---:R-:W-:Y:S01]  /*842f0*/  STG.E.U8 desc[UR40][R36.64], R23 ;  /* 0x0000001724007986 */ /* 0x004fe2000c101128 */
[----:B------:R-:W-:Y:S05]  /*84300*/  EXIT ;  /* 0x000000000000794d */ /* 0x000fea0003800000 */
.L_x_2:
[----:B------:R-:W-:-:S00]  /*84310*/  BRA `(.L_x_2) ;  /* 0xfffffffc00fc7947 */ /* 0x000fc0000383ffff */
[----:B------:R-:W-:-:S00]  /*84320*/  NOP ;  /* 0x0000000000007918 */ /* 0x000fc00000000000 */
        /* <DEDUP_REMOVED lines=13> */
.L_x_3:


//--------------------- .nv.shared.matmul_kernel  --------------------------
	.section	.nv.shared.matmul_kernel,"aw",@nobits
	.sectionflags	@""
	.align	16
	.zero		1024


//--------------------- .nv.shared.reserved.0     --------------------------
	.section	.nv.shared.reserved.0,"aw",@nobits
	.weak		__nv_reservedSMEM_offset_0_alias
	.size		__nv_reservedSMEM_offset_0_alias, 0, 64
	.other		__nv_reservedSMEM_offset_0_alias,@"STO_CUDA_RESERVED_SHARED STV_DEFAULT"
__nv_reservedSMEM_offset_0_alias:
	.zero		0
	.zero		64


//--------------------- .nv.constant0.matmul_kernel --------------------------
	.section	.nv.constant0.matmul_kernel,"a",@progbits
	.sectionflags	@""
	.align	4
.nv.constant0.matmul_kernel:
	.zero		976


//--------------------- SYMBOLS --------------------------

	.type		.nv.reservedSmem.offset0,@object
	.size		.nv.reservedSmem.offset0,0x4
	.type		.nv.reservedSmem.cap,@object
	.size		.nv.reservedSmem.cap,0x4
